//
// Generated by NVIDIA NVVM Compiler
//
// Compiler Build ID: CL-36424714
// Cuda compilation tools, release 13.0, V13.0.88
// Based on NVVM 20.0.0
//

.version 9.0
.target sm_100
.address_size 64

	// .globl	_Z9mergeJoinPiPfS_S0_iiS_
// _ZZN3cub18CUB_300001_SM_10006detail10radix_sort31DeviceRadixSortSingleTileKernelINS1_5radix10policy_hubIifyE10Policy1000ELNS0_9SortOrderE0EifyNS1_21identity_decomposer_tEEEvPKT1_PSA_PKT2_PSE_T3_iiT4_E12temp_storage has been demoted
// _ZZN3cub18CUB_300001_SM_10006detail10radix_sort30DeviceRadixSortHistogramKernelINS1_5radix10policy_hubIifyE10Policy1000ELNS0_9SortOrderE0EiyNS1_21identity_decomposer_tEEEvPT2_PKT1_SA_iiT3_E12temp_storage has been demoted
// _ZZN3cub18CUB_300001_SM_10006detail10radix_sort33DeviceRadixSortExclusiveSumKernelINS1_5radix10policy_hubIifyE10Policy1000EyEEvPT0_E12temp_storage has been demoted
// _ZZN3cub18CUB_300001_SM_10006detail10radix_sort29DeviceRadixSortOnesweepKernelINS1_5radix10policy_hubIifyE10Policy1000ELNS0_9SortOrderE0EifyiiNS1_21identity_decomposer_tEEEvPT5_SB_PT3_PKSC_PT1_PKSG_PT2_PKSK_T4_iiT6_E1s has been demoted
// _ZZN3cub18CUB_300001_SM_10006detail10radix_sort31DeviceRadixSortSingleTileKernelINS1_5radix10policy_hubIiiyE10Policy1000ELNS0_9SortOrderE0EiiyNS1_21identity_decomposer_tEEEvPKT1_PSA_PKT2_PSE_T3_iiT4_E12temp_storage has been demoted
// _ZZN3cub18CUB_300001_SM_10006detail10radix_sort30DeviceRadixSortHistogramKernelINS1_5radix10policy_hubIiiyE10Policy1000ELNS0_9SortOrderE0EiyNS1_21identity_decomposer_tEEEvPT2_PKT1_SA_iiT3_E12temp_storage has been demoted
// _ZZN3cub18CUB_300001_SM_10006detail10radix_sort33DeviceRadixSortExclusiveSumKernelINS1_5radix10policy_hubIiiyE10Policy1000EyEEvPT0_E12temp_storage has been demoted
// _ZZN3cub18CUB_300001_SM_10006detail10radix_sort29DeviceRadixSortOnesweepKernelINS1_5radix10policy_hubIiiyE10Policy1000ELNS0_9SortOrderE0EiiyiiNS1_21identity_decomposer_tEEEvPT5_SB_PT3_PKSC_PT1_PKSG_PT2_PKSK_T4_iiT6_E1s has been demoted
.global .align 1 .b8 _ZN34_INTERNAL_5b45c73e_4_k_cu_e8a6bbfa4cuda3std3__45__cpo5beginE[1];
.global .align 1 .b8 _ZN34_INTERNAL_5b45c73e_4_k_cu_e8a6bbfa4cuda3std3__45__cpo3endE[1];
.global .align 1 .b8 _ZN34_INTERNAL_5b45c73e_4_k_cu_e8a6bbfa4cuda3std3__45__cpo6cbeginE[1];
.global .align 1 .b8 _ZN34_INTERNAL_5b45c73e_4_k_cu_e8a6bbfa4cuda3std3__45__cpo4cendE[1];
.global .align 1 .b8 _ZN34_INTERNAL_5b45c73e_4_k_cu_e8a6bbfa4cuda3std3__45__cpo6rbeginE[1];
.global .align 1 .b8 _ZN34_INTERNAL_5b45c73e_4_k_cu_e8a6bbfa4cuda3std3__45__cpo4rendE[1];
.global .align 1 .b8 _ZN34_INTERNAL_5b45c73e_4_k_cu_e8a6bbfa4cuda3std3__45__cpo7crbeginE[1];
.global .align 1 .b8 _ZN34_INTERNAL_5b45c73e_4_k_cu_e8a6bbfa4cuda3std3__45__cpo5crendE[1];
.global .align 1 .b8 _ZN34_INTERNAL_5b45c73e_4_k_cu_e8a6bbfa4cuda3std3__436_GLOBAL__N__5b45c73e_4_k_cu_e8a6bbfa6ignoreE[1];
.global .align 1 .b8 _ZN34_INTERNAL_5b45c73e_4_k_cu_e8a6bbfa4cuda3std3__419piecewise_constructE[1];
.global .align 1 .b8 _ZN34_INTERNAL_5b45c73e_4_k_cu_e8a6bbfa4cuda3std3__48in_placeE[1];
.global .align 1 .b8 _ZN34_INTERNAL_5b45c73e_4_k_cu_e8a6bbfa4cuda3std3__420unreachable_sentinelE[1];
.global .align 1 .b8 _ZN34_INTERNAL_5b45c73e_4_k_cu_e8a6bbfa4cuda3std3__47nulloptE[1];
.global .align 1 .b8 _ZN34_INTERNAL_5b45c73e_4_k_cu_e8a6bbfa4cuda3std3__48unexpectE[1];
.global .align 1 .b8 _ZN34_INTERNAL_5b45c73e_4_k_cu_e8a6bbfa4cuda3std6ranges3__45__cpo4swapE[1];
.global .align 1 .b8 _ZN34_INTERNAL_5b45c73e_4_k_cu_e8a6bbfa4cuda3std6ranges3__45__cpo9iter_moveE[1];
.global .align 1 .b8 _ZN34_INTERNAL_5b45c73e_4_k_cu_e8a6bbfa4cuda3std6ranges3__45__cpo5beginE[1];
.global .align 1 .b8 _ZN34_INTERNAL_5b45c73e_4_k_cu_e8a6bbfa4cuda3std6ranges3__45__cpo3endE[1];
.global .align 1 .b8 _ZN34_INTERNAL_5b45c73e_4_k_cu_e8a6bbfa4cuda3std6ranges3__45__cpo6cbeginE[1];
.global .align 1 .b8 _ZN34_INTERNAL_5b45c73e_4_k_cu_e8a6bbfa4cuda3std6ranges3__45__cpo4cendE[1];
.global .align 1 .b8 _ZN34_INTERNAL_5b45c73e_4_k_cu_e8a6bbfa4cuda3std6ranges3__45__cpo7advanceE[1];
.global .align 1 .b8 _ZN34_INTERNAL_5b45c73e_4_k_cu_e8a6bbfa4cuda3std6ranges3__45__cpo9iter_swapE[1];
.global .align 1 .b8 _ZN34_INTERNAL_5b45c73e_4_k_cu_e8a6bbfa4cuda3std6ranges3__45__cpo4nextE[1];
.global .align 1 .b8 _ZN34_INTERNAL_5b45c73e_4_k_cu_e8a6bbfa4cuda3std6ranges3__45__cpo4prevE[1];
.global .align 1 .b8 _ZN34_INTERNAL_5b45c73e_4_k_cu_e8a6bbfa4cuda3std6ranges3__45__cpo4dataE[1];
.global .align 1 .b8 _ZN34_INTERNAL_5b45c73e_4_k_cu_e8a6bbfa4cuda3std6ranges3__45__cpo5cdataE[1];
.global .align 1 .b8 _ZN34_INTERNAL_5b45c73e_4_k_cu_e8a6bbfa4cuda3std6ranges3__45__cpo4sizeE[1];
.global .align 1 .b8 _ZN34_INTERNAL_5b45c73e_4_k_cu_e8a6bbfa4cuda3std6ranges3__45__cpo5ssizeE[1];
.global .align 1 .b8 _ZN34_INTERNAL_5b45c73e_4_k_cu_e8a6bbfa4cuda3std6ranges3__45__cpo8distanceE[1];
.global .align 1 .b8 _ZN34_INTERNAL_5b45c73e_4_k_cu_e8a6bbfa6thrust24THRUST_300001_SM_1000_NS8cuda_cub3parE[1];
.global .align 1 .b8 _ZN34_INTERNAL_5b45c73e_4_k_cu_e8a6bbfa6thrust24THRUST_300001_SM_1000_NS8cuda_cub10par_nosyncE[1];
.global .align 1 .b8 _ZN34_INTERNAL_5b45c73e_4_k_cu_e8a6bbfa6thrust24THRUST_300001_SM_1000_NS6system6detail10sequential3seqE[1];
.global .align 1 .b8 _ZN34_INTERNAL_5b45c73e_4_k_cu_e8a6bbfa6thrust24THRUST_300001_SM_1000_NS6system3cpp3parE[1];
.global .align 1 .b8 _ZN34_INTERNAL_5b45c73e_4_k_cu_e8a6bbfa6thrust24THRUST_300001_SM_1000_NS12placeholders2_1E[1];
.global .align 1 .b8 _ZN34_INTERNAL_5b45c73e_4_k_cu_e8a6bbfa6thrust24THRUST_300001_SM_1000_NS12placeholders2_2E[1];
.global .align 1 .b8 _ZN34_INTERNAL_5b45c73e_4_k_cu_e8a6bbfa6thrust24THRUST_300001_SM_1000_NS12placeholders2_3E[1];
.global .align 1 .b8 _ZN34_INTERNAL_5b45c73e_4_k_cu_e8a6bbfa6thrust24THRUST_300001_SM_1000_NS12placeholders2_4E[1];
.global .align 1 .b8 _ZN34_INTERNAL_5b45c73e_4_k_cu_e8a6bbfa6thrust24THRUST_300001_SM_1000_NS12placeholders2_5E[1];
.global .align 1 .b8 _ZN34_INTERNAL_5b45c73e_4_k_cu_e8a6bbfa6thrust24THRUST_300001_SM_1000_NS12placeholders2_6E[1];
.global .align 1 .b8 _ZN34_INTERNAL_5b45c73e_4_k_cu_e8a6bbfa6thrust24THRUST_300001_SM_1000_NS12placeholders2_7E[1];
.global .align 1 .b8 _ZN34_INTERNAL_5b45c73e_4_k_cu_e8a6bbfa6thrust24THRUST_300001_SM_1000_NS12placeholders2_8E[1];
.global .align 1 .b8 _ZN34_INTERNAL_5b45c73e_4_k_cu_e8a6bbfa6thrust24THRUST_300001_SM_1000_NS12placeholders2_9E[1];
.global .align 1 .b8 _ZN34_INTERNAL_5b45c73e_4_k_cu_e8a6bbfa6thrust24THRUST_300001_SM_1000_NS12placeholders3_10E[1];
.global .align 1 .b8 _ZN34_INTERNAL_5b45c73e_4_k_cu_e8a6bbfa6thrust24THRUST_300001_SM_1000_NS3seqE[1];
.global .align 1 .b8 _ZN34_INTERNAL_5b45c73e_4_k_cu_e8a6bbfa6thrust24THRUST_300001_SM_1000_NS6deviceE[1];

.visible .entry _Z9mergeJoinPiPfS_S0_iiS_(
	.param .u64 .ptr .align 1 _Z9mergeJoinPiPfS_S0_iiS__param_0,
	.param .u64 .ptr .align 1 _Z9mergeJoinPiPfS_S0_iiS__param_1,
	.param .u64 .ptr .align 1 _Z9mergeJoinPiPfS_S0_iiS__param_2,
	.param .u64 .ptr .align 1 _Z9mergeJoinPiPfS_S0_iiS__param_3,
	.param .u32 _Z9mergeJoinPiPfS_S0_iiS__param_4,
	.param .u32 _Z9mergeJoinPiPfS_S0_iiS__param_5,
	.param .u64 .ptr .align 1 _Z9mergeJoinPiPfS_S0_iiS__param_6
)
{


	ret;

}
	// .globl	_ZN3cub18CUB_300001_SM_10006detail11EmptyKernelIvEEvv
.visible .entry _ZN3cub18CUB_300001_SM_10006detail11EmptyKernelIvEEvv()
{


	ret;

}
	// .globl	_ZN3cub18CUB_300001_SM_10006detail10radix_sort31DeviceRadixSortSingleTileKernelINS1_5radix10policy_hubIifyE10Policy1000ELNS0_9SortOrderE0EifyNS1_21identity_decomposer_tEEEvPKT1_PSA_PKT2_PSE_T3_iiT4_
.visible .entry _ZN3cub18CUB_300001_SM_10006detail10radix_sort31DeviceRadixSortSingleTileKernelINS1_5radix10policy_hubIifyE10Policy1000ELNS0_9SortOrderE0EifyNS1_21identity_decomposer_tEEEvPKT1_PSA_PKT2_PSE_T3_iiT4_(
	.param .u64 .ptr .align 1 _ZN3cub18CUB_300001_SM_10006detail10radix_sort31DeviceRadixSortSingleTileKernelINS1_5radix10policy_hubIifyE10Policy1000ELNS0_9SortOrderE0EifyNS1_21identity_decomposer_tEEEvPKT1_PSA_PKT2_PSE_T3_iiT4__param_0,
	.param .u64 .ptr .align 1 _ZN3cub18CUB_300001_SM_10006detail10radix_sort31DeviceRadixSortSingleTileKernelINS1_5radix10policy_hubIifyE10Policy1000ELNS0_9SortOrderE0EifyNS1_21identity_decomposer_tEEEvPKT1_PSA_PKT2_PSE_T3_iiT4__param_1,
	.param .u64 .ptr .align 1 _ZN3cub18CUB_300001_SM_10006detail10radix_sort31DeviceRadixSortSingleTileKernelINS1_5radix10policy_hubIifyE10Policy1000ELNS0_9SortOrderE0EifyNS1_21identity_decomposer_tEEEvPKT1_PSA_PKT2_PSE_T3_iiT4__param_2,
	.param .u64 .ptr .align 1 _ZN3cub18CUB_300001_SM_10006detail10radix_sort31DeviceRadixSortSingleTileKernelINS1_5radix10policy_hubIifyE10Policy1000ELNS0_9SortOrderE0EifyNS1_21identity_decomposer_tEEEvPKT1_PSA_PKT2_PSE_T3_iiT4__param_3,
	.param .u64 _ZN3cub18CUB_300001_SM_10006detail10radix_sort31DeviceRadixSortSingleTileKernelINS1_5radix10policy_hubIifyE10Policy1000ELNS0_9SortOrderE0EifyNS1_21identity_decomposer_tEEEvPKT1_PSA_PKT2_PSE_T3_iiT4__param_4,
	.param .u32 _ZN3cub18CUB_300001_SM_10006detail10radix_sort31DeviceRadixSortSingleTileKernelINS1_5radix10policy_hubIifyE10Policy1000ELNS0_9SortOrderE0EifyNS1_21identity_decomposer_tEEEvPKT1_PSA_PKT2_PSE_T3_iiT4__param_5,
	.param .u32 _ZN3cub18CUB_300001_SM_10006detail10radix_sort31DeviceRadixSortSingleTileKernelINS1_5radix10policy_hubIifyE10Policy1000ELNS0_9SortOrderE0EifyNS1_21identity_decomposer_tEEEvPKT1_PSA_PKT2_PSE_T3_iiT4__param_6,
	.param .align 1 .b8 _ZN3cub18CUB_300001_SM_10006detail10radix_sort31DeviceRadixSortSingleTileKernelINS1_5radix10policy_hubIifyE10Policy1000ELNS0_9SortOrderE0EifyNS1_21identity_decomposer_tEEEvPKT1_PSA_PKT2_PSE_T3_iiT4__param_7[1]
)
.maxntid 256
.minnctapersm 1
{
	.reg .pred 	%p<73>;
	.reg .b16 	%rs<39>;
	.reg .b32 	%r<748>;
	.reg .b32 	%f<153>;
	.reg .b64 	%rd<37>;
	// demoted variable
	.shared .align 16 .b8 _ZZN3cub18CUB_300001_SM_10006detail10radix_sort31DeviceRadixSortSingleTileKernelINS1_5radix10policy_hubIifyE10Policy1000ELNS0_9SortOrderE0EifyNS1_21identity_decomposer_tEEEvPKT1_PSA_PKT2_PSE_T3_iiT4_E12temp_storage[33856];
	ld.param.u64 	%rd10, [_ZN3cub18CUB_300001_SM_10006detail10radix_sort31DeviceRadixSortSingleTileKernelINS1_5radix10policy_hubIifyE10Policy1000ELNS0_9SortOrderE0EifyNS1_21identity_decomposer_tEEEvPKT1_PSA_PKT2_PSE_T3_iiT4__param_0];
	ld.param.u64 	%rd6, [_ZN3cub18CUB_300001_SM_10006detail10radix_sort31DeviceRadixSortSingleTileKernelINS1_5radix10policy_hubIifyE10Policy1000ELNS0_9SortOrderE0EifyNS1_21identity_decomposer_tEEEvPKT1_PSA_PKT2_PSE_T3_iiT4__param_1];
	ld.param.u64 	%rd7, [_ZN3cub18CUB_300001_SM_10006detail10radix_sort31DeviceRadixSortSingleTileKernelINS1_5radix10policy_hubIifyE10Policy1000ELNS0_9SortOrderE0EifyNS1_21identity_decomposer_tEEEvPKT1_PSA_PKT2_PSE_T3_iiT4__param_2];
	ld.param.u64 	%rd8, [_ZN3cub18CUB_300001_SM_10006detail10radix_sort31DeviceRadixSortSingleTileKernelINS1_5radix10policy_hubIifyE10Policy1000ELNS0_9SortOrderE0EifyNS1_21identity_decomposer_tEEEvPKT1_PSA_PKT2_PSE_T3_iiT4__param_3];
	ld.param.u64 	%rd9, [_ZN3cub18CUB_300001_SM_10006detail10radix_sort31DeviceRadixSortSingleTileKernelINS1_5radix10policy_hubIifyE10Policy1000ELNS0_9SortOrderE0EifyNS1_21identity_decomposer_tEEEvPKT1_PSA_PKT2_PSE_T3_iiT4__param_4];
	ld.param.u32 	%r209, [_ZN3cub18CUB_300001_SM_10006detail10radix_sort31DeviceRadixSortSingleTileKernelINS1_5radix10policy_hubIifyE10Policy1000ELNS0_9SortOrderE0EifyNS1_21identity_decomposer_tEEEvPKT1_PSA_PKT2_PSE_T3_iiT4__param_5];
	ld.param.u32 	%r210, [_ZN3cub18CUB_300001_SM_10006detail10radix_sort31DeviceRadixSortSingleTileKernelINS1_5radix10policy_hubIifyE10Policy1000ELNS0_9SortOrderE0EifyNS1_21identity_decomposer_tEEEvPKT1_PSA_PKT2_PSE_T3_iiT4__param_6];
	cvta.to.global.u64 	%rd11, %rd10;
	cvt.u32.u64 	%r1, %rd9;
	mov.u32 	%r2, %tid.x;
	mul.lo.s32 	%r3, %r2, 19;
	setp.ge.s32 	%p1, %r3, %r1;
	mul.wide.u32 	%rd12, %r3, 4;
	add.s64 	%rd1, %rd11, %rd12;
	mov.b32 	%r745, -1;
	@%p1 bra 	$L__BB2_2;
	ld.global.u32 	%r212, [%rd1];
	xor.b32  	%r745, %r212, -2147483648;
$L__BB2_2:
	add.s32 	%r6, %r3, 1;
	setp.ge.s32 	%p2, %r6, %r1;
	mov.b32 	%r744, -1;
	@%p2 bra 	$L__BB2_4;
	ld.global.u32 	%r214, [%rd1+4];
	xor.b32  	%r744, %r214, -2147483648;
$L__BB2_4:
	add.s32 	%r9, %r3, 2;
	setp.ge.s32 	%p3, %r9, %r1;
	mov.b32 	%r743, -1;
	@%p3 bra 	$L__BB2_6;
	ld.global.u32 	%r216, [%rd1+8];
	xor.b32  	%r743, %r216, -2147483648;
$L__BB2_6:
	add.s32 	%r12, %r3, 3;
	setp.ge.s32 	%p4, %r12, %r1;
	mov.b32 	%r742, -1;
	@%p4 bra 	$L__BB2_8;
	ld.global.u32 	%r218, [%rd1+12];
	xor.b32  	%r742, %r218, -2147483648;
$L__BB2_8:
	add.s32 	%r15, %r3, 4;
	setp.ge.s32 	%p5, %r15, %r1;
	mov.b32 	%r741, -1;
	@%p5 bra 	$L__BB2_10;
	ld.global.u32 	%r220, [%rd1+16];
	xor.b32  	%r741, %r220, -2147483648;
$L__BB2_10:
	add.s32 	%r18, %r3, 5;
	setp.ge.s32 	%p6, %r18, %r1;
	mov.b32 	%r740, -1;
	@%p6 bra 	$L__BB2_12;
	ld.global.u32 	%r222, [%rd1+20];
	xor.b32  	%r740, %r222, -2147483648;
$L__BB2_12:
	add.s32 	%r21, %r3, 6;
	setp.ge.s32 	%p7, %r21, %r1;
	mov.b32 	%r739, -1;
	@%p7 bra 	$L__BB2_14;
	ld.global.u32 	%r224, [%rd1+24];
	xor.b32  	%r739, %r224, -2147483648;
$L__BB2_14:
	add.s32 	%r24, %r3, 7;
	setp.ge.s32 	%p8, %r24, %r1;
	mov.b32 	%r738, -1;
	@%p8 bra 	$L__BB2_16;
	ld.global.u32 	%r226, [%rd1+28];
	xor.b32  	%r738, %r226, -2147483648;
$L__BB2_16:
	add.s32 	%r27, %r3, 8;
	setp.ge.s32 	%p9, %r27, %r1;
	mov.b32 	%r737, -1;
	@%p9 bra 	$L__BB2_18;
	ld.global.u32 	%r228, [%rd1+32];
	xor.b32  	%r737, %r228, -2147483648;
$L__BB2_18:
	add.s32 	%r30, %r3, 9;
	setp.ge.s32 	%p10, %r30, %r1;
	mov.b32 	%r736, -1;
	@%p10 bra 	$L__BB2_20;
	ld.global.u32 	%r230, [%rd1+36];
	xor.b32  	%r736, %r230, -2147483648;
$L__BB2_20:
	add.s32 	%r33, %r3, 10;
	setp.ge.s32 	%p11, %r33, %r1;
	mov.b32 	%r735, -1;
	@%p11 bra 	$L__BB2_22;
	ld.global.u32 	%r232, [%rd1+40];
	xor.b32  	%r735, %r232, -2147483648;
$L__BB2_22:
	add.s32 	%r36, %r3, 11;
	setp.ge.s32 	%p12, %r36, %r1;
	mov.b32 	%r734, -1;
	@%p12 bra 	$L__BB2_24;
	ld.global.u32 	%r234, [%rd1+44];
	xor.b32  	%r734, %r234, -2147483648;
$L__BB2_24:
	add.s32 	%r39, %r3, 12;
	setp.ge.s32 	%p13, %r39, %r1;
	mov.b32 	%r733, -1;
	@%p13 bra 	$L__BB2_26;
	ld.global.u32 	%r236, [%rd1+48];
	xor.b32  	%r733, %r236, -2147483648;
$L__BB2_26:
	add.s32 	%r42, %r3, 13;
	setp.ge.s32 	%p14, %r42, %r1;
	mov.b32 	%r732, -1;
	@%p14 bra 	$L__BB2_28;
	ld.global.u32 	%r238, [%rd1+52];
	xor.b32  	%r732, %r238, -2147483648;
$L__BB2_28:
	add.s32 	%r45, %r3, 14;
	setp.ge.s32 	%p15, %r45, %r1;
	mov.b32 	%r731, -1;
	@%p15 bra 	$L__BB2_30;
	ld.global.u32 	%r240, [%rd1+56];
	xor.b32  	%r731, %r240, -2147483648;
$L__BB2_30:
	add.s32 	%r48, %r3, 15;
	setp.ge.s32 	%p16, %r48, %r1;
	mov.b32 	%r730, -1;
	@%p16 bra 	$L__BB2_32;
	ld.global.u32 	%r242, [%rd1+60];
	xor.b32  	%r730, %r242, -2147483648;
$L__BB2_32:
	add.s32 	%r51, %r3, 16;
	setp.ge.s32 	%p17, %r51, %r1;
	mov.b32 	%r729, -1;
	@%p17 bra 	$L__BB2_34;
	ld.global.u32 	%r244, [%rd1+64];
	xor.b32  	%r729, %r244, -2147483648;
$L__BB2_34:
	add.s32 	%r54, %r3, 17;
	setp.ge.s32 	%p18, %r54, %r1;
	mov.b32 	%r728, -1;
	@%p18 bra 	$L__BB2_36;
	ld.global.u32 	%r246, [%rd1+68];
	xor.b32  	%r728, %r246, -2147483648;
$L__BB2_36:
	add.s32 	%r57, %r3, 18;
	setp.ge.s32 	%p19, %r57, %r1;
	mov.b32 	%r727, -1;
	@%p19 bra 	$L__BB2_38;
	ld.global.u32 	%r248, [%rd1+72];
	xor.b32  	%r727, %r248, -2147483648;
$L__BB2_38:
	bar.sync 	0;
	mov.b64 	{%r249, %r250}, %rd9;
	shfl.sync.idx.b32	%r60|%p20, %r249, 0, 31, -1;
	shfl.sync.idx.b32	%r251|%p21, %r250, 0, 31, -1;
	mov.b64 	%rd2, {%r60, %r251};
	setp.ge.s32 	%p22, %r3, %r60;
	cvta.to.global.u64 	%rd13, %rd7;
	add.s64 	%rd3, %rd13, %rd12;
	@%p22 bra 	$L__BB2_40;
	ld.global.f32 	%f152, [%rd3];
$L__BB2_40:
	setp.ge.s32 	%p23, %r6, %r60;
	@%p23 bra 	$L__BB2_42;
	ld.global.f32 	%f151, [%rd3+4];
$L__BB2_42:
	setp.ge.s32 	%p24, %r9, %r60;
	@%p24 bra 	$L__BB2_44;
	ld.global.f32 	%f150, [%rd3+8];
$L__BB2_44:
	setp.ge.s32 	%p25, %r12, %r60;
	@%p25 bra 	$L__BB2_46;
	ld.global.f32 	%f149, [%rd3+12];
$L__BB2_46:
	setp.ge.s32 	%p26, %r15, %r60;
	@%p26 bra 	$L__BB2_48;
	ld.global.f32 	%f148, [%rd3+16];
$L__BB2_48:
	setp.ge.s32 	%p27, %r18, %r60;
	@%p27 bra 	$L__BB2_50;
	ld.global.f32 	%f147, [%rd3+20];
$L__BB2_50:
	setp.ge.s32 	%p28, %r21, %r60;
	@%p28 bra 	$L__BB2_52;
	ld.global.f32 	%f146, [%rd3+24];
$L__BB2_52:
	setp.ge.s32 	%p29, %r24, %r60;
	@%p29 bra 	$L__BB2_54;
	ld.global.f32 	%f145, [%rd3+28];
$L__BB2_54:
	setp.ge.s32 	%p30, %r27, %r60;
	@%p30 bra 	$L__BB2_56;
	ld.global.f32 	%f144, [%rd3+32];
$L__BB2_56:
	setp.ge.s32 	%p31, %r30, %r60;
	@%p31 bra 	$L__BB2_58;
	ld.global.f32 	%f143, [%rd3+36];
$L__BB2_58:
	setp.ge.s32 	%p32, %r33, %r60;
	@%p32 bra 	$L__BB2_60;
	ld.global.f32 	%f142, [%rd3+40];
$L__BB2_60:
	setp.ge.s32 	%p33, %r36, %r60;
	@%p33 bra 	$L__BB2_62;
	ld.global.f32 	%f141, [%rd3+44];
$L__BB2_62:
	setp.ge.s32 	%p34, %r39, %r60;
	@%p34 bra 	$L__BB2_64;
	ld.global.f32 	%f140, [%rd3+48];
$L__BB2_64:
	setp.ge.s32 	%p35, %r42, %r60;
	@%p35 bra 	$L__BB2_66;
	ld.global.f32 	%f139, [%rd3+52];
$L__BB2_66:
	setp.ge.s32 	%p36, %r45, %r60;
	@%p36 bra 	$L__BB2_68;
	ld.global.f32 	%f138, [%rd3+56];
$L__BB2_68:
	setp.ge.s32 	%p37, %r48, %r60;
	@%p37 bra 	$L__BB2_70;
	ld.global.f32 	%f137, [%rd3+60];
$L__BB2_70:
	setp.ge.s32 	%p38, %r51, %r60;
	@%p38 bra 	$L__BB2_72;
	ld.global.f32 	%f136, [%rd3+64];
$L__BB2_72:
	setp.ge.s32 	%p39, %r54, %r60;
	@%p39 bra 	$L__BB2_74;
	ld.global.f32 	%f135, [%rd3+68];
$L__BB2_74:
	setp.ge.s32 	%p40, %r57, %r60;
	@%p40 bra 	$L__BB2_76;
	ld.global.f32 	%f134, [%rd3+72];
$L__BB2_76:
	bar.sync 	0;
	shr.u32 	%r61, %r2, 5;
	shl.b32 	%r253, %r2, 2;
	mov.u32 	%r254, _ZZN3cub18CUB_300001_SM_10006detail10radix_sort31DeviceRadixSortSingleTileKernelINS1_5radix10policy_hubIifyE10Policy1000ELNS0_9SortOrderE0EifyNS1_21identity_decomposer_tEEEvPKT1_PSA_PKT2_PSE_T3_iiT4_E12temp_storage;
	add.s32 	%r62, %r254, %r253;
	shl.b32 	%r255, %r2, 7;
	add.s32 	%r63, %r62, %r255;
	shl.b32 	%r256, %r61, 2;
	add.s32 	%r257, %r254, %r256;
	add.s32 	%r64, %r257, 33792;
	mad.lo.s32 	%r65, %r2, -56, %r63;
	add.s32 	%r726, %r209, 6;
	sub.s32 	%r725, %r210, %r209;
$L__BB2_77:
	add.s32 	%r317, %r726, -6;
	min.s32 	%r260, %r725, 6;
	mov.b32 	%r346, 0;
	st.shared.u32 	[%r62], %r346;
	st.shared.u32 	[%r62+1024], %r346;
	st.shared.u32 	[%r62+2048], %r346;
	st.shared.u32 	[%r62+3072], %r346;
	st.shared.u32 	[%r62+4096], %r346;
	st.shared.u32 	[%r62+5120], %r346;
	st.shared.u32 	[%r62+6144], %r346;
	st.shared.u32 	[%r62+7168], %r346;
	st.shared.u32 	[%r62+8192], %r346;
	st.shared.u32 	[%r62+9216], %r346;
	st.shared.u32 	[%r62+10240], %r346;
	st.shared.u32 	[%r62+11264], %r346;
	st.shared.u32 	[%r62+12288], %r346;
	st.shared.u32 	[%r62+13312], %r346;
	st.shared.u32 	[%r62+14336], %r346;
	st.shared.u32 	[%r62+15360], %r346;
	st.shared.u32 	[%r62+16384], %r346;
	st.shared.u32 	[%r62+17408], %r346;
	st.shared.u32 	[%r62+18432], %r346;
	st.shared.u32 	[%r62+19456], %r346;
	st.shared.u32 	[%r62+20480], %r346;
	st.shared.u32 	[%r62+21504], %r346;
	st.shared.u32 	[%r62+22528], %r346;
	st.shared.u32 	[%r62+23552], %r346;
	st.shared.u32 	[%r62+24576], %r346;
	st.shared.u32 	[%r62+25600], %r346;
	st.shared.u32 	[%r62+26624], %r346;
	st.shared.u32 	[%r62+27648], %r346;
	st.shared.u32 	[%r62+28672], %r346;
	st.shared.u32 	[%r62+29696], %r346;
	st.shared.u32 	[%r62+30720], %r346;
	st.shared.u32 	[%r62+31744], %r346;
	st.shared.u32 	[%r62+32768], %r346;
	// begin inline asm
	bmsk.clamp.b32 %r258, %r346, %r260;
	// end inline asm
	// begin inline asm
	shr.b32 %r261, %r745, %r317;
	// end inline asm
	and.b32  	%r349, %r258, %r261;
	shl.b32 	%r350, %r349, 10;
	and.b32  	%r351, %r350, 31744;
	add.s32 	%r352, %r62, %r351;
	shr.u32 	%r353, %r349, 4;
	and.b32  	%r354, %r353, 268435454;
	add.s32 	%r90, %r352, %r354;
	ld.shared.u16 	%rs1, [%r90];
	add.s16 	%rs20, %rs1, 1;
	st.shared.u16 	[%r90], %rs20;
	// begin inline asm
	shr.b32 %r264, %r744, %r317;
	// end inline asm
	and.b32  	%r355, %r258, %r264;
	shl.b32 	%r356, %r355, 10;
	and.b32  	%r357, %r356, 31744;
	add.s32 	%r358, %r62, %r357;
	shr.u32 	%r359, %r355, 4;
	and.b32  	%r360, %r359, 268435454;
	add.s32 	%r91, %r358, %r360;
	ld.shared.u16 	%rs2, [%r91];
	add.s16 	%rs21, %rs2, 1;
	st.shared.u16 	[%r91], %rs21;
	// begin inline asm
	shr.b32 %r267, %r743, %r317;
	// end inline asm
	and.b32  	%r361, %r258, %r267;
	shl.b32 	%r362, %r361, 10;
	and.b32  	%r363, %r362, 31744;
	add.s32 	%r364, %r62, %r363;
	shr.u32 	%r365, %r361, 4;
	and.b32  	%r366, %r365, 268435454;
	add.s32 	%r92, %r364, %r366;
	ld.shared.u16 	%rs3, [%r92];
	add.s16 	%rs22, %rs3, 1;
	st.shared.u16 	[%r92], %rs22;
	// begin inline asm
	shr.b32 %r270, %r742, %r317;
	// end inline asm
	and.b32  	%r367, %r258, %r270;
	shl.b32 	%r368, %r367, 10;
	and.b32  	%r369, %r368, 31744;
	add.s32 	%r370, %r62, %r369;
	shr.u32 	%r371, %r367, 4;
	and.b32  	%r372, %r371, 268435454;
	add.s32 	%r93, %r370, %r372;
	ld.shared.u16 	%rs4, [%r93];
	add.s16 	%rs23, %rs4, 1;
	st.shared.u16 	[%r93], %rs23;
	// begin inline asm
	shr.b32 %r273, %r741, %r317;
	// end inline asm
	and.b32  	%r373, %r258, %r273;
	shl.b32 	%r374, %r373, 10;
	and.b32  	%r375, %r374, 31744;
	add.s32 	%r376, %r62, %r375;
	shr.u32 	%r377, %r373, 4;
	and.b32  	%r378, %r377, 268435454;
	add.s32 	%r94, %r376, %r378;
	ld.shared.u16 	%rs5, [%r94];
	add.s16 	%rs24, %rs5, 1;
	st.shared.u16 	[%r94], %rs24;
	// begin inline asm
	shr.b32 %r276, %r740, %r317;
	// end inline asm
	and.b32  	%r379, %r258, %r276;
	shl.b32 	%r380, %r379, 10;
	and.b32  	%r381, %r380, 31744;
	add.s32 	%r382, %r62, %r381;
	shr.u32 	%r383, %r379, 4;
	and.b32  	%r384, %r383, 268435454;
	add.s32 	%r95, %r382, %r384;
	ld.shared.u16 	%rs6, [%r95];
	add.s16 	%rs25, %rs6, 1;
	st.shared.u16 	[%r95], %rs25;
	// begin inline asm
	shr.b32 %r279, %r739, %r317;
	// end inline asm
	and.b32  	%r385, %r258, %r279;
	shl.b32 	%r386, %r385, 10;
	and.b32  	%r387, %r386, 31744;
	add.s32 	%r388, %r62, %r387;
	shr.u32 	%r389, %r385, 4;
	and.b32  	%r390, %r389, 268435454;
	add.s32 	%r96, %r388, %r390;
	ld.shared.u16 	%rs7, [%r96];
	add.s16 	%rs26, %rs7, 1;
	st.shared.u16 	[%r96], %rs26;
	// begin inline asm
	shr.b32 %r282, %r738, %r317;
	// end inline asm
	and.b32  	%r391, %r258, %r282;
	shl.b32 	%r392, %r391, 10;
	and.b32  	%r393, %r392, 31744;
	add.s32 	%r394, %r62, %r393;
	shr.u32 	%r395, %r391, 4;
	and.b32  	%r396, %r395, 268435454;
	add.s32 	%r97, %r394, %r396;
	ld.shared.u16 	%rs8, [%r97];
	add.s16 	%rs27, %rs8, 1;
	st.shared.u16 	[%r97], %rs27;
	// begin inline asm
	shr.b32 %r285, %r737, %r317;
	// end inline asm
	and.b32  	%r397, %r258, %r285;
	shl.b32 	%r398, %r397, 10;
	and.b32  	%r399, %r398, 31744;
	add.s32 	%r400, %r62, %r399;
	shr.u32 	%r401, %r397, 4;
	and.b32  	%r402, %r401, 268435454;
	add.s32 	%r98, %r400, %r402;
	ld.shared.u16 	%rs9, [%r98];
	add.s16 	%rs28, %rs9, 1;
	st.shared.u16 	[%r98], %rs28;
	// begin inline asm
	shr.b32 %r288, %r736, %r317;
	// end inline asm
	and.b32  	%r403, %r258, %r288;
	shl.b32 	%r404, %r403, 10;
	and.b32  	%r405, %r404, 31744;
	add.s32 	%r406, %r62, %r405;
	shr.u32 	%r407, %r403, 4;
	and.b32  	%r408, %r407, 268435454;
	add.s32 	%r99, %r406, %r408;
	ld.shared.u16 	%rs10, [%r99];
	add.s16 	%rs29, %rs10, 1;
	st.shared.u16 	[%r99], %rs29;
	// begin inline asm
	shr.b32 %r291, %r735, %r317;
	// end inline asm
	and.b32  	%r409, %r258, %r291;
	shl.b32 	%r410, %r409, 10;
	and.b32  	%r411, %r410, 31744;
	add.s32 	%r412, %r62, %r411;
	shr.u32 	%r413, %r409, 4;
	and.b32  	%r414, %r413, 268435454;
	add.s32 	%r100, %r412, %r414;
	ld.shared.u16 	%rs11, [%r100];
	add.s16 	%rs30, %rs11, 1;
	st.shared.u16 	[%r100], %rs30;
	// begin inline asm
	shr.b32 %r294, %r734, %r317;
	// end inline asm
	and.b32  	%r415, %r258, %r294;
	shl.b32 	%r416, %r415, 10;
	and.b32  	%r417, %r416, 31744;
	add.s32 	%r418, %r62, %r417;
	shr.u32 	%r419, %r415, 4;
	and.b32  	%r420, %r419, 268435454;
	add.s32 	%r101, %r418, %r420;
	ld.shared.u16 	%rs12, [%r101];
	add.s16 	%rs31, %rs12, 1;
	st.shared.u16 	[%r101], %rs31;
	// begin inline asm
	shr.b32 %r297, %r733, %r317;
	// end inline asm
	and.b32  	%r421, %r258, %r297;
	shl.b32 	%r422, %r421, 10;
	and.b32  	%r423, %r422, 31744;
	add.s32 	%r424, %r62, %r423;
	shr.u32 	%r425, %r421, 4;
	and.b32  	%r426, %r425, 268435454;
	add.s32 	%r102, %r424, %r426;
	ld.shared.u16 	%rs13, [%r102];
	add.s16 	%rs32, %rs13, 1;
	st.shared.u16 	[%r102], %rs32;
	// begin inline asm
	shr.b32 %r300, %r732, %r317;
	// end inline asm
	and.b32  	%r427, %r258, %r300;
	shl.b32 	%r428, %r427, 10;
	and.b32  	%r429, %r428, 31744;
	add.s32 	%r430, %r62, %r429;
	shr.u32 	%r431, %r427, 4;
	and.b32  	%r432, %r431, 268435454;
	add.s32 	%r103, %r430, %r432;
	ld.shared.u16 	%rs14, [%r103];
	add.s16 	%rs33, %rs14, 1;
	st.shared.u16 	[%r103], %rs33;
	// begin inline asm
	shr.b32 %r303, %r731, %r317;
	// end inline asm
	and.b32  	%r433, %r258, %r303;
	shl.b32 	%r434, %r433, 10;
	and.b32  	%r435, %r434, 31744;
	add.s32 	%r436, %r62, %r435;
	shr.u32 	%r437, %r433, 4;
	and.b32  	%r438, %r437, 268435454;
	add.s32 	%r104, %r436, %r438;
	ld.shared.u16 	%rs15, [%r104];
	add.s16 	%rs34, %rs15, 1;
	st.shared.u16 	[%r104], %rs34;
	// begin inline asm
	shr.b32 %r306, %r730, %r317;
	// end inline asm
	and.b32  	%r439, %r258, %r306;
	shl.b32 	%r440, %r439, 10;
	and.b32  	%r441, %r440, 31744;
	add.s32 	%r442, %r62, %r441;
	shr.u32 	%r443, %r439, 4;
	and.b32  	%r444, %r443, 268435454;
	add.s32 	%r105, %r442, %r444;
	ld.shared.u16 	%rs16, [%r105];
	add.s16 	%rs35, %rs16, 1;
	st.shared.u16 	[%r105], %rs35;
	// begin inline asm
	shr.b32 %r309, %r729, %r317;
	// end inline asm
	and.b32  	%r445, %r258, %r309;
	shl.b32 	%r446, %r445, 10;
	and.b32  	%r447, %r446, 31744;
	add.s32 	%r448, %r62, %r447;
	shr.u32 	%r449, %r445, 4;
	and.b32  	%r450, %r449, 268435454;
	add.s32 	%r106, %r448, %r450;
	ld.shared.u16 	%rs17, [%r106];
	add.s16 	%rs36, %rs17, 1;
	st.shared.u16 	[%r106], %rs36;
	// begin inline asm
	shr.b32 %r312, %r728, %r317;
	// end inline asm
	and.b32  	%r451, %r258, %r312;
	shl.b32 	%r452, %r451, 10;
	and.b32  	%r453, %r452, 31744;
	add.s32 	%r454, %r62, %r453;
	shr.u32 	%r455, %r451, 4;
	and.b32  	%r456, %r455, 268435454;
	add.s32 	%r107, %r454, %r456;
	ld.shared.u16 	%rs18, [%r107];
	add.s16 	%rs37, %rs18, 1;
	st.shared.u16 	[%r107], %rs37;
	// begin inline asm
	shr.b32 %r315, %r727, %r317;
	// end inline asm
	and.b32  	%r457, %r258, %r315;
	shl.b32 	%r458, %r457, 10;
	and.b32  	%r459, %r458, 31744;
	add.s32 	%r460, %r62, %r459;
	shr.u32 	%r461, %r457, 4;
	and.b32  	%r462, %r461, 268435454;
	add.s32 	%r108, %r460, %r462;
	ld.shared.u16 	%rs19, [%r108];
	add.s16 	%rs38, %rs19, 1;
	st.shared.u16 	[%r108], %rs38;
	bar.sync 	0;
	ld.shared.u32 	%r109, [%r63];
	ld.shared.u32 	%r463, [%r63+4];
	ld.shared.u32 	%r464, [%r63+8];
	ld.shared.u32 	%r465, [%r63+12];
	ld.shared.u32 	%r466, [%r63+16];
	ld.shared.u32 	%r467, [%r63+20];
	ld.shared.u32 	%r468, [%r63+24];
	ld.shared.u32 	%r469, [%r63+28];
	ld.shared.u32 	%r470, [%r63+32];
	ld.shared.u32 	%r471, [%r63+36];
	ld.shared.u32 	%r472, [%r63+40];
	ld.shared.u32 	%r473, [%r63+44];
	ld.shared.u32 	%r474, [%r63+48];
	ld.shared.u32 	%r475, [%r63+52];
	ld.shared.u32 	%r476, [%r63+56];
	ld.shared.u32 	%r477, [%r63+60];
	ld.shared.u32 	%r478, [%r63+64];
	ld.shared.u32 	%r479, [%r63+68];
	ld.shared.u32 	%r480, [%r63+72];
	ld.shared.u32 	%r481, [%r63+76];
	ld.shared.u32 	%r482, [%r63+80];
	ld.shared.u32 	%r483, [%r63+84];
	ld.shared.u32 	%r484, [%r63+88];
	ld.shared.u32 	%r485, [%r63+92];
	ld.shared.u32 	%r486, [%r63+96];
	ld.shared.u32 	%r487, [%r63+100];
	ld.shared.u32 	%r488, [%r63+104];
	ld.shared.u32 	%r489, [%r63+108];
	ld.shared.u32 	%r490, [%r63+112];
	ld.shared.u32 	%r491, [%r63+116];
	ld.shared.u32 	%r492, [%r63+120];
	ld.shared.u32 	%r493, [%r63+124];
	ld.shared.u32 	%r494, [%r63+128];
	add.s32 	%r110, %r463, %r109;
	add.s32 	%r111, %r464, %r110;
	add.s32 	%r112, %r465, %r111;
	add.s32 	%r113, %r466, %r112;
	add.s32 	%r114, %r467, %r113;
	add.s32 	%r115, %r468, %r114;
	add.s32 	%r116, %r469, %r115;
	add.s32 	%r117, %r470, %r116;
	add.s32 	%r118, %r471, %r117;
	add.s32 	%r119, %r472, %r118;
	add.s32 	%r120, %r473, %r119;
	add.s32 	%r121, %r474, %r120;
	add.s32 	%r122, %r475, %r121;
	add.s32 	%r123, %r476, %r122;
	add.s32 	%r124, %r477, %r123;
	add.s32 	%r125, %r478, %r124;
	add.s32 	%r126, %r479, %r125;
	add.s32 	%r127, %r480, %r126;
	add.s32 	%r128, %r481, %r127;
	add.s32 	%r129, %r482, %r128;
	add.s32 	%r130, %r483, %r129;
	add.s32 	%r131, %r484, %r130;
	add.s32 	%r132, %r485, %r131;
	add.s32 	%r133, %r486, %r132;
	add.s32 	%r134, %r487, %r133;
	add.s32 	%r135, %r488, %r134;
	add.s32 	%r136, %r489, %r135;
	add.s32 	%r137, %r490, %r136;
	add.s32 	%r138, %r491, %r137;
	add.s32 	%r139, %r492, %r138;
	add.s32 	%r140, %r493, %r139;
	add.s32 	%r323, %r494, %r140;
	// begin inline asm
	mov.u32 %r318, %laneid;
	// end inline asm
	mov.b32 	%r321, 1;
	mov.b32 	%r348, -1;
	// begin inline asm
	{  .reg .u32 r0;  .reg .pred p;  shfl.sync.up.b32 r0|p, %r323, %r321, %r346, %r348;  @p add.u32 r0, r0, %r323;  mov.u32 %r319, r0;}
	// end inline asm
	mov.b32 	%r327, 2;
	// begin inline asm
	{  .reg .u32 r0;  .reg .pred p;  shfl.sync.up.b32 r0|p, %r319, %r327, %r346, %r348;  @p add.u32 r0, r0, %r319;  mov.u32 %r325, r0;}
	// end inline asm
	mov.b32 	%r333, 4;
	// begin inline asm
	{  .reg .u32 r0;  .reg .pred p;  shfl.sync.up.b32 r0|p, %r325, %r333, %r346, %r348;  @p add.u32 r0, r0, %r325;  mov.u32 %r331, r0;}
	// end inline asm
	mov.b32 	%r339, 8;
	// begin inline asm
	{  .reg .u32 r0;  .reg .pred p;  shfl.sync.up.b32 r0|p, %r331, %r339, %r346, %r348;  @p add.u32 r0, r0, %r331;  mov.u32 %r337, r0;}
	// end inline asm
	mov.b32 	%r345, 16;
	// begin inline asm
	{  .reg .u32 r0;  .reg .pred p;  shfl.sync.up.b32 r0|p, %r337, %r345, %r346, %r348;  @p add.u32 r0, r0, %r337;  mov.u32 %r343, r0;}
	// end inline asm
	setp.ne.s32 	%p41, %r318, 31;
	@%p41 bra 	$L__BB2_79;
	st.shared.u32 	[%r64], %r343;
$L__BB2_79:
	sub.s32 	%r495, %r343, %r323;
	setp.gt.u32 	%p42, %r2, 31;
	setp.eq.s32 	%p43, %r61, 7;
	setp.eq.s32 	%p44, %r61, 6;
	setp.eq.s32 	%p45, %r61, 5;
	setp.eq.s32 	%p46, %r61, 4;
	setp.eq.s32 	%p47, %r61, 3;
	setp.eq.s32 	%p48, %r61, 2;
	setp.eq.s32 	%p49, %r61, 1;
	bar.sync 	0;
	ld.shared.v4.u32 	{%r496, %r497, %r498, %r499}, [_ZZN3cub18CUB_300001_SM_10006detail10radix_sort31DeviceRadixSortSingleTileKernelINS1_5radix10policy_hubIifyE10Policy1000ELNS0_9SortOrderE0EifyNS1_21identity_decomposer_tEEEvPKT1_PSA_PKT2_PSE_T3_iiT4_E12temp_storage+33792];
	selp.b32 	%r500, %r496, %r746, %p49;
	add.s32 	%r501, %r497, %r496;
	selp.b32 	%r502, %r501, %r500, %p48;
	add.s32 	%r503, %r501, %r498;
	selp.b32 	%r504, %r503, %r502, %p47;
	add.s32 	%r505, %r503, %r499;
	selp.b32 	%r506, %r505, %r504, %p46;
	ld.shared.v4.u32 	{%r507, %r508, %r509, %r510}, [_ZZN3cub18CUB_300001_SM_10006detail10radix_sort31DeviceRadixSortSingleTileKernelINS1_5radix10policy_hubIifyE10Policy1000ELNS0_9SortOrderE0EifyNS1_21identity_decomposer_tEEEvPKT1_PSA_PKT2_PSE_T3_iiT4_E12temp_storage+33808];
	add.s32 	%r511, %r505, %r507;
	selp.b32 	%r512, %r511, %r506, %p45;
	add.s32 	%r513, %r511, %r508;
	selp.b32 	%r514, %r513, %r512, %p44;
	add.s32 	%r515, %r513, %r509;
	selp.b32 	%r746, %r515, %r514, %p43;
	add.s32 	%r145, %r515, %r510;
	setp.ne.s32 	%p50, %r318, 0;
	selp.b32 	%r516, %r495, 0, %p50;
	add.s32 	%r517, %r746, %r516;
	or.pred  	%p51, %p42, %p50;
	selp.b32 	%r747, %r517, %r495, %p42;
	@%p51 bra 	$L__BB2_81;
	shl.b32 	%r747, %r145, 16;
	st.shared.u32 	[_ZZN3cub18CUB_300001_SM_10006detail10radix_sort31DeviceRadixSortSingleTileKernelINS1_5radix10policy_hubIifyE10Policy1000ELNS0_9SortOrderE0EifyNS1_21identity_decomposer_tEEEvPKT1_PSA_PKT2_PSE_T3_iiT4_E12temp_storage+33832], %r747;
$L__BB2_81:
	setp.eq.s32 	%p52, %r2, 0;
	bar.sync 	0;
	ld.shared.u32 	%r518, [_ZZN3cub18CUB_300001_SM_10006detail10radix_sort31DeviceRadixSortSingleTileKernelINS1_5radix10policy_hubIifyE10Policy1000ELNS0_9SortOrderE0EifyNS1_21identity_decomposer_tEEEvPKT1_PSA_PKT2_PSE_T3_iiT4_E12temp_storage+33832];
	selp.b32 	%r519, 0, %r518, %p52;
	add.s32 	%r520, %r747, %r519;
	add.s32 	%r521, %r109, %r520;
	add.s32 	%r522, %r110, %r520;
	add.s32 	%r523, %r111, %r520;
	add.s32 	%r524, %r112, %r520;
	add.s32 	%r525, %r113, %r520;
	add.s32 	%r526, %r114, %r520;
	add.s32 	%r527, %r115, %r520;
	add.s32 	%r528, %r116, %r520;
	add.s32 	%r529, %r117, %r520;
	add.s32 	%r530, %r118, %r520;
	add.s32 	%r531, %r119, %r520;
	add.s32 	%r532, %r120, %r520;
	add.s32 	%r533, %r121, %r520;
	add.s32 	%r534, %r122, %r520;
	add.s32 	%r535, %r123, %r520;
	add.s32 	%r536, %r124, %r520;
	add.s32 	%r537, %r125, %r520;
	add.s32 	%r538, %r126, %r520;
	add.s32 	%r539, %r127, %r520;
	add.s32 	%r540, %r128, %r520;
	add.s32 	%r541, %r129, %r520;
	add.s32 	%r542, %r130, %r520;
	add.s32 	%r543, %r131, %r520;
	add.s32 	%r544, %r132, %r520;
	add.s32 	%r545, %r133, %r520;
	add.s32 	%r546, %r134, %r520;
	add.s32 	%r547, %r135, %r520;
	add.s32 	%r548, %r136, %r520;
	add.s32 	%r549, %r137, %r520;
	add.s32 	%r550, %r138, %r520;
	add.s32 	%r551, %r139, %r520;
	add.s32 	%r552, %r140, %r520;
	st.shared.u32 	[%r63], %r520;
	st.shared.u32 	[%r63+4], %r521;
	st.shared.u32 	[%r63+8], %r522;
	st.shared.u32 	[%r63+12], %r523;
	st.shared.u32 	[%r63+16], %r524;
	st.shared.u32 	[%r63+20], %r525;
	st.shared.u32 	[%r63+24], %r526;
	st.shared.u32 	[%r63+28], %r527;
	st.shared.u32 	[%r63+32], %r528;
	st.shared.u32 	[%r63+36], %r529;
	st.shared.u32 	[%r63+40], %r530;
	st.shared.u32 	[%r63+44], %r531;
	st.shared.u32 	[%r63+48], %r532;
	st.shared.u32 	[%r63+52], %r533;
	st.shared.u32 	[%r63+56], %r534;
	st.shared.u32 	[%r63+60], %r535;
	st.shared.u32 	[%r63+64], %r536;
	st.shared.u32 	[%r63+68], %r537;
	st.shared.u32 	[%r63+72], %r538;
	st.shared.u32 	[%r63+76], %r539;
	st.shared.u32 	[%r63+80], %r540;
	st.shared.u32 	[%r63+84], %r541;
	st.shared.u32 	[%r63+88], %r542;
	st.shared.u32 	[%r63+92], %r543;
	st.shared.u32 	[%r63+96], %r544;
	st.shared.u32 	[%r63+100], %r545;
	st.shared.u32 	[%r63+104], %r546;
	st.shared.u32 	[%r63+108], %r547;
	st.shared.u32 	[%r63+112], %r548;
	st.shared.u32 	[%r63+116], %r549;
	st.shared.u32 	[%r63+120], %r550;
	st.shared.u32 	[%r63+124], %r551;
	st.shared.u32 	[%r63+128], %r552;
	bar.sync 	0;
	cvt.u32.u16 	%r553, %rs1;
	ld.shared.u16 	%r554, [%r90];
	add.s32 	%r149, %r554, %r553;
	cvt.u32.u16 	%r555, %rs2;
	ld.shared.u16 	%r556, [%r91];
	add.s32 	%r150, %r556, %r555;
	cvt.u32.u16 	%r557, %rs3;
	ld.shared.u16 	%r558, [%r92];
	add.s32 	%r151, %r558, %r557;
	cvt.u32.u16 	%r559, %rs4;
	ld.shared.u16 	%r560, [%r93];
	add.s32 	%r152, %r560, %r559;
	cvt.u32.u16 	%r561, %rs5;
	ld.shared.u16 	%r562, [%r94];
	add.s32 	%r153, %r562, %r561;
	cvt.u32.u16 	%r563, %rs6;
	ld.shared.u16 	%r564, [%r95];
	add.s32 	%r154, %r564, %r563;
	cvt.u32.u16 	%r565, %rs7;
	ld.shared.u16 	%r566, [%r96];
	add.s32 	%r155, %r566, %r565;
	cvt.u32.u16 	%r567, %rs8;
	ld.shared.u16 	%r568, [%r97];
	add.s32 	%r156, %r568, %r567;
	cvt.u32.u16 	%r569, %rs9;
	ld.shared.u16 	%r570, [%r98];
	add.s32 	%r157, %r570, %r569;
	cvt.u32.u16 	%r571, %rs10;
	ld.shared.u16 	%r572, [%r99];
	add.s32 	%r158, %r572, %r571;
	cvt.u32.u16 	%r573, %rs11;
	ld.shared.u16 	%r574, [%r100];
	add.s32 	%r159, %r574, %r573;
	cvt.u32.u16 	%r575, %rs12;
	ld.shared.u16 	%r576, [%r101];
	add.s32 	%r160, %r576, %r575;
	cvt.u32.u16 	%r577, %rs13;
	ld.shared.u16 	%r578, [%r102];
	add.s32 	%r161, %r578, %r577;
	cvt.u32.u16 	%r579, %rs14;
	ld.shared.u16 	%r580, [%r103];
	add.s32 	%r162, %r580, %r579;
	cvt.u32.u16 	%r581, %rs15;
	ld.shared.u16 	%r582, [%r104];
	add.s32 	%r163, %r582, %r581;
	cvt.u32.u16 	%r583, %rs16;
	ld.shared.u16 	%r584, [%r105];
	add.s32 	%r164, %r584, %r583;
	cvt.u32.u16 	%r585, %rs17;
	ld.shared.u16 	%r586, [%r106];
	add.s32 	%r165, %r586, %r585;
	cvt.u32.u16 	%r587, %rs18;
	ld.shared.u16 	%r588, [%r107];
	add.s32 	%r166, %r588, %r587;
	cvt.u32.u16 	%r589, %rs19;
	ld.shared.u16 	%r590, [%r108];
	add.s32 	%r167, %r590, %r589;
	bar.sync 	0;
	setp.lt.s32 	%p53, %r726, %r210;
	@%p53 bra 	$L__BB2_121;
	cvt.u64.u32 	%rd15, %r2;
	shl.b32 	%r591, %r149, 2;
	mov.u32 	%r592, _ZZN3cub18CUB_300001_SM_10006detail10radix_sort31DeviceRadixSortSingleTileKernelINS1_5radix10policy_hubIifyE10Policy1000ELNS0_9SortOrderE0EifyNS1_21identity_decomposer_tEEEvPKT1_PSA_PKT2_PSE_T3_iiT4_E12temp_storage;
	add.s32 	%r593, %r592, %r591;
	st.shared.u32 	[%r593], %r745;
	shl.b32 	%r594, %r150, 2;
	add.s32 	%r595, %r592, %r594;
	st.shared.u32 	[%r595], %r744;
	shl.b32 	%r596, %r151, 2;
	add.s32 	%r597, %r592, %r596;
	st.shared.u32 	[%r597], %r743;
	shl.b32 	%r598, %r152, 2;
	add.s32 	%r599, %r592, %r598;
	st.shared.u32 	[%r599], %r742;
	shl.b32 	%r600, %r153, 2;
	add.s32 	%r601, %r592, %r600;
	st.shared.u32 	[%r601], %r741;
	shl.b32 	%r602, %r154, 2;
	add.s32 	%r603, %r592, %r602;
	st.shared.u32 	[%r603], %r740;
	shl.b32 	%r604, %r155, 2;
	add.s32 	%r605, %r592, %r604;
	st.shared.u32 	[%r605], %r739;
	shl.b32 	%r606, %r156, 2;
	add.s32 	%r607, %r592, %r606;
	st.shared.u32 	[%r607], %r738;
	shl.b32 	%r608, %r157, 2;
	add.s32 	%r609, %r592, %r608;
	st.shared.u32 	[%r609], %r737;
	shl.b32 	%r610, %r158, 2;
	add.s32 	%r611, %r592, %r610;
	st.shared.u32 	[%r611], %r736;
	shl.b32 	%r612, %r159, 2;
	add.s32 	%r613, %r592, %r612;
	st.shared.u32 	[%r613], %r735;
	shl.b32 	%r614, %r160, 2;
	add.s32 	%r615, %r592, %r614;
	st.shared.u32 	[%r615], %r734;
	shl.b32 	%r616, %r161, 2;
	add.s32 	%r617, %r592, %r616;
	st.shared.u32 	[%r617], %r733;
	shl.b32 	%r618, %r162, 2;
	add.s32 	%r619, %r592, %r618;
	st.shared.u32 	[%r619], %r732;
	shl.b32 	%r620, %r163, 2;
	add.s32 	%r621, %r592, %r620;
	st.shared.u32 	[%r621], %r731;
	shl.b32 	%r622, %r164, 2;
	add.s32 	%r623, %r592, %r622;
	st.shared.u32 	[%r623], %r730;
	shl.b32 	%r624, %r165, 2;
	add.s32 	%r625, %r592, %r624;
	st.shared.u32 	[%r625], %r729;
	shl.b32 	%r626, %r166, 2;
	add.s32 	%r627, %r592, %r626;
	st.shared.u32 	[%r627], %r728;
	shl.b32 	%r628, %r167, 2;
	add.s32 	%r629, %r592, %r628;
	st.shared.u32 	[%r629], %r727;
	bar.sync 	0;
	mad.lo.s32 	%r168, %r2, -72, %r65;
	ld.shared.u32 	%r169, [%r168];
	ld.shared.u32 	%r170, [%r168+1024];
	ld.shared.u32 	%r171, [%r168+2048];
	ld.shared.u32 	%r172, [%r168+3072];
	ld.shared.u32 	%r173, [%r168+4096];
	ld.shared.u32 	%r174, [%r168+5120];
	ld.shared.u32 	%r175, [%r168+6144];
	ld.shared.u32 	%r176, [%r168+7168];
	ld.shared.u32 	%r177, [%r168+8192];
	ld.shared.u32 	%r178, [%r168+9216];
	ld.shared.u32 	%r179, [%r168+10240];
	ld.shared.u32 	%r180, [%r168+11264];
	ld.shared.u32 	%r181, [%r168+12288];
	ld.shared.u32 	%r182, [%r168+13312];
	ld.shared.u32 	%r183, [%r168+14336];
	ld.shared.u32 	%r184, [%r168+15360];
	ld.shared.u32 	%r185, [%r168+16384];
	ld.shared.u32 	%r186, [%r168+17408];
	ld.shared.u32 	%r187, [%r168+18432];
	bar.sync 	0;
	st.shared.f32 	[%r593], %f152;
	st.shared.f32 	[%r595], %f151;
	st.shared.f32 	[%r597], %f150;
	st.shared.f32 	[%r599], %f149;
	st.shared.f32 	[%r601], %f148;
	st.shared.f32 	[%r603], %f147;
	st.shared.f32 	[%r605], %f146;
	st.shared.f32 	[%r607], %f145;
	st.shared.f32 	[%r609], %f144;
	st.shared.f32 	[%r611], %f143;
	st.shared.f32 	[%r613], %f142;
	st.shared.f32 	[%r615], %f141;
	st.shared.f32 	[%r617], %f140;
	st.shared.f32 	[%r619], %f139;
	st.shared.f32 	[%r621], %f138;
	st.shared.f32 	[%r623], %f137;
	st.shared.f32 	[%r625], %f136;
	st.shared.f32 	[%r627], %f135;
	st.shared.f32 	[%r629], %f134;
	bar.sync 	0;
	ld.shared.f32 	%f58, [%r168+1024];
	ld.shared.f32 	%f59, [%r168+2048];
	ld.shared.f32 	%f60, [%r168+3072];
	ld.shared.f32 	%f61, [%r168+4096];
	ld.shared.f32 	%f62, [%r168+5120];
	ld.shared.f32 	%f63, [%r168+6144];
	ld.shared.f32 	%f64, [%r168+7168];
	ld.shared.f32 	%f65, [%r168+8192];
	ld.shared.f32 	%f66, [%r168+9216];
	ld.shared.f32 	%f67, [%r168+10240];
	ld.shared.f32 	%f68, [%r168+11264];
	ld.shared.f32 	%f69, [%r168+12288];
	ld.shared.f32 	%f70, [%r168+13312];
	ld.shared.f32 	%f71, [%r168+14336];
	ld.shared.f32 	%f72, [%r168+15360];
	ld.shared.f32 	%f73, [%r168+16384];
	ld.shared.f32 	%f74, [%r168+17408];
	ld.shared.f32 	%f75, [%r168+18432];
	setp.gt.u64 	%p54, %rd2, %rd15;
	cvta.to.global.u64 	%rd16, %rd6;
	mul.wide.u32 	%rd17, %r2, 4;
	add.s64 	%rd4, %rd16, %rd17;
	cvta.to.global.u64 	%rd18, %rd8;
	add.s64 	%rd5, %rd18, %rd17;
	@%p54 bra 	$L__BB2_83;
	bra.uni 	$L__BB2_84;
$L__BB2_83:
	xor.b32  	%r630, %r169, -2147483648;
	ld.shared.f32 	%f114, [%r168];
	st.global.u32 	[%rd4], %r630;
	st.global.f32 	[%rd5], %f114;
$L__BB2_84:
	add.s32 	%r631, %r2, 256;
	cvt.u64.u32 	%rd19, %r631;
	setp.le.u64 	%p55, %rd2, %rd19;
	@%p55 bra 	$L__BB2_86;
	xor.b32  	%r632, %r170, -2147483648;
	st.global.u32 	[%rd4+1024], %r632;
	st.global.f32 	[%rd5+1024], %f58;
$L__BB2_86:
	add.s32 	%r633, %r2, 512;
	cvt.u64.u32 	%rd20, %r633;
	setp.le.u64 	%p56, %rd2, %rd20;
	@%p56 bra 	$L__BB2_88;
	xor.b32  	%r634, %r171, -2147483648;
	st.global.u32 	[%rd4+2048], %r634;
	st.global.f32 	[%rd5+2048], %f59;
$L__BB2_88:
	add.s32 	%r635, %r2, 768;
	cvt.u64.u32 	%rd21, %r635;
	setp.le.u64 	%p57, %rd2, %rd21;
	@%p57 bra 	$L__BB2_90;
	xor.b32  	%r636, %r172, -2147483648;
	st.global.u32 	[%rd4+3072], %r636;
	st.global.f32 	[%rd5+3072], %f60;
$L__BB2_90:
	or.b32  	%r637, %r2, 1024;
	cvt.u64.u32 	%rd22, %r637;
	setp.le.u64 	%p58, %rd2, %rd22;
	@%p58 bra 	$L__BB2_92;
	xor.b32  	%r638, %r173, -2147483648;
	st.global.u32 	[%rd4+4096], %r638;
	st.global.f32 	[%rd5+4096], %f61;
$L__BB2_92:
	add.s32 	%r639, %r2, 1280;
	cvt.u64.u32 	%rd23, %r639;
	setp.le.u64 	%p59, %rd2, %rd23;
	@%p59 bra 	$L__BB2_94;
	xor.b32  	%r640, %r174, -2147483648;
	st.global.u32 	[%rd4+5120], %r640;
	st.global.f32 	[%rd5+5120], %f62;
$L__BB2_94:
	add.s32 	%r641, %r2, 1536;
	cvt.u64.u32 	%rd24, %r641;
	setp.le.u64 	%p60, %rd2, %rd24;
	@%p60 bra 	$L__BB2_96;
	xor.b32  	%r642, %r175, -2147483648;
	st.global.u32 	[%rd4+6144], %r642;
	st.global.f32 	[%rd5+6144], %f63;
$L__BB2_96:
	add.s32 	%r643, %r2, 1792;
	cvt.u64.u32 	%rd25, %r643;
	setp.le.u64 	%p61, %rd2, %rd25;
	@%p61 bra 	$L__BB2_98;
	xor.b32  	%r644, %r176, -2147483648;
	st.global.u32 	[%rd4+7168], %r644;
	st.global.f32 	[%rd5+7168], %f64;
$L__BB2_98:
	or.b32  	%r645, %r2, 2048;
	cvt.u64.u32 	%rd26, %r645;
	setp.le.u64 	%p62, %rd2, %rd26;
	@%p62 bra 	$L__BB2_100;
	xor.b32  	%r646, %r177, -2147483648;
	st.global.u32 	[%rd4+8192], %r646;
	st.global.f32 	[%rd5+8192], %f65;
$L__BB2_100:
	add.s32 	%r647, %r2, 2304;
	cvt.u64.u32 	%rd27, %r647;
	setp.le.u64 	%p63, %rd2, %rd27;
	@%p63 bra 	$L__BB2_102;
	xor.b32  	%r648, %r178, -2147483648;
	st.global.u32 	[%rd4+9216], %r648;
	st.global.f32 	[%rd5+9216], %f66;
$L__BB2_102:
	add.s32 	%r649, %r2, 2560;
	cvt.u64.u32 	%rd28, %r649;
	setp.le.u64 	%p64, %rd2, %rd28;
	@%p64 bra 	$L__BB2_104;
	xor.b32  	%r650, %r179, -2147483648;
	st.global.u32 	[%rd4+10240], %r650;
	st.global.f32 	[%rd5+10240], %f67;
$L__BB2_104:
	add.s32 	%r651, %r2, 2816;
	cvt.u64.u32 	%rd29, %r651;
	setp.le.u64 	%p65, %rd2, %rd29;
	@%p65 bra 	$L__BB2_106;
	xor.b32  	%r652, %r180, -2147483648;
	st.global.u32 	[%rd4+11264], %r652;
	st.global.f32 	[%rd5+11264], %f68;
$L__BB2_106:
	or.b32  	%r653, %r2, 3072;
	cvt.u64.u32 	%rd30, %r653;
	setp.le.u64 	%p66, %rd2, %rd30;
	@%p66 bra 	$L__BB2_108;
	xor.b32  	%r654, %r181, -2147483648;
	st.global.u32 	[%rd4+12288], %r654;
	st.global.f32 	[%rd5+12288], %f69;
$L__BB2_108:
	add.s32 	%r655, %r2, 3328;
	cvt.u64.u32 	%rd31, %r655;
	setp.le.u64 	%p67, %rd2, %rd31;
	@%p67 bra 	$L__BB2_110;
	xor.b32  	%r656, %r182, -2147483648;
	st.global.u32 	[%rd4+13312], %r656;
	st.global.f32 	[%rd5+13312], %f70;
$L__BB2_110:
	add.s32 	%r657, %r2, 3584;
	cvt.u64.u32 	%rd32, %r657;
	setp.le.u64 	%p68, %rd2, %rd32;
	@%p68 bra 	$L__BB2_112;
	xor.b32  	%r658, %r183, -2147483648;
	st.global.u32 	[%rd4+14336], %r658;
	st.global.f32 	[%rd5+14336], %f71;
$L__BB2_112:
	add.s32 	%r659, %r2, 3840;
	cvt.u64.u32 	%rd33, %r659;
	setp.le.u64 	%p69, %rd2, %rd33;
	@%p69 bra 	$L__BB2_114;
	xor.b32  	%r660, %r184, -2147483648;
	st.global.u32 	[%rd4+15360], %r660;
	st.global.f32 	[%rd5+15360], %f72;
$L__BB2_114:
	or.b32  	%r661, %r2, 4096;
	cvt.u64.u32 	%rd34, %r661;
	setp.le.u64 	%p70, %rd2, %rd34;
	@%p70 bra 	$L__BB2_116;
	xor.b32  	%r662, %r185, -2147483648;
	st.global.u32 	[%rd4+16384], %r662;
	st.global.f32 	[%rd5+16384], %f73;
$L__BB2_116:
	add.s32 	%r663, %r2, 4352;
	cvt.u64.u32 	%rd35, %r663;
	setp.le.u64 	%p71, %rd2, %rd35;
	@%p71 bra 	$L__BB2_118;
	xor.b32  	%r664, %r186, -2147483648;
	st.global.u32 	[%rd4+17408], %r664;
	st.global.f32 	[%rd5+17408], %f74;
$L__BB2_118:
	add.s32 	%r665, %r2, 4608;
	cvt.u64.u32 	%rd36, %r665;
	setp.le.u64 	%p72, %rd2, %rd36;
	@%p72 bra 	$L__BB2_120;
	xor.b32  	%r666, %r187, -2147483648;
	st.global.u32 	[%rd4+18432], %r666;
	st.global.f32 	[%rd5+18432], %f75;
$L__BB2_120:
	ret;
$L__BB2_121:
	shl.b32 	%r667, %r149, 2;
	mov.u32 	%r668, _ZZN3cub18CUB_300001_SM_10006detail10radix_sort31DeviceRadixSortSingleTileKernelINS1_5radix10policy_hubIifyE10Policy1000ELNS0_9SortOrderE0EifyNS1_21identity_decomposer_tEEEvPKT1_PSA_PKT2_PSE_T3_iiT4_E12temp_storage;
	add.s32 	%r669, %r668, %r667;
	st.shared.u32 	[%r669], %r745;
	shl.b32 	%r670, %r150, 2;
	add.s32 	%r671, %r668, %r670;
	st.shared.u32 	[%r671], %r744;
	shl.b32 	%r672, %r151, 2;
	add.s32 	%r673, %r668, %r672;
	st.shared.u32 	[%r673], %r743;
	shl.b32 	%r674, %r152, 2;
	add.s32 	%r675, %r668, %r674;
	st.shared.u32 	[%r675], %r742;
	shl.b32 	%r676, %r153, 2;
	add.s32 	%r677, %r668, %r676;
	st.shared.u32 	[%r677], %r741;
	shl.b32 	%r678, %r154, 2;
	add.s32 	%r679, %r668, %r678;
	st.shared.u32 	[%r679], %r740;
	shl.b32 	%r680, %r155, 2;
	add.s32 	%r681, %r668, %r680;
	st.shared.u32 	[%r681], %r739;
	shl.b32 	%r682, %r156, 2;
	add.s32 	%r683, %r668, %r682;
	st.shared.u32 	[%r683], %r738;
	shl.b32 	%r684, %r157, 2;
	add.s32 	%r685, %r668, %r684;
	st.shared.u32 	[%r685], %r737;
	shl.b32 	%r686, %r158, 2;
	add.s32 	%r687, %r668, %r686;
	st.shared.u32 	[%r687], %r736;
	shl.b32 	%r688, %r159, 2;
	add.s32 	%r689, %r668, %r688;
	st.shared.u32 	[%r689], %r735;
	shl.b32 	%r690, %r160, 2;
	add.s32 	%r691, %r668, %r690;
	st.shared.u32 	[%r691], %r734;
	shl.b32 	%r692, %r161, 2;
	add.s32 	%r693, %r668, %r692;
	st.shared.u32 	[%r693], %r733;
	shl.b32 	%r694, %r162, 2;
	add.s32 	%r695, %r668, %r694;
	st.shared.u32 	[%r695], %r732;
	shl.b32 	%r696, %r163, 2;
	add.s32 	%r697, %r668, %r696;
	st.shared.u32 	[%r697], %r731;
	shl.b32 	%r698, %r164, 2;
	add.s32 	%r699, %r668, %r698;
	st.shared.u32 	[%r699], %r730;
	shl.b32 	%r700, %r165, 2;
	add.s32 	%r701, %r668, %r700;
	st.shared.u32 	[%r701], %r729;
	shl.b32 	%r702, %r166, 2;
	add.s32 	%r703, %r668, %r702;
	st.shared.u32 	[%r703], %r728;
	shl.b32 	%r704, %r167, 2;
	add.s32 	%r705, %r668, %r704;
	st.shared.u32 	[%r705], %r727;
	bar.sync 	0;
	ld.shared.u32 	%r745, [%r65];
	ld.shared.u32 	%r744, [%r65+4];
	ld.shared.u32 	%r743, [%r65+8];
	ld.shared.u32 	%r742, [%r65+12];
	ld.shared.u32 	%r741, [%r65+16];
	ld.shared.u32 	%r740, [%r65+20];
	ld.shared.u32 	%r739, [%r65+24];
	ld.shared.u32 	%r738, [%r65+28];
	ld.shared.u32 	%r737, [%r65+32];
	ld.shared.u32 	%r736, [%r65+36];
	ld.shared.u32 	%r735, [%r65+40];
	ld.shared.u32 	%r734, [%r65+44];
	ld.shared.u32 	%r733, [%r65+48];
	ld.shared.u32 	%r732, [%r65+52];
	ld.shared.u32 	%r731, [%r65+56];
	ld.shared.u32 	%r730, [%r65+60];
	ld.shared.u32 	%r729, [%r65+64];
	ld.shared.u32 	%r728, [%r65+68];
	ld.shared.u32 	%r727, [%r65+72];
	bar.sync 	0;
	st.shared.f32 	[%r669], %f152;
	st.shared.f32 	[%r671], %f151;
	st.shared.f32 	[%r673], %f150;
	st.shared.f32 	[%r675], %f149;
	st.shared.f32 	[%r677], %f148;
	st.shared.f32 	[%r679], %f147;
	st.shared.f32 	[%r681], %f146;
	st.shared.f32 	[%r683], %f145;
	st.shared.f32 	[%r685], %f144;
	st.shared.f32 	[%r687], %f143;
	st.shared.f32 	[%r689], %f142;
	st.shared.f32 	[%r691], %f141;
	st.shared.f32 	[%r693], %f140;
	st.shared.f32 	[%r695], %f139;
	st.shared.f32 	[%r697], %f138;
	st.shared.f32 	[%r699], %f137;
	st.shared.f32 	[%r701], %f136;
	st.shared.f32 	[%r703], %f135;
	st.shared.f32 	[%r705], %f134;
	bar.sync 	0;
	ld.shared.f32 	%f152, [%r65];
	ld.shared.f32 	%f151, [%r65+4];
	ld.shared.f32 	%f150, [%r65+8];
	ld.shared.f32 	%f149, [%r65+12];
	ld.shared.f32 	%f148, [%r65+16];
	ld.shared.f32 	%f147, [%r65+20];
	ld.shared.f32 	%f146, [%r65+24];
	ld.shared.f32 	%f145, [%r65+28];
	ld.shared.f32 	%f144, [%r65+32];
	ld.shared.f32 	%f143, [%r65+36];
	ld.shared.f32 	%f142, [%r65+40];
	ld.shared.f32 	%f141, [%r65+44];
	ld.shared.f32 	%f140, [%r65+48];
	ld.shared.f32 	%f139, [%r65+52];
	ld.shared.f32 	%f138, [%r65+56];
	ld.shared.f32 	%f137, [%r65+60];
	ld.shared.f32 	%f136, [%r65+64];
	ld.shared.f32 	%f135, [%r65+68];
	ld.shared.f32 	%f134, [%r65+72];
	bar.sync 	0;
	add.s32 	%r726, %r726, 6;
	add.s32 	%r725, %r725, -6;
	bra.uni 	$L__BB2_77;

}
	// .globl	_ZN3cub18CUB_300001_SM_10006detail10radix_sort30DeviceRadixSortHistogramKernelINS1_5radix10policy_hubIifyE10Policy1000ELNS0_9SortOrderE0EiyNS1_21identity_decomposer_tEEEvPT2_PKT1_SA_iiT3_
.visible .entry _ZN3cub18CUB_300001_SM_10006detail10radix_sort30DeviceRadixSortHistogramKernelINS1_5radix10policy_hubIifyE10Policy1000ELNS0_9SortOrderE0EiyNS1_21identity_decomposer_tEEEvPT2_PKT1_SA_iiT3_(
	.param .u64 .ptr .align 1 _ZN3cub18CUB_300001_SM_10006detail10radix_sort30DeviceRadixSortHistogramKernelINS1_5radix10policy_hubIifyE10Policy1000ELNS0_9SortOrderE0EiyNS1_21identity_decomposer_tEEEvPT2_PKT1_SA_iiT3__param_0,
	.param .u64 .ptr .align 1 _ZN3cub18CUB_300001_SM_10006detail10radix_sort30DeviceRadixSortHistogramKernelINS1_5radix10policy_hubIifyE10Policy1000ELNS0_9SortOrderE0EiyNS1_21identity_decomposer_tEEEvPT2_PKT1_SA_iiT3__param_1,
	.param .u64 _ZN3cub18CUB_300001_SM_10006detail10radix_sort30DeviceRadixSortHistogramKernelINS1_5radix10policy_hubIifyE10Policy1000ELNS0_9SortOrderE0EiyNS1_21identity_decomposer_tEEEvPT2_PKT1_SA_iiT3__param_2,
	.param .u32 _ZN3cub18CUB_300001_SM_10006detail10radix_sort30DeviceRadixSortHistogramKernelINS1_5radix10policy_hubIifyE10Policy1000ELNS0_9SortOrderE0EiyNS1_21identity_decomposer_tEEEvPT2_PKT1_SA_iiT3__param_3,
	.param .u32 _ZN3cub18CUB_300001_SM_10006detail10radix_sort30DeviceRadixSortHistogramKernelINS1_5radix10policy_hubIifyE10Policy1000ELNS0_9SortOrderE0EiyNS1_21identity_decomposer_tEEEvPT2_PKT1_SA_iiT3__param_4,
	.param .align 1 .b8 _ZN3cub18CUB_300001_SM_10006detail10radix_sort30DeviceRadixSortHistogramKernelINS1_5radix10policy_hubIifyE10Policy1000ELNS0_9SortOrderE0EiyNS1_21identity_decomposer_tEEEvPT2_PKT1_SA_iiT3__param_5[1]
)
.maxntid 128
{
	.reg .pred 	%p<91>;
	.reg .b32 	%r<486>;
	.reg .b64 	%rd<137>;
	// demoted variable
	.shared .align 4 .b8 _ZZN3cub18CUB_300001_SM_10006detail10radix_sort30DeviceRadixSortHistogramKernelINS1_5radix10policy_hubIifyE10Policy1000ELNS0_9SortOrderE0EiyNS1_21identity_decomposer_tEEEvPT2_PKT1_SA_iiT3_E12temp_storage[4096];
	ld.param.u64 	%rd18, [_ZN3cub18CUB_300001_SM_10006detail10radix_sort30DeviceRadixSortHistogramKernelINS1_5radix10policy_hubIifyE10Policy1000ELNS0_9SortOrderE0EiyNS1_21identity_decomposer_tEEEvPT2_PKT1_SA_iiT3__param_0];
	ld.param.u64 	%rd19, [_ZN3cub18CUB_300001_SM_10006detail10radix_sort30DeviceRadixSortHistogramKernelINS1_5radix10policy_hubIifyE10Policy1000ELNS0_9SortOrderE0EiyNS1_21identity_decomposer_tEEEvPT2_PKT1_SA_iiT3__param_1];
	ld.param.u64 	%rd17, [_ZN3cub18CUB_300001_SM_10006detail10radix_sort30DeviceRadixSortHistogramKernelINS1_5radix10policy_hubIifyE10Policy1000ELNS0_9SortOrderE0EiyNS1_21identity_decomposer_tEEEvPT2_PKT1_SA_iiT3__param_2];
	ld.param.u32 	%r174, [_ZN3cub18CUB_300001_SM_10006detail10radix_sort30DeviceRadixSortHistogramKernelINS1_5radix10policy_hubIifyE10Policy1000ELNS0_9SortOrderE0EiyNS1_21identity_decomposer_tEEEvPT2_PKT1_SA_iiT3__param_3];
	ld.param.u32 	%r175, [_ZN3cub18CUB_300001_SM_10006detail10radix_sort30DeviceRadixSortHistogramKernelINS1_5radix10policy_hubIifyE10Policy1000ELNS0_9SortOrderE0EiyNS1_21identity_decomposer_tEEEvPT2_PKT1_SA_iiT3__param_4];
	cvta.to.global.u64 	%rd1, %rd19;
	cvta.to.global.u64 	%rd2, %rd18;
	setp.eq.s64 	%p2, %rd17, 0;
	@%p2 bra 	$L__BB3_153;
	sub.s32 	%r176, %r175, %r174;
	add.s32 	%r177, %r176, 7;
	shr.s32 	%r178, %r177, 31;
	shr.u32 	%r179, %r178, 29;
	add.s32 	%r180, %r177, %r179;
	shr.s32 	%r181, %r180, 3;
	mov.u32 	%r182, %tid.x;
	setp.gt.u32 	%p3, %r182, 255;
	setp.lt.s32 	%p4, %r177, 8;
	mov.u32 	%r183, %ctaid.x;
	shl.b32 	%r184, %r183, 11;
	cvt.u64.u32 	%rd3, %r184;
	mov.u32 	%r185, %nctaid.x;
	shl.b32 	%r186, %r185, 11;
	cvt.u64.u32 	%rd4, %r186;
	add.s32 	%r1, %r181, -1;
	and.b32  	%r2, %r181, 15;
	and.b32  	%r3, %r181, 7;
	add.s32 	%r4, %r3, -1;
	and.b32  	%r5, %r181, 3;
	or.pred  	%p1, %p3, %p4;
	shl.b32 	%r187, %r182, 2;
	mov.u32 	%r188, _ZZN3cub18CUB_300001_SM_10006detail10radix_sort30DeviceRadixSortHistogramKernelINS1_5radix10policy_hubIifyE10Policy1000ELNS0_9SortOrderE0EiyNS1_21identity_decomposer_tEEEvPT2_PKT1_SA_iiT3_E12temp_storage;
	add.s32 	%r6, %r188, %r187;
	and.b32  	%r7, %r181, 268435440;
	cvt.u64.u32 	%rd5, %r182;
	add.s32 	%r8, %r182, 128;
	add.s32 	%r9, %r182, 256;
	add.s32 	%r10, %r182, 384;
	add.s32 	%r11, %r182, 512;
	add.s32 	%r12, %r182, 640;
	add.s32 	%r13, %r182, 768;
	or.b32  	%r14, %r182, 1024;
	add.s32 	%r15, %r182, 1920;
	and.b32  	%r16, %r181, 268435448;
	and.b32  	%r17, %r181, 1;
	neg.s32 	%r18, %r7;
	add.s32 	%r19, %r6, 8192;
	add.s64 	%rd21, %rd17, -1;
	shr.u64 	%rd22, %rd21, 30;
	add.s64 	%rd23, %rd22, 1;
	min.u64 	%rd6, %rd23, %rd17;
	mov.b64 	%rd135, 0;
$L__BB3_2:
	@%p1 bra 	$L__BB3_30;
	setp.lt.u32 	%p5, %r1, 15;
	mov.b32 	%r439, 0;
	@%p5 bra 	$L__BB3_6;
	mov.u32 	%r436, %r19;
	mov.u32 	%r437, %r18;
$L__BB3_5:
	.pragma "nounroll";
	mov.b32 	%r190, 0;
	st.shared.u32 	[%r436+-8192], %r190;
	st.shared.u32 	[%r436+-7168], %r190;
	st.shared.u32 	[%r436+-6144], %r190;
	st.shared.u32 	[%r436+-5120], %r190;
	st.shared.u32 	[%r436+-4096], %r190;
	st.shared.u32 	[%r436+-3072], %r190;
	st.shared.u32 	[%r436+-2048], %r190;
	st.shared.u32 	[%r436+-1024], %r190;
	st.shared.u32 	[%r436], %r190;
	st.shared.u32 	[%r436+1024], %r190;
	st.shared.u32 	[%r436+2048], %r190;
	st.shared.u32 	[%r436+3072], %r190;
	st.shared.u32 	[%r436+4096], %r190;
	st.shared.u32 	[%r436+5120], %r190;
	st.shared.u32 	[%r436+6144], %r190;
	st.shared.u32 	[%r436+7168], %r190;
	add.s32 	%r437, %r437, 16;
	add.s32 	%r436, %r436, 16384;
	setp.ne.s32 	%p6, %r437, 0;
	mov.u32 	%r439, %r7;
	@%p6 bra 	$L__BB3_5;
$L__BB3_6:
	add.s32 	%r25, %r2, -1;
	setp.eq.s32 	%p7, %r2, 0;
	@%p7 bra 	$L__BB3_16;
	setp.lt.u32 	%p8, %r25, 7;
	@%p8 bra 	$L__BB3_9;
	shl.b32 	%r191, %r439, 10;
	add.s32 	%r192, %r6, %r191;
	mov.b32 	%r193, 0;
	st.shared.u32 	[%r192], %r193;
	st.shared.u32 	[%r192+1024], %r193;
	st.shared.u32 	[%r192+2048], %r193;
	st.shared.u32 	[%r192+3072], %r193;
	st.shared.u32 	[%r192+4096], %r193;
	st.shared.u32 	[%r192+5120], %r193;
	st.shared.u32 	[%r192+6144], %r193;
	st.shared.u32 	[%r192+7168], %r193;
	add.s32 	%r439, %r439, 8;
$L__BB3_9:
	setp.eq.s32 	%p9, %r3, 0;
	@%p9 bra 	$L__BB3_16;
	setp.lt.u32 	%p10, %r4, 3;
	@%p10 bra 	$L__BB3_12;
	shl.b32 	%r194, %r439, 10;
	add.s32 	%r195, %r6, %r194;
	mov.b32 	%r196, 0;
	st.shared.u32 	[%r195], %r196;
	st.shared.u32 	[%r195+1024], %r196;
	st.shared.u32 	[%r195+2048], %r196;
	st.shared.u32 	[%r195+3072], %r196;
	add.s32 	%r439, %r439, 4;
$L__BB3_12:
	setp.eq.s32 	%p11, %r5, 0;
	@%p11 bra 	$L__BB3_16;
	setp.eq.s32 	%p12, %r5, 1;
	shl.b32 	%r197, %r439, 10;
	add.s32 	%r30, %r6, %r197;
	mov.b32 	%r198, 0;
	st.shared.u32 	[%r30], %r198;
	@%p12 bra 	$L__BB3_16;
	setp.eq.s32 	%p13, %r5, 2;
	mov.b32 	%r199, 0;
	st.shared.u32 	[%r30+1024], %r199;
	@%p13 bra 	$L__BB3_16;
	mov.b32 	%r200, 0;
	st.shared.u32 	[%r30+2048], %r200;
$L__BB3_16:
	cvt.u32.u64 	%r201, %rd5;
	setp.gt.u32 	%p14, %r201, 127;
	@%p14 bra 	$L__BB3_30;
	setp.lt.u32 	%p15, %r1, 15;
	mov.b32 	%r443, 0;
	@%p15 bra 	$L__BB3_20;
	mov.b32 	%r441, 0;
$L__BB3_19:
	.pragma "nounroll";
	shl.b32 	%r204, %r441, 10;
	add.s32 	%r205, %r6, %r204;
	mov.b32 	%r206, 0;
	st.shared.u32 	[%r205+512], %r206;
	st.shared.u32 	[%r205+1536], %r206;
	st.shared.u32 	[%r205+2560], %r206;
	st.shared.u32 	[%r205+3584], %r206;
	st.shared.u32 	[%r205+4608], %r206;
	st.shared.u32 	[%r205+5632], %r206;
	st.shared.u32 	[%r205+6656], %r206;
	st.shared.u32 	[%r205+7680], %r206;
	st.shared.u32 	[%r205+8704], %r206;
	st.shared.u32 	[%r205+9728], %r206;
	st.shared.u32 	[%r205+10752], %r206;
	st.shared.u32 	[%r205+11776], %r206;
	st.shared.u32 	[%r205+12800], %r206;
	st.shared.u32 	[%r205+13824], %r206;
	st.shared.u32 	[%r205+14848], %r206;
	st.shared.u32 	[%r205+15872], %r206;
	add.s32 	%r441, %r441, 16;
	setp.ne.s32 	%p16, %r441, %r7;
	mov.u32 	%r443, %r7;
	@%p16 bra 	$L__BB3_19;
$L__BB3_20:
	setp.eq.s32 	%p17, %r2, 0;
	@%p17 bra 	$L__BB3_30;
	setp.lt.u32 	%p18, %r25, 7;
	@%p18 bra 	$L__BB3_23;
	shl.b32 	%r207, %r443, 10;
	add.s32 	%r208, %r6, %r207;
	mov.b32 	%r209, 0;
	st.shared.u32 	[%r208+512], %r209;
	st.shared.u32 	[%r208+1536], %r209;
	st.shared.u32 	[%r208+2560], %r209;
	st.shared.u32 	[%r208+3584], %r209;
	st.shared.u32 	[%r208+4608], %r209;
	st.shared.u32 	[%r208+5632], %r209;
	st.shared.u32 	[%r208+6656], %r209;
	st.shared.u32 	[%r208+7680], %r209;
	add.s32 	%r443, %r443, 8;
$L__BB3_23:
	setp.eq.s32 	%p19, %r3, 0;
	@%p19 bra 	$L__BB3_30;
	setp.lt.u32 	%p20, %r4, 3;
	@%p20 bra 	$L__BB3_26;
	shl.b32 	%r210, %r443, 10;
	add.s32 	%r211, %r6, %r210;
	mov.b32 	%r212, 0;
	st.shared.u32 	[%r211+512], %r212;
	st.shared.u32 	[%r211+1536], %r212;
	st.shared.u32 	[%r211+2560], %r212;
	st.shared.u32 	[%r211+3584], %r212;
	add.s32 	%r443, %r443, 4;
$L__BB3_26:
	setp.eq.s32 	%p21, %r5, 0;
	@%p21 bra 	$L__BB3_30;
	setp.eq.s32 	%p22, %r5, 1;
	shl.b32 	%r213, %r443, 10;
	add.s32 	%r38, %r6, %r213;
	mov.b32 	%r214, 0;
	st.shared.u32 	[%r38+512], %r214;
	@%p22 bra 	$L__BB3_30;
	setp.eq.s32 	%p23, %r5, 2;
	mov.b32 	%r215, 0;
	st.shared.u32 	[%r38+1536], %r215;
	@%p23 bra 	$L__BB3_30;
	mov.b32 	%r216, 0;
	st.shared.u32 	[%r38+2560], %r216;
$L__BB3_30:
	bar.sync 	0;
	bar.sync 	0;
	shl.b64 	%rd8, %rd135, 30;
	sub.s64 	%rd24, %rd17, %rd8;
	min.u64 	%rd9, %rd24, 1073741824;
	setp.le.u64 	%p24, %rd9, %rd3;
	@%p24 bra 	$L__BB3_70;
	mov.u64 	%rd136, %rd3;
$L__BB3_32:
	add.s64 	%rd11, %rd136, %rd8;
	sub.s64 	%rd12, %rd17, %rd11;
	setp.lt.u64 	%p25, %rd12, 2048;
	@%p25 bra 	$L__BB3_34;
	add.s64 	%rd27, %rd11, %rd5;
	shl.b64 	%rd28, %rd27, 2;
	add.s64 	%rd29, %rd1, %rd28;
	ld.global.u32 	%r475, [%rd29];
	ld.global.u32 	%r474, [%rd29+512];
	ld.global.u32 	%r473, [%rd29+1024];
	ld.global.u32 	%r472, [%rd29+1536];
	ld.global.u32 	%r471, [%rd29+2048];
	ld.global.u32 	%r470, [%rd29+2560];
	ld.global.u32 	%r469, [%rd29+3072];
	ld.global.u32 	%r468, [%rd29+3584];
	ld.global.u32 	%r467, [%rd29+4096];
	ld.global.u32 	%r466, [%rd29+4608];
	ld.global.u32 	%r465, [%rd29+5120];
	ld.global.u32 	%r464, [%rd29+5632];
	ld.global.u32 	%r463, [%rd29+6144];
	ld.global.u32 	%r462, [%rd29+6656];
	ld.global.u32 	%r461, [%rd29+7168];
	ld.global.u32 	%r460, [%rd29+7680];
	bra.uni 	$L__BB3_66;
$L__BB3_34:
	cvt.u32.u64 	%r218, %rd5;
	cvt.u32.u64 	%r55, %rd12;
	setp.ge.s32 	%p26, %r218, %r55;
	add.s64 	%rd25, %rd11, %rd5;
	shl.b64 	%rd26, %rd25, 2;
	add.s64 	%rd13, %rd1, %rd26;
	mov.b32 	%r475, 2147483647;
	@%p26 bra 	$L__BB3_36;
	ld.global.u32 	%r475, [%rd13];
$L__BB3_36:
	setp.ge.s32 	%p27, %r8, %r55;
	mov.b32 	%r474, 2147483647;
	@%p27 bra 	$L__BB3_38;
	ld.global.u32 	%r474, [%rd13+512];
$L__BB3_38:
	setp.ge.s32 	%p28, %r9, %r55;
	mov.b32 	%r473, 2147483647;
	@%p28 bra 	$L__BB3_40;
	ld.global.u32 	%r473, [%rd13+1024];
$L__BB3_40:
	setp.ge.s32 	%p29, %r10, %r55;
	mov.b32 	%r472, 2147483647;
	@%p29 bra 	$L__BB3_42;
	ld.global.u32 	%r472, [%rd13+1536];
$L__BB3_42:
	setp.ge.s32 	%p30, %r11, %r55;
	mov.b32 	%r471, 2147483647;
	@%p30 bra 	$L__BB3_44;
	ld.global.u32 	%r471, [%rd13+2048];
$L__BB3_44:
	setp.ge.s32 	%p31, %r12, %r55;
	mov.b32 	%r470, 2147483647;
	@%p31 bra 	$L__BB3_46;
	ld.global.u32 	%r470, [%rd13+2560];
$L__BB3_46:
	setp.ge.s32 	%p32, %r13, %r55;
	mov.b32 	%r469, 2147483647;
	@%p32 bra 	$L__BB3_48;
	ld.global.u32 	%r469, [%rd13+3072];
$L__BB3_48:
	mov.u32 	%r226, %tid.x;
	add.s32 	%r227, %r226, 896;
	setp.ge.s32 	%p33, %r227, %r55;
	mov.b32 	%r468, 2147483647;
	@%p33 bra 	$L__BB3_50;
	ld.global.u32 	%r468, [%rd13+3584];
$L__BB3_50:
	setp.ge.s32 	%p34, %r14, %r55;
	mov.b32 	%r467, 2147483647;
	@%p34 bra 	$L__BB3_52;
	ld.global.u32 	%r467, [%rd13+4096];
$L__BB3_52:
	add.s32 	%r231, %r226, 1152;
	setp.ge.s32 	%p35, %r231, %r55;
	mov.b32 	%r466, 2147483647;
	@%p35 bra 	$L__BB3_54;
	ld.global.u32 	%r466, [%rd13+4608];
$L__BB3_54:
	add.s32 	%r234, %r226, 1280;
	setp.ge.s32 	%p36, %r234, %r55;
	mov.b32 	%r465, 2147483647;
	@%p36 bra 	$L__BB3_56;
	ld.global.u32 	%r465, [%rd13+5120];
$L__BB3_56:
	add.s32 	%r237, %r226, 1408;
	setp.ge.s32 	%p37, %r237, %r55;
	mov.b32 	%r464, 2147483647;
	@%p37 bra 	$L__BB3_58;
	ld.global.u32 	%r464, [%rd13+5632];
$L__BB3_58:
	add.s32 	%r240, %r226, 1536;
	setp.ge.s32 	%p38, %r240, %r55;
	mov.b32 	%r463, 2147483647;
	@%p38 bra 	$L__BB3_60;
	ld.global.u32 	%r463, [%rd13+6144];
$L__BB3_60:
	add.s32 	%r243, %r226, 1664;
	setp.ge.s32 	%p39, %r243, %r55;
	mov.b32 	%r462, 2147483647;
	@%p39 bra 	$L__BB3_62;
	ld.global.u32 	%r462, [%rd13+6656];
$L__BB3_62:
	add.s32 	%r246, %r226, 1792;
	setp.ge.s32 	%p40, %r246, %r55;
	mov.b32 	%r461, 2147483647;
	@%p40 bra 	$L__BB3_64;
	ld.global.u32 	%r461, [%rd13+7168];
$L__BB3_64:
	setp.ge.s32 	%p41, %r15, %r55;
	mov.b32 	%r460, 2147483647;
	@%p41 bra 	$L__BB3_66;
	ld.global.u32 	%r460, [%rd13+7680];
$L__BB3_66:
	setp.le.s32 	%p42, %r175, %r174;
	@%p42 bra 	$L__BB3_69;
	xor.b32  	%r103, %r460, -2147483648;
	xor.b32  	%r104, %r461, -2147483648;
	xor.b32  	%r105, %r462, -2147483648;
	xor.b32  	%r106, %r463, -2147483648;
	xor.b32  	%r107, %r464, -2147483648;
	xor.b32  	%r108, %r465, -2147483648;
	xor.b32  	%r109, %r466, -2147483648;
	xor.b32  	%r110, %r467, -2147483648;
	xor.b32  	%r111, %r468, -2147483648;
	xor.b32  	%r112, %r469, -2147483648;
	xor.b32  	%r113, %r470, -2147483648;
	xor.b32  	%r114, %r471, -2147483648;
	xor.b32  	%r115, %r472, -2147483648;
	xor.b32  	%r116, %r473, -2147483648;
	xor.b32  	%r117, %r474, -2147483648;
	xor.b32  	%r118, %r475, -2147483648;
	mov.b32 	%r476, 0;
	mov.u32 	%r477, %r174;
$L__BB3_68:
	sub.s32 	%r249, %r175, %r477;
	shl.b32 	%r250, %r476, 10;
	mov.u32 	%r251, _ZZN3cub18CUB_300001_SM_10006detail10radix_sort30DeviceRadixSortHistogramKernelINS1_5radix10policy_hubIifyE10Policy1000ELNS0_9SortOrderE0EiyNS1_21identity_decomposer_tEEEvPT2_PKT1_SA_iiT3_E12temp_storage;
	add.s32 	%r252, %r251, %r250;
	min.s32 	%r253, %r249, 8;
	mov.b32 	%r254, -1;
	shl.b32 	%r255, %r254, %r253;
	not.b32 	%r256, %r255;
	shr.u32 	%r257, %r118, %r477;
	and.b32  	%r258, %r257, %r256;
	shl.b32 	%r259, %r258, 2;
	add.s32 	%r260, %r252, %r259;
	atom.shared.add.u32 	%r261, [%r260], 1;
	shr.u32 	%r262, %r117, %r477;
	and.b32  	%r263, %r262, %r256;
	shl.b32 	%r264, %r263, 2;
	add.s32 	%r265, %r252, %r264;
	atom.shared.add.u32 	%r266, [%r265], 1;
	shr.u32 	%r267, %r116, %r477;
	and.b32  	%r268, %r267, %r256;
	shl.b32 	%r269, %r268, 2;
	add.s32 	%r270, %r252, %r269;
	atom.shared.add.u32 	%r271, [%r270], 1;
	shr.u32 	%r272, %r115, %r477;
	and.b32  	%r273, %r272, %r256;
	shl.b32 	%r274, %r273, 2;
	add.s32 	%r275, %r252, %r274;
	atom.shared.add.u32 	%r276, [%r275], 1;
	shr.u32 	%r277, %r114, %r477;
	and.b32  	%r278, %r277, %r256;
	shl.b32 	%r279, %r278, 2;
	add.s32 	%r280, %r252, %r279;
	atom.shared.add.u32 	%r281, [%r280], 1;
	shr.u32 	%r282, %r113, %r477;
	and.b32  	%r283, %r282, %r256;
	shl.b32 	%r284, %r283, 2;
	add.s32 	%r285, %r252, %r284;
	atom.shared.add.u32 	%r286, [%r285], 1;
	shr.u32 	%r287, %r112, %r477;
	and.b32  	%r288, %r287, %r256;
	shl.b32 	%r289, %r288, 2;
	add.s32 	%r290, %r252, %r289;
	atom.shared.add.u32 	%r291, [%r290], 1;
	shr.u32 	%r292, %r111, %r477;
	and.b32  	%r293, %r292, %r256;
	shl.b32 	%r294, %r293, 2;
	add.s32 	%r295, %r252, %r294;
	atom.shared.add.u32 	%r296, [%r295], 1;
	shr.u32 	%r297, %r110, %r477;
	and.b32  	%r298, %r297, %r256;
	shl.b32 	%r299, %r298, 2;
	add.s32 	%r300, %r252, %r299;
	atom.shared.add.u32 	%r301, [%r300], 1;
	shr.u32 	%r302, %r109, %r477;
	and.b32  	%r303, %r302, %r256;
	shl.b32 	%r304, %r303, 2;
	add.s32 	%r305, %r252, %r304;
	atom.shared.add.u32 	%r306, [%r305], 1;
	shr.u32 	%r307, %r108, %r477;
	and.b32  	%r308, %r307, %r256;
	shl.b32 	%r309, %r308, 2;
	add.s32 	%r310, %r252, %r309;
	atom.shared.add.u32 	%r311, [%r310], 1;
	shr.u32 	%r312, %r107, %r477;
	and.b32  	%r313, %r312, %r256;
	shl.b32 	%r314, %r313, 2;
	add.s32 	%r315, %r252, %r314;
	atom.shared.add.u32 	%r316, [%r315], 1;
	shr.u32 	%r317, %r106, %r477;
	and.b32  	%r318, %r317, %r256;
	shl.b32 	%r319, %r318, 2;
	add.s32 	%r320, %r252, %r319;
	atom.shared.add.u32 	%r321, [%r320], 1;
	shr.u32 	%r322, %r105, %r477;
	and.b32  	%r323, %r322, %r256;
	shl.b32 	%r324, %r323, 2;
	add.s32 	%r325, %r252, %r324;
	atom.shared.add.u32 	%r326, [%r325], 1;
	shr.u32 	%r327, %r104, %r477;
	and.b32  	%r328, %r327, %r256;
	shl.b32 	%r329, %r328, 2;
	add.s32 	%r330, %r252, %r329;
	atom.shared.add.u32 	%r331, [%r330], 1;
	shr.u32 	%r332, %r103, %r477;
	and.b32  	%r333, %r332, %r256;
	shl.b32 	%r334, %r333, 2;
	add.s32 	%r335, %r252, %r334;
	atom.shared.add.u32 	%r336, [%r335], 1;
	add.s32 	%r477, %r477, 8;
	add.s32 	%r476, %r476, 1;
	setp.lt.s32 	%p43, %r477, %r175;
	@%p43 bra 	$L__BB3_68;
$L__BB3_69:
	add.s64 	%rd136, %rd136, %rd4;
	setp.lt.u64 	%p44, %rd136, %rd9;
	@%p44 bra 	$L__BB3_32;
$L__BB3_70:
	bar.sync 	0;
	@%p1 bra 	$L__BB3_152;
	setp.lt.u32 	%p45, %r1, 7;
	mov.b32 	%r480, 0;
	@%p45 bra 	$L__BB3_90;
	mov.b32 	%r478, 0;
$L__BB3_73:
	.pragma "nounroll";
	shl.b32 	%r339, %r478, 10;
	add.s32 	%r124, %r6, %r339;
	ld.shared.u32 	%r125, [%r124];
	setp.eq.s32 	%p46, %r125, 0;
	@%p46 bra 	$L__BB3_75;
	cvt.u32.u64 	%r340, %rd5;
	shl.b32 	%r341, %r478, 8;
	add.s32 	%r342, %r341, %r340;
	mul.wide.u32 	%rd30, %r342, 8;
	add.s64 	%rd31, %rd2, %rd30;
	cvt.u64.u32 	%rd32, %r125;
	atom.global.add.u64 	%rd33, [%rd31], %rd32;
$L__BB3_75:
	ld.shared.u32 	%r126, [%r124+1024];
	setp.eq.s32 	%p47, %r126, 0;
	@%p47 bra 	$L__BB3_77;
	cvt.u32.u64 	%r343, %rd5;
	shl.b32 	%r344, %r478, 8;
	add.s32 	%r345, %r344, %r343;
	add.s32 	%r346, %r345, 256;
	mul.wide.u32 	%rd34, %r346, 8;
	add.s64 	%rd35, %rd2, %rd34;
	cvt.u64.u32 	%rd36, %r126;
	atom.global.add.u64 	%rd37, [%rd35], %rd36;
$L__BB3_77:
	ld.shared.u32 	%r127, [%r124+2048];
	setp.eq.s32 	%p48, %r127, 0;
	@%p48 bra 	$L__BB3_79;
	cvt.u32.u64 	%r347, %rd5;
	shl.b32 	%r348, %r478, 8;
	add.s32 	%r349, %r348, %r347;
	add.s32 	%r350, %r349, 512;
	mul.wide.u32 	%rd38, %r350, 8;
	add.s64 	%rd39, %rd2, %rd38;
	cvt.u64.u32 	%rd40, %r127;
	atom.global.add.u64 	%rd41, [%rd39], %rd40;
$L__BB3_79:
	ld.shared.u32 	%r128, [%r124+3072];
	setp.eq.s32 	%p49, %r128, 0;
	@%p49 bra 	$L__BB3_81;
	cvt.u32.u64 	%r351, %rd5;
	shl.b32 	%r352, %r478, 8;
	add.s32 	%r353, %r352, %r351;
	add.s32 	%r354, %r353, 768;
	mul.wide.u32 	%rd42, %r354, 8;
	add.s64 	%rd43, %rd2, %rd42;
	cvt.u64.u32 	%rd44, %r128;
	atom.global.add.u64 	%rd45, [%rd43], %rd44;
$L__BB3_81:
	ld.shared.u32 	%r129, [%r124+4096];
	setp.eq.s32 	%p50, %r129, 0;
	@%p50 bra 	$L__BB3_83;
	cvt.u32.u64 	%r355, %rd5;
	shl.b32 	%r356, %r478, 8;
	add.s32 	%r357, %r356, %r355;
	add.s32 	%r358, %r357, 1024;
	mul.wide.u32 	%rd46, %r358, 8;
	add.s64 	%rd47, %rd2, %rd46;
	cvt.u64.u32 	%rd48, %r129;
	atom.global.add.u64 	%rd49, [%rd47], %rd48;
$L__BB3_83:
	ld.shared.u32 	%r130, [%r124+5120];
	setp.eq.s32 	%p51, %r130, 0;
	@%p51 bra 	$L__BB3_85;
	cvt.u32.u64 	%r359, %rd5;
	shl.b32 	%r360, %r478, 8;
	add.s32 	%r361, %r360, %r359;
	add.s32 	%r362, %r361, 1280;
	mul.wide.u32 	%rd50, %r362, 8;
	add.s64 	%rd51, %rd2, %rd50;
	cvt.u64.u32 	%rd52, %r130;
	atom.global.add.u64 	%rd53, [%rd51], %rd52;
$L__BB3_85:
	ld.shared.u32 	%r131, [%r124+6144];
	setp.eq.s32 	%p52, %r131, 0;
	@%p52 bra 	$L__BB3_87;
	cvt.u32.u64 	%r363, %rd5;
	shl.b32 	%r364, %r478, 8;
	add.s32 	%r365, %r364, %r363;
	add.s32 	%r366, %r365, 1536;
	mul.wide.u32 	%rd54, %r366, 8;
	add.s64 	%rd55, %rd2, %rd54;
	cvt.u64.u32 	%rd56, %r131;
	atom.global.add.u64 	%rd57, [%rd55], %rd56;
$L__BB3_87:
	ld.shared.u32 	%r132, [%r124+7168];
	setp.eq.s32 	%p53, %r132, 0;
	@%p53 bra 	$L__BB3_89;
	cvt.u32.u64 	%r367, %rd5;
	shl.b32 	%r368, %r478, 8;
	add.s32 	%r369, %r368, %r367;
	add.s32 	%r370, %r369, 1792;
	mul.wide.u32 	%rd58, %r370, 8;
	add.s64 	%rd59, %rd2, %rd58;
	cvt.u64.u32 	%rd60, %r132;
	atom.global.add.u64 	%rd61, [%rd59], %rd60;
$L__BB3_89:
	add.s32 	%r478, %r478, 8;
	setp.ne.s32 	%p54, %r478, %r16;
	mov.u32 	%r480, %r16;
	@%p54 bra 	$L__BB3_73;
$L__BB3_90:
	add.s32 	%r135, %r5, -1;
	setp.eq.s32 	%p55, %r3, 0;
	@%p55 bra 	$L__BB3_111;
	setp.lt.u32 	%p56, %r4, 3;
	@%p56 bra 	$L__BB3_101;
	shl.b32 	%r371, %r480, 10;
	add.s32 	%r136, %r6, %r371;
	ld.shared.u32 	%r137, [%r136];
	setp.eq.s32 	%p57, %r137, 0;
	@%p57 bra 	$L__BB3_94;
	cvt.u32.u64 	%r372, %rd5;
	shl.b32 	%r373, %r480, 8;
	add.s32 	%r374, %r373, %r372;
	mul.wide.u32 	%rd62, %r374, 8;
	add.s64 	%rd63, %rd2, %rd62;
	cvt.u64.u32 	%rd64, %r137;
	atom.global.add.u64 	%rd65, [%rd63], %rd64;
$L__BB3_94:
	ld.shared.u32 	%r138, [%r136+1024];
	setp.eq.s32 	%p58, %r138, 0;
	@%p58 bra 	$L__BB3_96;
	cvt.u32.u64 	%r375, %rd5;
	shl.b32 	%r376, %r480, 8;
	add.s32 	%r377, %r376, %r375;
	add.s32 	%r378, %r377, 256;
	mul.wide.u32 	%rd66, %r378, 8;
	add.s64 	%rd67, %rd2, %rd66;
	cvt.u64.u32 	%rd68, %r138;
	atom.global.add.u64 	%rd69, [%rd67], %rd68;
$L__BB3_96:
	ld.shared.u32 	%r139, [%r136+2048];
	setp.eq.s32 	%p59, %r139, 0;
	@%p59 bra 	$L__BB3_98;
	cvt.u32.u64 	%r379, %rd5;
	shl.b32 	%r380, %r480, 8;
	add.s32 	%r381, %r380, %r379;
	add.s32 	%r382, %r381, 512;
	mul.wide.u32 	%rd70, %r382, 8;
	add.s64 	%rd71, %rd2, %rd70;
	cvt.u64.u32 	%rd72, %r139;
	atom.global.add.u64 	%rd73, [%rd71], %rd72;
$L__BB3_98:
	ld.shared.u32 	%r140, [%r136+3072];
	setp.eq.s32 	%p60, %r140, 0;
	@%p60 bra 	$L__BB3_100;
	cvt.u32.u64 	%r383, %rd5;
	shl.b32 	%r384, %r480, 8;
	add.s32 	%r385, %r384, %r383;
	add.s32 	%r386, %r385, 768;
	mul.wide.u32 	%rd74, %r386, 8;
	add.s64 	%rd75, %rd2, %rd74;
	cvt.u64.u32 	%rd76, %r140;
	atom.global.add.u64 	%rd77, [%rd75], %rd76;
$L__BB3_100:
	add.s32 	%r480, %r480, 4;
$L__BB3_101:
	setp.eq.s32 	%p61, %r5, 0;
	@%p61 bra 	$L__BB3_111;
	setp.eq.s32 	%p62, %r135, 0;
	@%p62 bra 	$L__BB3_108;
	shl.b32 	%r387, %r480, 10;
	add.s32 	%r143, %r6, %r387;
	ld.shared.u32 	%r144, [%r143];
	setp.eq.s32 	%p63, %r144, 0;
	@%p63 bra 	$L__BB3_105;
	cvt.u32.u64 	%r388, %rd5;
	shl.b32 	%r389, %r480, 8;
	add.s32 	%r390, %r389, %r388;
	mul.wide.u32 	%rd78, %r390, 8;
	add.s64 	%rd79, %rd2, %rd78;
	cvt.u64.u32 	%rd80, %r144;
	atom.global.add.u64 	%rd81, [%rd79], %rd80;
$L__BB3_105:
	ld.shared.u32 	%r145, [%r143+1024];
	setp.eq.s32 	%p64, %r145, 0;
	@%p64 bra 	$L__BB3_107;
	cvt.u32.u64 	%r391, %rd5;
	shl.b32 	%r392, %r480, 8;
	add.s32 	%r393, %r392, %r391;
	add.s32 	%r394, %r393, 256;
	mul.wide.u32 	%rd82, %r394, 8;
	add.s64 	%rd83, %rd2, %rd82;
	cvt.u64.u32 	%rd84, %r145;
	atom.global.add.u64 	%rd85, [%rd83], %rd84;
$L__BB3_107:
	add.s32 	%r480, %r480, 2;
$L__BB3_108:
	setp.eq.s32 	%p65, %r17, 0;
	@%p65 bra 	$L__BB3_111;
	shl.b32 	%r395, %r480, 10;
	add.s32 	%r396, %r6, %r395;
	ld.shared.u32 	%r148, [%r396];
	setp.eq.s32 	%p66, %r148, 0;
	@%p66 bra 	$L__BB3_111;
	cvt.u32.u64 	%r397, %rd5;
	shl.b32 	%r398, %r480, 8;
	add.s32 	%r399, %r398, %r397;
	mul.wide.u32 	%rd86, %r399, 8;
	add.s64 	%rd87, %rd2, %rd86;
	cvt.u64.u32 	%rd88, %r148;
	atom.global.add.u64 	%rd89, [%rd87], %rd88;
$L__BB3_111:
	cvt.u32.u64 	%r400, %rd5;
	setp.gt.u32 	%p67, %r400, 127;
	@%p67 bra 	$L__BB3_152;
	setp.lt.u32 	%p68, %r1, 7;
	mov.b32 	%r484, 0;
	@%p68 bra 	$L__BB3_131;
	mov.b32 	%r482, 0;
$L__BB3_114:
	.pragma "nounroll";
	shl.b32 	%r404, %r482, 10;
	add.s32 	%r150, %r6, %r404;
	ld.shared.u32 	%r151, [%r150+512];
	setp.eq.s32 	%p69, %r151, 0;
	shl.b32 	%r405, %r482, 8;
	add.s32 	%r406, %r405, %r400;
	mul.wide.u32 	%rd90, %r406, 8;
	add.s64 	%rd15, %rd2, %rd90;
	@%p69 bra 	$L__BB3_116;
	cvt.u64.u32 	%rd91, %r151;
	atom.global.add.u64 	%rd92, [%rd15+1024], %rd91;
$L__BB3_116:
	ld.shared.u32 	%r152, [%r150+1536];
	setp.eq.s32 	%p70, %r152, 0;
	@%p70 bra 	$L__BB3_118;
	cvt.u64.u32 	%rd93, %r152;
	atom.global.add.u64 	%rd94, [%rd15+3072], %rd93;
$L__BB3_118:
	ld.shared.u32 	%r153, [%r150+2560];
	setp.eq.s32 	%p71, %r153, 0;
	@%p71 bra 	$L__BB3_120;
	cvt.u64.u32 	%rd95, %r153;
	atom.global.add.u64 	%rd96, [%rd15+5120], %rd95;
$L__BB3_120:
	ld.shared.u32 	%r154, [%r150+3584];
	setp.eq.s32 	%p72, %r154, 0;
	@%p72 bra 	$L__BB3_122;
	cvt.u64.u32 	%rd97, %r154;
	atom.global.add.u64 	%rd98, [%rd15+7168], %rd97;
$L__BB3_122:
	ld.shared.u32 	%r155, [%r150+4608];
	setp.eq.s32 	%p73, %r155, 0;
	@%p73 bra 	$L__BB3_124;
	cvt.u64.u32 	%rd99, %r155;
	atom.global.add.u64 	%rd100, [%rd15+9216], %rd99;
$L__BB3_124:
	ld.shared.u32 	%r156, [%r150+5632];
	setp.eq.s32 	%p74, %r156, 0;
	@%p74 bra 	$L__BB3_126;
	cvt.u64.u32 	%rd101, %r156;
	atom.global.add.u64 	%rd102, [%rd15+11264], %rd101;
$L__BB3_126:
	ld.shared.u32 	%r157, [%r150+6656];
	setp.eq.s32 	%p75, %r157, 0;
	@%p75 bra 	$L__BB3_128;
	cvt.u64.u32 	%rd103, %r157;
	atom.global.add.u64 	%rd104, [%rd15+13312], %rd103;
$L__BB3_128:
	ld.shared.u32 	%r158, [%r150+7680];
	setp.eq.s32 	%p76, %r158, 0;
	@%p76 bra 	$L__BB3_130;
	cvt.u64.u32 	%rd105, %r158;
	atom.global.add.u64 	%rd106, [%rd15+15360], %rd105;
$L__BB3_130:
	add.s32 	%r482, %r482, 8;
	setp.ne.s32 	%p77, %r482, %r16;
	mov.u32 	%r484, %r16;
	@%p77 bra 	$L__BB3_114;
$L__BB3_131:
	setp.eq.s32 	%p78, %r3, 0;
	@%p78 bra 	$L__BB3_152;
	setp.lt.u32 	%p79, %r4, 3;
	@%p79 bra 	$L__BB3_142;
	shl.b32 	%r407, %r484, 10;
	add.s32 	%r161, %r6, %r407;
	ld.shared.u32 	%r162, [%r161+512];
	setp.eq.s32 	%p80, %r162, 0;
	@%p80 bra 	$L__BB3_135;
	shl.b32 	%r409, %r484, 8;
	add.s32 	%r410, %r409, %r400;
	mul.wide.u32 	%rd107, %r410, 8;
	add.s64 	%rd108, %rd2, %rd107;
	cvt.u64.u32 	%rd109, %r162;
	atom.global.add.u64 	%rd110, [%rd108+1024], %rd109;
$L__BB3_135:
	ld.shared.u32 	%r163, [%r161+1536];
	setp.eq.s32 	%p81, %r163, 0;
	@%p81 bra 	$L__BB3_137;
	shl.b32 	%r412, %r484, 8;
	add.s32 	%r413, %r412, %r400;
	add.s32 	%r414, %r413, 256;
	mul.wide.u32 	%rd111, %r414, 8;
	add.s64 	%rd112, %rd2, %rd111;
	cvt.u64.u32 	%rd113, %r163;
	atom.global.add.u64 	%rd114, [%rd112+1024], %rd113;
$L__BB3_137:
	ld.shared.u32 	%r164, [%r161+2560];
	setp.eq.s32 	%p82, %r164, 0;
	@%p82 bra 	$L__BB3_139;
	shl.b32 	%r416, %r484, 8;
	add.s32 	%r417, %r416, %r400;
	add.s32 	%r418, %r417, 512;
	mul.wide.u32 	%rd115, %r418, 8;
	add.s64 	%rd116, %rd2, %rd115;
	cvt.u64.u32 	%rd117, %r164;
	atom.global.add.u64 	%rd118, [%rd116+1024], %rd117;
$L__BB3_139:
	ld.shared.u32 	%r165, [%r161+3584];
	setp.eq.s32 	%p83, %r165, 0;
	@%p83 bra 	$L__BB3_141;
	shl.b32 	%r420, %r484, 8;
	add.s32 	%r421, %r420, %r400;
	add.s32 	%r422, %r421, 768;
	mul.wide.u32 	%rd119, %r422, 8;
	add.s64 	%rd120, %rd2, %rd119;
	cvt.u64.u32 	%rd121, %r165;
	atom.global.add.u64 	%rd122, [%rd120+1024], %rd121;
$L__BB3_141:
	add.s32 	%r484, %r484, 4;
$L__BB3_142:
	setp.eq.s32 	%p84, %r5, 0;
	@%p84 bra 	$L__BB3_152;
	setp.eq.s32 	%p85, %r135, 0;
	@%p85 bra 	$L__BB3_149;
	shl.b32 	%r423, %r484, 10;
	add.s32 	%r168, %r6, %r423;
	ld.shared.u32 	%r169, [%r168+512];
	setp.eq.s32 	%p86, %r169, 0;
	@%p86 bra 	$L__BB3_146;
	shl.b32 	%r425, %r484, 8;
	add.s32 	%r426, %r425, %r400;
	mul.wide.u32 	%rd123, %r426, 8;
	add.s64 	%rd124, %rd2, %rd123;
	cvt.u64.u32 	%rd125, %r169;
	atom.global.add.u64 	%rd126, [%rd124+1024], %rd125;
$L__BB3_146:
	ld.shared.u32 	%r170, [%r168+1536];
	setp.eq.s32 	%p87, %r170, 0;
	@%p87 bra 	$L__BB3_148;
	shl.b32 	%r428, %r484, 8;
	add.s32 	%r429, %r428, %r400;
	add.s32 	%r430, %r429, 256;
	mul.wide.u32 	%rd127, %r430, 8;
	add.s64 	%rd128, %rd2, %rd127;
	cvt.u64.u32 	%rd129, %r170;
	atom.global.add.u64 	%rd130, [%rd128+1024], %rd129;
$L__BB3_148:
	add.s32 	%r484, %r484, 2;
$L__BB3_149:
	setp.eq.s32 	%p88, %r17, 0;
	@%p88 bra 	$L__BB3_152;
	shl.b32 	%r431, %r484, 10;
	add.s32 	%r432, %r6, %r431;
	ld.shared.u32 	%r173, [%r432+512];
	setp.eq.s32 	%p89, %r173, 0;
	@%p89 bra 	$L__BB3_152;
	shl.b32 	%r434, %r484, 8;
	add.s32 	%r435, %r434, %r400;
	mul.wide.u32 	%rd131, %r435, 8;
	add.s64 	%rd132, %rd2, %rd131;
	cvt.u64.u32 	%rd133, %r173;
	atom.global.add.u64 	%rd134, [%rd132+1024], %rd133;
$L__BB3_152:
	bar.sync 	0;
	add.s64 	%rd135, %rd135, 1;
	setp.ne.s64 	%p90, %rd135, %rd6;
	@%p90 bra 	$L__BB3_2;
$L__BB3_153:
	ret;

}
	// .globl	_ZN3cub18CUB_300001_SM_10006detail10radix_sort33DeviceRadixSortExclusiveSumKernelINS1_5radix10policy_hubIifyE10Policy1000EyEEvPT0_
.visible .entry _ZN3cub18CUB_300001_SM_10006detail10radix_sort33DeviceRadixSortExclusiveSumKernelINS1_5radix10policy_hubIifyE10Policy1000EyEEvPT0_(
	.param .u64 .ptr .align 1 _ZN3cub18CUB_300001_SM_10006detail10radix_sort33DeviceRadixSortExclusiveSumKernelINS1_5radix10policy_hubIifyE10Policy1000EyEEvPT0__param_0
)
{
	.reg .pred 	%p<4>;
	.reg .b32 	%r<28>;
	.reg .b64 	%rd<54>;
	// demoted variable
	.shared .align 16 .b8 _ZZN3cub18CUB_300001_SM_10006detail10radix_sort33DeviceRadixSortExclusiveSumKernelINS1_5radix10policy_hubIifyE10Policy1000EyEEvPT0_E12temp_storage[2336];
	ld.param.u64 	%rd5, [_ZN3cub18CUB_300001_SM_10006detail10radix_sort33DeviceRadixSortExclusiveSumKernelINS1_5radix10policy_hubIifyE10Policy1000EyEEvPT0__param_0];
	cvta.to.global.u64 	%rd6, %rd5;
	mov.u32 	%r3, %ctaid.x;
	shl.b32 	%r4, %r3, 8;
	mov.u32 	%r1, %tid.x;
	setp.gt.u32 	%p1, %r1, 255;
	add.s32 	%r5, %r4, %r1;
	mul.wide.s32 	%rd7, %r5, 8;
	add.s64 	%rd1, %rd6, %rd7;
	@%p1 bra 	$L__BB4_2;
	ld.global.u64 	%rd53, [%rd1];
$L__BB4_2:
	shr.u32 	%r6, %r1, 3;
	add.s32 	%r7, %r6, %r1;
	shl.b32 	%r8, %r7, 3;
	mov.u32 	%r9, _ZZN3cub18CUB_300001_SM_10006detail10radix_sort33DeviceRadixSortExclusiveSumKernelINS1_5radix10policy_hubIifyE10Policy1000EyEEvPT0_E12temp_storage;
	add.s32 	%r10, %r9, %r8;
	add.s32 	%r2, %r10, 16;
	st.shared.u64 	[%r10+16], %rd53;
	bar.sync 	0;
	setp.gt.u32 	%p2, %r1, 31;
	@%p2 bra 	$L__BB4_4;
	mad.lo.s32 	%r27, %r1, 72, %r9;
	ld.shared.u64 	%rd23, [%r27+16];
	ld.shared.u64 	%rd24, [%r27+24];
	ld.shared.u64 	%rd25, [%r27+32];
	ld.shared.u64 	%rd26, [%r27+40];
	ld.shared.u64 	%rd27, [%r27+48];
	ld.shared.u64 	%rd28, [%r27+56];
	ld.shared.u64 	%rd29, [%r27+64];
	ld.shared.u64 	%rd30, [%r27+72];
	add.s64 	%rd31, %rd24, %rd23;
	add.s64 	%rd32, %rd31, %rd25;
	add.s64 	%rd33, %rd32, %rd26;
	add.s64 	%rd34, %rd33, %rd27;
	add.s64 	%rd35, %rd34, %rd28;
	add.s64 	%rd36, %rd35, %rd29;
	add.s64 	%rd10, %rd36, %rd30;
	mov.b32 	%r11, 1;
	mov.b32 	%r24, 0;
	mov.b32 	%r25, -1;
	// begin inline asm
	{  .reg .u64 r0;  .reg .u32 lo;  .reg .u32 hi;  .reg .pred p;  mov.b64 {lo, hi}, %rd10;  shfl.sync.up.b32 lo|p, lo, %r11, %r24, %r25;  shfl.sync.up.b32 hi|p, hi, %r11, %r24, %r25;  mov.b64 r0, {lo, hi};  @p add.u64 r0, r0, %rd10;  mov.u64 %rd8, r0;}
	// end inline asm
	mov.b32 	%r14, 2;
	// begin inline asm
	{  .reg .u64 r0;  .reg .u32 lo;  .reg .u32 hi;  .reg .pred p;  mov.b64 {lo, hi}, %rd8;  shfl.sync.up.b32 lo|p, lo, %r14, %r24, %r25;  shfl.sync.up.b32 hi|p, hi, %r14, %r24, %r25;  mov.b64 r0, {lo, hi};  @p add.u64 r0, r0, %rd8;  mov.u64 %rd11, r0;}
	// end inline asm
	mov.b32 	%r17, 4;
	// begin inline asm
	{  .reg .u64 r0;  .reg .u32 lo;  .reg .u32 hi;  .reg .pred p;  mov.b64 {lo, hi}, %rd11;  shfl.sync.up.b32 lo|p, lo, %r17, %r24, %r25;  shfl.sync.up.b32 hi|p, hi, %r17, %r24, %r25;  mov.b64 r0, {lo, hi};  @p add.u64 r0, r0, %rd11;  mov.u64 %rd14, r0;}
	// end inline asm
	mov.b32 	%r20, 8;
	// begin inline asm
	{  .reg .u64 r0;  .reg .u32 lo;  .reg .u32 hi;  .reg .pred p;  mov.b64 {lo, hi}, %rd14;  shfl.sync.up.b32 lo|p, lo, %r20, %r24, %r25;  shfl.sync.up.b32 hi|p, hi, %r20, %r24, %r25;  mov.b64 r0, {lo, hi};  @p add.u64 r0, r0, %rd14;  mov.u64 %rd17, r0;}
	// end inline asm
	mov.b32 	%r23, 16;
	// begin inline asm
	{  .reg .u64 r0;  .reg .u32 lo;  .reg .u32 hi;  .reg .pred p;  mov.b64 {lo, hi}, %rd17;  shfl.sync.up.b32 lo|p, lo, %r23, %r24, %r25;  shfl.sync.up.b32 hi|p, hi, %r23, %r24, %r25;  mov.b64 r0, {lo, hi};  @p add.u64 r0, r0, %rd17;  mov.u64 %rd20, r0;}
	// end inline asm
	sub.s64 	%rd37, %rd20, %rd10;
	ld.shared.u64 	%rd38, [%r27+16];
	ld.shared.u64 	%rd39, [%r27+24];
	ld.shared.u64 	%rd40, [%r27+32];
	ld.shared.u64 	%rd41, [%r27+40];
	ld.shared.u64 	%rd42, [%r27+48];
	ld.shared.u64 	%rd43, [%r27+56];
	ld.shared.u64 	%rd44, [%r27+64];
	add.s64 	%rd45, %rd38, %rd37;
	add.s64 	%rd46, %rd39, %rd45;
	add.s64 	%rd47, %rd40, %rd46;
	add.s64 	%rd48, %rd41, %rd47;
	add.s64 	%rd49, %rd42, %rd48;
	add.s64 	%rd50, %rd43, %rd49;
	add.s64 	%rd51, %rd44, %rd50;
	st.shared.u64 	[%r27+16], %rd37;
	st.shared.u64 	[%r27+24], %rd45;
	st.shared.u64 	[%r27+32], %rd46;
	st.shared.u64 	[%r27+40], %rd47;
	st.shared.u64 	[%r27+48], %rd48;
	st.shared.u64 	[%r27+56], %rd49;
	st.shared.u64 	[%r27+64], %rd50;
	st.shared.u64 	[%r27+72], %rd51;
$L__BB4_4:
	setp.gt.u32 	%p3, %r1, 255;
	bar.sync 	0;
	@%p3 bra 	$L__BB4_6;
	ld.shared.u64 	%rd52, [%r2];
	st.global.u64 	[%rd1], %rd52;
$L__BB4_6:
	ret;

}
	// .globl	_ZN3cub18CUB_300001_SM_10006detail10radix_sort29DeviceRadixSortOnesweepKernelINS1_5radix10policy_hubIifyE10Policy1000ELNS0_9SortOrderE0EifyiiNS1_21identity_decomposer_tEEEvPT5_SB_PT3_PKSC_PT1_PKSG_PT2_PKSK_T4_iiT6_
.visible .entry _ZN3cub18CUB_300001_SM_10006detail10radix_sort29DeviceRadixSortOnesweepKernelINS1_5radix10policy_hubIifyE10Policy1000ELNS0_9SortOrderE0EifyiiNS1_21identity_decomposer_tEEEvPT5_SB_PT3_PKSC_PT1_PKSG_PT2_PKSK_T4_iiT6_(
	.param .u64 .ptr .align 1 _ZN3cub18CUB_300001_SM_10006detail10radix_sort29DeviceRadixSortOnesweepKernelINS1_5radix10policy_hubIifyE10Policy1000ELNS0_9SortOrderE0EifyiiNS1_21identity_decomposer_tEEEvPT5_SB_PT3_PKSC_PT1_PKSG_PT2_PKSK_T4_iiT6__param_0,
	.param .u64 .ptr .align 1 _ZN3cub18CUB_300001_SM_10006detail10radix_sort29DeviceRadixSortOnesweepKernelINS1_5radix10policy_hubIifyE10Policy1000ELNS0_9SortOrderE0EifyiiNS1_21identity_decomposer_tEEEvPT5_SB_PT3_PKSC_PT1_PKSG_PT2_PKSK_T4_iiT6__param_1,
	.param .u64 .ptr .align 1 _ZN3cub18CUB_300001_SM_10006detail10radix_sort29DeviceRadixSortOnesweepKernelINS1_5radix10policy_hubIifyE10Policy1000ELNS0_9SortOrderE0EifyiiNS1_21identity_decomposer_tEEEvPT5_SB_PT3_PKSC_PT1_PKSG_PT2_PKSK_T4_iiT6__param_2,
	.param .u64 .ptr .align 1 _ZN3cub18CUB_300001_SM_10006detail10radix_sort29DeviceRadixSortOnesweepKernelINS1_5radix10policy_hubIifyE10Policy1000ELNS0_9SortOrderE0EifyiiNS1_21identity_decomposer_tEEEvPT5_SB_PT3_PKSC_PT1_PKSG_PT2_PKSK_T4_iiT6__param_3,
	.param .u64 .ptr .align 1 _ZN3cub18CUB_300001_SM_10006detail10radix_sort29DeviceRadixSortOnesweepKernelINS1_5radix10policy_hubIifyE10Policy1000ELNS0_9SortOrderE0EifyiiNS1_21identity_decomposer_tEEEvPT5_SB_PT3_PKSC_PT1_PKSG_PT2_PKSK_T4_iiT6__param_4,
	.param .u64 .ptr .align 1 _ZN3cub18CUB_300001_SM_10006detail10radix_sort29DeviceRadixSortOnesweepKernelINS1_5radix10policy_hubIifyE10Policy1000ELNS0_9SortOrderE0EifyiiNS1_21identity_decomposer_tEEEvPT5_SB_PT3_PKSC_PT1_PKSG_PT2_PKSK_T4_iiT6__param_5,
	.param .u64 .ptr .align 1 _ZN3cub18CUB_300001_SM_10006detail10radix_sort29DeviceRadixSortOnesweepKernelINS1_5radix10policy_hubIifyE10Policy1000ELNS0_9SortOrderE0EifyiiNS1_21identity_decomposer_tEEEvPT5_SB_PT3_PKSC_PT1_PKSG_PT2_PKSK_T4_iiT6__param_6,
	.param .u64 .ptr .align 1 _ZN3cub18CUB_300001_SM_10006detail10radix_sort29DeviceRadixSortOnesweepKernelINS1_5radix10policy_hubIifyE10Policy1000ELNS0_9SortOrderE0EifyiiNS1_21identity_decomposer_tEEEvPT5_SB_PT3_PKSC_PT1_PKSG_PT2_PKSK_T4_iiT6__param_7,
	.param .u32 _ZN3cub18CUB_300001_SM_10006detail10radix_sort29DeviceRadixSortOnesweepKernelINS1_5radix10policy_hubIifyE10Policy1000ELNS0_9SortOrderE0EifyiiNS1_21identity_decomposer_tEEEvPT5_SB_PT3_PKSC_PT1_PKSG_PT2_PKSK_T4_iiT6__param_8,
	.param .u32 _ZN3cub18CUB_300001_SM_10006detail10radix_sort29DeviceRadixSortOnesweepKernelINS1_5radix10policy_hubIifyE10Policy1000ELNS0_9SortOrderE0EifyiiNS1_21identity_decomposer_tEEEvPT5_SB_PT3_PKSC_PT1_PKSG_PT2_PKSK_T4_iiT6__param_9,
	.param .u32 _ZN3cub18CUB_300001_SM_10006detail10radix_sort29DeviceRadixSortOnesweepKernelINS1_5radix10policy_hubIifyE10Policy1000ELNS0_9SortOrderE0EifyiiNS1_21identity_decomposer_tEEEvPT5_SB_PT3_PKSC_PT1_PKSG_PT2_PKSK_T4_iiT6__param_10,
	.param .align 1 .b8 _ZN3cub18CUB_300001_SM_10006detail10radix_sort29DeviceRadixSortOnesweepKernelINS1_5radix10policy_hubIifyE10Policy1000ELNS0_9SortOrderE0EifyiiNS1_21identity_decomposer_tEEEvPT5_SB_PT3_PKSC_PT1_PKSG_PT2_PKSK_T4_iiT6__param_11[1]
)
.maxntid 384
{
	.reg .pred 	%p<205>;
	.reg .b32 	%r<2015>;
	.reg .b32 	%f<269>;
	.reg .b64 	%rd<457>;
	// demoted variable
	.shared .align 16 .b8 _ZZN3cub18CUB_300001_SM_10006detail10radix_sort29DeviceRadixSortOnesweepKernelINS1_5radix10policy_hubIifyE10Policy1000ELNS0_9SortOrderE0EifyiiNS1_21identity_decomposer_tEEEvPT5_SB_PT3_PKSC_PT1_PKSG_PT2_PKSK_T4_iiT6_E1s[28160];
	ld.param.u64 	%rd43, [_ZN3cub18CUB_300001_SM_10006detail10radix_sort29DeviceRadixSortOnesweepKernelINS1_5radix10policy_hubIifyE10Policy1000ELNS0_9SortOrderE0EifyiiNS1_21identity_decomposer_tEEEvPT5_SB_PT3_PKSC_PT1_PKSG_PT2_PKSK_T4_iiT6__param_0];
	ld.param.u64 	%rd44, [_ZN3cub18CUB_300001_SM_10006detail10radix_sort29DeviceRadixSortOnesweepKernelINS1_5radix10policy_hubIifyE10Policy1000ELNS0_9SortOrderE0EifyiiNS1_21identity_decomposer_tEEEvPT5_SB_PT3_PKSC_PT1_PKSG_PT2_PKSK_T4_iiT6__param_1];
	ld.param.u64 	%rd47, [_ZN3cub18CUB_300001_SM_10006detail10radix_sort29DeviceRadixSortOnesweepKernelINS1_5radix10policy_hubIifyE10Policy1000ELNS0_9SortOrderE0EifyiiNS1_21identity_decomposer_tEEEvPT5_SB_PT3_PKSC_PT1_PKSG_PT2_PKSK_T4_iiT6__param_4];
	ld.param.u64 	%rd50, [_ZN3cub18CUB_300001_SM_10006detail10radix_sort29DeviceRadixSortOnesweepKernelINS1_5radix10policy_hubIifyE10Policy1000ELNS0_9SortOrderE0EifyiiNS1_21identity_decomposer_tEEEvPT5_SB_PT3_PKSC_PT1_PKSG_PT2_PKSK_T4_iiT6__param_5];
	cvta.to.global.u64 	%rd1, %rd47;
	cvta.to.global.u64 	%rd2, %rd43;
	cvta.to.global.u64 	%rd3, %rd50;
	mov.u32 	%r1, %tid.x;
	// begin inline asm
	mov.u32 %r309, %laneid;
	// end inline asm
	setp.ne.s32 	%p1, %r1, 0;
	@%p1 bra 	$L__BB5_2;
	cvta.to.global.u64 	%rd51, %rd44;
	atom.global.add.u32 	%r310, [%rd51], 1;
	st.shared.u32 	[_ZZN3cub18CUB_300001_SM_10006detail10radix_sort29DeviceRadixSortOnesweepKernelINS1_5radix10policy_hubIifyE10Policy1000ELNS0_9SortOrderE0EifyiiNS1_21identity_decomposer_tEEEvPT5_SB_PT3_PKSC_PT1_PKSG_PT2_PKSK_T4_iiT6_E1s+26112], %r310;
$L__BB5_2:
	ld.param.u32 	%r1876, [_ZN3cub18CUB_300001_SM_10006detail10radix_sort29DeviceRadixSortOnesweepKernelINS1_5radix10policy_hubIifyE10Policy1000ELNS0_9SortOrderE0EifyiiNS1_21identity_decomposer_tEEEvPT5_SB_PT3_PKSC_PT1_PKSG_PT2_PKSK_T4_iiT6__param_8];
	bar.sync 	0;
	ld.shared.u32 	%r3, [_ZZN3cub18CUB_300001_SM_10006detail10radix_sort29DeviceRadixSortOnesweepKernelINS1_5radix10policy_hubIifyE10Policy1000ELNS0_9SortOrderE0EifyiiNS1_21identity_decomposer_tEEEvPT5_SB_PT3_PKSC_PT1_PKSG_PT2_PKSK_T4_iiT6_E1s+26112];
	mul.lo.s32 	%r311, %r3, 6528;
	add.s32 	%r4, %r311, 6528;
	setp.gt.s32 	%p2, %r4, %r1876;
	cvt.s64.s32 	%rd4, %r311;
	@%p2 bra 	$L__BB5_4;
	and.b32  	%r312, %r1, 31;
	and.b32  	%r313, %r1, 992;
	mul.lo.s32 	%r314, %r313, 17;
	or.b32  	%r315, %r314, %r312;
	cvt.u64.u32 	%rd52, %r315;
	add.s64 	%rd53, %rd52, %rd4;
	shl.b64 	%rd54, %rd53, 2;
	add.s64 	%rd55, %rd3, %rd54;
	ld.global.u32 	%r1963, [%rd55];
	ld.global.u32 	%r1962, [%rd55+128];
	ld.global.u32 	%r1961, [%rd55+256];
	ld.global.u32 	%r1960, [%rd55+384];
	ld.global.u32 	%r1959, [%rd55+512];
	ld.global.u32 	%r1958, [%rd55+640];
	ld.global.u32 	%r1957, [%rd55+768];
	ld.global.u32 	%r1956, [%rd55+896];
	ld.global.u32 	%r1955, [%rd55+1024];
	ld.global.u32 	%r1954, [%rd55+1152];
	ld.global.u32 	%r1953, [%rd55+1280];
	ld.global.u32 	%r1952, [%rd55+1408];
	ld.global.u32 	%r1951, [%rd55+1536];
	ld.global.u32 	%r1950, [%rd55+1664];
	ld.global.u32 	%r1949, [%rd55+1792];
	ld.global.u32 	%r1948, [%rd55+1920];
	ld.global.u32 	%r1947, [%rd55+2048];
	bra.uni 	$L__BB5_38;
$L__BB5_4:
	ld.param.u32 	%r1877, [_ZN3cub18CUB_300001_SM_10006detail10radix_sort29DeviceRadixSortOnesweepKernelINS1_5radix10policy_hubIifyE10Policy1000ELNS0_9SortOrderE0EifyiiNS1_21identity_decomposer_tEEEvPT5_SB_PT3_PKSC_PT1_PKSG_PT2_PKSK_T4_iiT6__param_8];
	cvt.u32.u64 	%r317, %rd4;
	sub.s32 	%r22, %r1877, %r317;
	and.b32  	%r318, %r1, 31;
	and.b32  	%r319, %r1, 992;
	mul.lo.s32 	%r320, %r319, 17;
	or.b32  	%r23, %r320, %r318;
	setp.ge.s32 	%p3, %r23, %r22;
	cvt.u64.u32 	%rd56, %r23;
	add.s64 	%rd57, %rd56, %rd4;
	shl.b64 	%rd58, %rd57, 2;
	add.s64 	%rd5, %rd3, %rd58;
	mov.b32 	%r1963, 2147483647;
	@%p3 bra 	$L__BB5_6;
	ld.global.u32 	%r1963, [%rd5];
$L__BB5_6:
	add.s32 	%r322, %r23, 32;
	setp.ge.s32 	%p4, %r322, %r22;
	mov.b32 	%r1962, 2147483647;
	@%p4 bra 	$L__BB5_8;
	ld.global.u32 	%r1962, [%rd5+128];
$L__BB5_8:
	add.s32 	%r324, %r23, 64;
	setp.ge.s32 	%p5, %r324, %r22;
	mov.b32 	%r1961, 2147483647;
	@%p5 bra 	$L__BB5_10;
	ld.global.u32 	%r1961, [%rd5+256];
$L__BB5_10:
	add.s32 	%r326, %r23, 96;
	setp.ge.s32 	%p6, %r326, %r22;
	mov.b32 	%r1960, 2147483647;
	@%p6 bra 	$L__BB5_12;
	ld.global.u32 	%r1960, [%rd5+384];
$L__BB5_12:
	add.s32 	%r328, %r23, 128;
	setp.ge.s32 	%p7, %r328, %r22;
	mov.b32 	%r1959, 2147483647;
	@%p7 bra 	$L__BB5_14;
	ld.global.u32 	%r1959, [%rd5+512];
$L__BB5_14:
	add.s32 	%r330, %r23, 160;
	setp.ge.s32 	%p8, %r330, %r22;
	mov.b32 	%r1958, 2147483647;
	@%p8 bra 	$L__BB5_16;
	ld.global.u32 	%r1958, [%rd5+640];
$L__BB5_16:
	add.s32 	%r332, %r23, 192;
	setp.ge.s32 	%p9, %r332, %r22;
	mov.b32 	%r1957, 2147483647;
	@%p9 bra 	$L__BB5_18;
	ld.global.u32 	%r1957, [%rd5+768];
$L__BB5_18:
	add.s32 	%r334, %r23, 224;
	setp.ge.s32 	%p10, %r334, %r22;
	mov.b32 	%r1956, 2147483647;
	@%p10 bra 	$L__BB5_20;
	ld.global.u32 	%r1956, [%rd5+896];
$L__BB5_20:
	add.s32 	%r336, %r23, 256;
	setp.ge.s32 	%p11, %r336, %r22;
	mov.b32 	%r1955, 2147483647;
	@%p11 bra 	$L__BB5_22;
	ld.global.u32 	%r1955, [%rd5+1024];
$L__BB5_22:
	add.s32 	%r338, %r23, 288;
	setp.ge.s32 	%p12, %r338, %r22;
	mov.b32 	%r1954, 2147483647;
	@%p12 bra 	$L__BB5_24;
	ld.global.u32 	%r1954, [%rd5+1152];
$L__BB5_24:
	add.s32 	%r340, %r23, 320;
	setp.ge.s32 	%p13, %r340, %r22;
	mov.b32 	%r1953, 2147483647;
	@%p13 bra 	$L__BB5_26;
	ld.global.u32 	%r1953, [%rd5+1280];
$L__BB5_26:
	add.s32 	%r342, %r23, 352;
	setp.ge.s32 	%p14, %r342, %r22;
	mov.b32 	%r1952, 2147483647;
	@%p14 bra 	$L__BB5_28;
	ld.global.u32 	%r1952, [%rd5+1408];
$L__BB5_28:
	add.s32 	%r344, %r23, 384;
	setp.ge.s32 	%p15, %r344, %r22;
	mov.b32 	%r1951, 2147483647;
	@%p15 bra 	$L__BB5_30;
	ld.global.u32 	%r1951, [%rd5+1536];
$L__BB5_30:
	add.s32 	%r346, %r23, 416;
	setp.ge.s32 	%p16, %r346, %r22;
	mov.b32 	%r1950, 2147483647;
	@%p16 bra 	$L__BB5_32;
	ld.global.u32 	%r1950, [%rd5+1664];
$L__BB5_32:
	add.s32 	%r348, %r23, 448;
	setp.ge.s32 	%p17, %r348, %r22;
	mov.b32 	%r1949, 2147483647;
	@%p17 bra 	$L__BB5_34;
	ld.global.u32 	%r1949, [%rd5+1792];
$L__BB5_34:
	add.s32 	%r350, %r23, 480;
	setp.ge.s32 	%p18, %r350, %r22;
	mov.b32 	%r1948, 2147483647;
	@%p18 bra 	$L__BB5_36;
	ld.global.u32 	%r1948, [%rd5+1920];
$L__BB5_36:
	add.s32 	%r352, %r23, 512;
	setp.ge.s32 	%p19, %r352, %r22;
	mov.b32 	%r1947, 2147483647;
	@%p19 bra 	$L__BB5_38;
	ld.global.u32 	%r1947, [%rd5+2048];
$L__BB5_38:
	ld.param.u32 	%r1929, [_ZN3cub18CUB_300001_SM_10006detail10radix_sort29DeviceRadixSortOnesweepKernelINS1_5radix10policy_hubIifyE10Policy1000ELNS0_9SortOrderE0EifyiiNS1_21identity_decomposer_tEEEvPT5_SB_PT3_PKSC_PT1_PKSG_PT2_PKSK_T4_iiT6__param_10];
	mov.b32 	%r353, -1;
	shl.b32 	%r354, %r353, %r1929;
	not.b32 	%r74, %r354;
	shr.u32 	%r75, %r1, 5;
	shl.b32 	%r355, %r75, 10;
	mov.u32 	%r356, _ZZN3cub18CUB_300001_SM_10006detail10radix_sort29DeviceRadixSortOnesweepKernelINS1_5radix10policy_hubIifyE10Policy1000ELNS0_9SortOrderE0EifyiiNS1_21identity_decomposer_tEEEvPT5_SB_PT3_PKSC_PT1_PKSG_PT2_PKSK_T4_iiT6_E1s;
	add.s32 	%r76, %r356, %r355;
	setp.gt.s32 	%p20, %r309, 255;
	@%p20 bra 	$L__BB5_51;
	max.s32 	%r357, %r309, 224;
	sub.s32 	%r358, %r357, %r309;
	add.s32 	%r359, %r358, 31;
	shr.u32 	%r360, %r359, 5;
	add.s32 	%r77, %r360, 1;
	and.b32  	%r78, %r77, 15;
	setp.lt.u32 	%p21, %r359, 480;
	mov.u32 	%r1967, %r309;
	@%p21 bra 	$L__BB5_42;
	and.b32  	%r361, %r77, 268435440;
	neg.s32 	%r1965, %r361;
	shl.b32 	%r363, %r309, 2;
	add.s32 	%r364, %r355, %r363;
	add.s32 	%r366, %r364, %r356;
	add.s32 	%r1964, %r366, 1024;
	mov.u32 	%r1967, %r309;
$L__BB5_41:
	.pragma "nounroll";
	mov.b32 	%r367, 0;
	st.shared.u32 	[%r1964+-1024], %r367;
	st.shared.u32 	[%r1964+-896], %r367;
	st.shared.u32 	[%r1964+-768], %r367;
	st.shared.u32 	[%r1964+-640], %r367;
	st.shared.u32 	[%r1964+-512], %r367;
	st.shared.u32 	[%r1964+-384], %r367;
	st.shared.u32 	[%r1964+-256], %r367;
	st.shared.u32 	[%r1964+-128], %r367;
	st.shared.u32 	[%r1964], %r367;
	st.shared.u32 	[%r1964+128], %r367;
	st.shared.u32 	[%r1964+256], %r367;
	st.shared.u32 	[%r1964+384], %r367;
	st.shared.u32 	[%r1964+512], %r367;
	st.shared.u32 	[%r1964+640], %r367;
	st.shared.u32 	[%r1964+768], %r367;
	st.shared.u32 	[%r1964+896], %r367;
	add.s32 	%r1967, %r1967, 512;
	add.s32 	%r1965, %r1965, 16;
	add.s32 	%r1964, %r1964, 2048;
	setp.ne.s32 	%p22, %r1965, 0;
	@%p22 bra 	$L__BB5_41;
$L__BB5_42:
	setp.eq.s32 	%p23, %r78, 0;
	@%p23 bra 	$L__BB5_51;
	and.b32  	%r88, %r77, 7;
	setp.lt.u32 	%p24, %r78, 8;
	@%p24 bra 	$L__BB5_45;
	shl.b32 	%r368, %r1967, 2;
	add.s32 	%r369, %r76, %r368;
	mov.b32 	%r370, 0;
	st.shared.u32 	[%r369], %r370;
	st.shared.u32 	[%r369+128], %r370;
	st.shared.u32 	[%r369+256], %r370;
	st.shared.u32 	[%r369+384], %r370;
	st.shared.u32 	[%r369+512], %r370;
	st.shared.u32 	[%r369+640], %r370;
	st.shared.u32 	[%r369+768], %r370;
	st.shared.u32 	[%r369+896], %r370;
	add.s32 	%r1967, %r1967, 256;
$L__BB5_45:
	setp.eq.s32 	%p25, %r88, 0;
	@%p25 bra 	$L__BB5_51;
	and.b32  	%r91, %r77, 3;
	setp.lt.u32 	%p26, %r88, 4;
	@%p26 bra 	$L__BB5_48;
	shl.b32 	%r371, %r1967, 2;
	add.s32 	%r372, %r76, %r371;
	mov.b32 	%r373, 0;
	st.shared.u32 	[%r372], %r373;
	st.shared.u32 	[%r372+128], %r373;
	st.shared.u32 	[%r372+256], %r373;
	st.shared.u32 	[%r372+384], %r373;
	add.s32 	%r1967, %r1967, 128;
$L__BB5_48:
	setp.eq.s32 	%p27, %r91, 0;
	@%p27 bra 	$L__BB5_51;
	shl.b32 	%r375, %r1967, 2;
	add.s32 	%r376, %r355, %r375;
	add.s32 	%r1971, %r356, %r376;
	neg.s32 	%r1970, %r91;
$L__BB5_50:
	.pragma "nounroll";
	mov.b32 	%r378, 0;
	st.shared.u32 	[%r1971], %r378;
	add.s32 	%r1971, %r1971, 128;
	add.s32 	%r1970, %r1970, 1;
	setp.ne.s32 	%p28, %r1970, 0;
	@%p28 bra 	$L__BB5_50;
$L__BB5_51:
	ld.param.u32 	%r1892, [_ZN3cub18CUB_300001_SM_10006detail10radix_sort29DeviceRadixSortOnesweepKernelINS1_5radix10policy_hubIifyE10Policy1000ELNS0_9SortOrderE0EifyiiNS1_21identity_decomposer_tEEEvPT5_SB_PT3_PKSC_PT1_PKSG_PT2_PKSK_T4_iiT6__param_9];
	bar.warp.sync 	-1;
	xor.b32  	%r380, %r1963, -2147483648;
	shr.u32 	%r381, %r380, %r1892;
	and.b32  	%r100, %r381, %r74;
	shl.b32 	%r382, %r100, 2;
	add.s32 	%r383, %r76, %r382;
	atom.shared.add.u32 	%r384, [%r383], 1;
	xor.b32  	%r1992, %r1962, -2147483648;
	shr.u32 	%r386, %r1992, %r1892;
	and.b32  	%r387, %r386, %r74;
	shl.b32 	%r388, %r387, 2;
	add.s32 	%r389, %r76, %r388;
	atom.shared.add.u32 	%r390, [%r389], 1;
	xor.b32  	%r1991, %r1961, -2147483648;
	shr.u32 	%r392, %r1991, %r1892;
	and.b32  	%r393, %r392, %r74;
	shl.b32 	%r394, %r393, 2;
	add.s32 	%r395, %r76, %r394;
	atom.shared.add.u32 	%r396, [%r395], 1;
	xor.b32  	%r1990, %r1960, -2147483648;
	shr.u32 	%r398, %r1990, %r1892;
	and.b32  	%r399, %r398, %r74;
	shl.b32 	%r400, %r399, 2;
	add.s32 	%r401, %r76, %r400;
	atom.shared.add.u32 	%r402, [%r401], 1;
	xor.b32  	%r403, %r1959, -2147483648;
	shr.u32 	%r404, %r403, %r1892;
	and.b32  	%r405, %r404, %r74;
	shl.b32 	%r406, %r405, 2;
	add.s32 	%r407, %r76, %r406;
	atom.shared.add.u32 	%r408, [%r407], 1;
	xor.b32  	%r409, %r1958, -2147483648;
	shr.u32 	%r410, %r409, %r1892;
	and.b32  	%r411, %r410, %r74;
	shl.b32 	%r412, %r411, 2;
	add.s32 	%r413, %r76, %r412;
	atom.shared.add.u32 	%r414, [%r413], 1;
	xor.b32  	%r415, %r1957, -2147483648;
	shr.u32 	%r416, %r415, %r1892;
	and.b32  	%r417, %r416, %r74;
	shl.b32 	%r418, %r417, 2;
	add.s32 	%r419, %r76, %r418;
	atom.shared.add.u32 	%r420, [%r419], 1;
	xor.b32  	%r421, %r1956, -2147483648;
	shr.u32 	%r422, %r421, %r1892;
	and.b32  	%r423, %r422, %r74;
	shl.b32 	%r424, %r423, 2;
	add.s32 	%r425, %r76, %r424;
	atom.shared.add.u32 	%r426, [%r425], 1;
	xor.b32  	%r427, %r1955, -2147483648;
	shr.u32 	%r428, %r427, %r1892;
	and.b32  	%r429, %r428, %r74;
	shl.b32 	%r430, %r429, 2;
	add.s32 	%r431, %r76, %r430;
	atom.shared.add.u32 	%r432, [%r431], 1;
	xor.b32  	%r433, %r1954, -2147483648;
	shr.u32 	%r434, %r433, %r1892;
	and.b32  	%r435, %r434, %r74;
	shl.b32 	%r436, %r435, 2;
	add.s32 	%r437, %r76, %r436;
	atom.shared.add.u32 	%r438, [%r437], 1;
	xor.b32  	%r439, %r1953, -2147483648;
	shr.u32 	%r440, %r439, %r1892;
	and.b32  	%r441, %r440, %r74;
	shl.b32 	%r442, %r441, 2;
	add.s32 	%r443, %r76, %r442;
	atom.shared.add.u32 	%r444, [%r443], 1;
	xor.b32  	%r445, %r1952, -2147483648;
	shr.u32 	%r446, %r445, %r1892;
	and.b32  	%r447, %r446, %r74;
	shl.b32 	%r448, %r447, 2;
	add.s32 	%r449, %r76, %r448;
	atom.shared.add.u32 	%r450, [%r449], 1;
	xor.b32  	%r451, %r1951, -2147483648;
	shr.u32 	%r452, %r451, %r1892;
	and.b32  	%r453, %r452, %r74;
	shl.b32 	%r454, %r453, 2;
	add.s32 	%r455, %r76, %r454;
	atom.shared.add.u32 	%r456, [%r455], 1;
	xor.b32  	%r457, %r1950, -2147483648;
	shr.u32 	%r458, %r457, %r1892;
	and.b32  	%r459, %r458, %r74;
	shl.b32 	%r460, %r459, 2;
	add.s32 	%r461, %r76, %r460;
	atom.shared.add.u32 	%r462, [%r461], 1;
	xor.b32  	%r463, %r1949, -2147483648;
	shr.u32 	%r464, %r463, %r1892;
	and.b32  	%r465, %r464, %r74;
	shl.b32 	%r466, %r465, 2;
	add.s32 	%r467, %r76, %r466;
	atom.shared.add.u32 	%r468, [%r467], 1;
	xor.b32  	%r469, %r1948, -2147483648;
	shr.u32 	%r470, %r469, %r1892;
	and.b32  	%r471, %r470, %r74;
	shl.b32 	%r472, %r471, 2;
	add.s32 	%r473, %r76, %r472;
	atom.shared.add.u32 	%r474, [%r473], 1;
	xor.b32  	%r1977, %r1947, -2147483648;
	shr.u32 	%r476, %r1977, %r1892;
	and.b32  	%r477, %r476, %r74;
	shl.b32 	%r478, %r477, 2;
	add.s32 	%r479, %r76, %r478;
	atom.shared.add.u32 	%r480, [%r479], 1;
	bar.sync 	0;
	setp.gt.u32 	%p29, %r1, 255;
	shl.b32 	%r481, %r1, 2;
	add.s32 	%r101, %r356, %r481;
	mov.b32 	%r1972, 0;
	@%p29 bra 	$L__BB5_53;
	ld.shared.u32 	%r483, [%r101];
	mov.b32 	%r484, 0;
	st.shared.u32 	[%r101], %r484;
	ld.shared.u32 	%r485, [%r101+1024];
	st.shared.u32 	[%r101+1024], %r483;
	add.s32 	%r486, %r485, %r483;
	ld.shared.u32 	%r487, [%r101+2048];
	st.shared.u32 	[%r101+2048], %r486;
	add.s32 	%r488, %r487, %r486;
	ld.shared.u32 	%r489, [%r101+3072];
	st.shared.u32 	[%r101+3072], %r488;
	add.s32 	%r490, %r489, %r488;
	ld.shared.u32 	%r491, [%r101+4096];
	st.shared.u32 	[%r101+4096], %r490;
	add.s32 	%r492, %r491, %r490;
	ld.shared.u32 	%r493, [%r101+5120];
	st.shared.u32 	[%r101+5120], %r492;
	add.s32 	%r494, %r493, %r492;
	ld.shared.u32 	%r495, [%r101+6144];
	st.shared.u32 	[%r101+6144], %r494;
	add.s32 	%r496, %r495, %r494;
	ld.shared.u32 	%r497, [%r101+7168];
	st.shared.u32 	[%r101+7168], %r496;
	add.s32 	%r498, %r497, %r496;
	ld.shared.u32 	%r499, [%r101+8192];
	st.shared.u32 	[%r101+8192], %r498;
	add.s32 	%r500, %r499, %r498;
	ld.shared.u32 	%r501, [%r101+9216];
	st.shared.u32 	[%r101+9216], %r500;
	add.s32 	%r502, %r501, %r500;
	ld.shared.u32 	%r503, [%r101+10240];
	st.shared.u32 	[%r101+10240], %r502;
	add.s32 	%r504, %r503, %r502;
	ld.shared.u32 	%r505, [%r101+11264];
	st.shared.u32 	[%r101+11264], %r504;
	add.s32 	%r1972, %r505, %r504;
$L__BB5_53:
	setp.gt.u32 	%p30, %r1, 255;
	shl.b32 	%r506, %r3, 8;
	add.s32 	%r507, %r506, %r1;
	mul.wide.s32 	%rd59, %r507, 4;
	add.s64 	%rd6, %rd2, %rd59;
	@%p30 bra 	$L__BB5_55;
	or.b32  	%r508, %r1972, 1073741824;
	st.volatile.global.u32 	[%rd6], %r508;
$L__BB5_55:
	ld.param.u64 	%rd442, [_ZN3cub18CUB_300001_SM_10006detail10radix_sort29DeviceRadixSortOnesweepKernelINS1_5radix10policy_hubIifyE10Policy1000ELNS0_9SortOrderE0EifyiiNS1_21identity_decomposer_tEEEvPT5_SB_PT3_PKSC_PT1_PKSG_PT2_PKSK_T4_iiT6__param_7];
	xor.b32  	%r1988, %r1958, -2147483648;
	xor.b32  	%r1989, %r1959, -2147483648;
	xor.b32  	%r1987, %r1957, -2147483648;
	xor.b32  	%r1986, %r1956, -2147483648;
	xor.b32  	%r1993, %r1963, -2147483648;
	xor.b32  	%r1983, %r1953, -2147483648;
	xor.b32  	%r1985, %r1955, -2147483648;
	xor.b32  	%r1982, %r1952, -2147483648;
	xor.b32  	%r1984, %r1954, -2147483648;
	xor.b32  	%r1980, %r1950, -2147483648;
	xor.b32  	%r1981, %r1951, -2147483648;
	xor.b32  	%r1978, %r1948, -2147483648;
	xor.b32  	%r1979, %r1949, -2147483648;
	setp.lt.u32 	%p31, %r1, 256;
	setp.eq.s32 	%p32, %r1972, 6528;
	and.pred  	%p33, %p31, %p32;
	selp.u32 	%r509, 1, 0, %p33;
	{ 
	.reg .pred 	%p1; 
	.reg .pred 	%p2; 
	setp.ne.u32 	%p1, %r509, 0; 
	bar.red.or.pred 	%p2, 0, %p1; 
	selp.u32 	%r510, 1, 0, %p2; 
	}
	setp.eq.s32 	%p34, %r510, 0;
	and.b32  	%r511, %r1, 992;
	and.b32  	%r512, %r1, 31;
	mul.lo.s32 	%r513, %r511, 17;
	or.b32  	%r514, %r513, %r512;
	cvt.u64.u32 	%rd7, %r514;
	mul.lo.s32 	%r515, %r3, 6528;
	cvt.s64.s32 	%rd60, %r515;
	add.s64 	%rd61, %rd7, %rd60;
	cvta.to.global.u64 	%rd62, %rd442;
	shl.b64 	%rd63, %rd61, 2;
	add.s64 	%rd8, %rd62, %rd63;
	cvt.u64.u32 	%rd9, %r1;
	@%p34 bra 	$L__BB5_175;
	setp.gt.u32 	%p35, %r1, 255;
	shl.b32 	%r516, %r1, 3;
	mov.u32 	%r517, _ZZN3cub18CUB_300001_SM_10006detail10radix_sort29DeviceRadixSortOnesweepKernelINS1_5radix10policy_hubIifyE10Policy1000ELNS0_9SortOrderE0EifyiiNS1_21identity_decomposer_tEEEvPT5_SB_PT3_PKSC_PT1_PKSG_PT2_PKSK_T4_iiT6_E1s;
	add.s32 	%r518, %r517, %r516;
	add.s32 	%r121, %r518, 26112;
	@%p35 bra 	$L__BB5_64;
	ld.param.u64 	%rd436, [_ZN3cub18CUB_300001_SM_10006detail10radix_sort29DeviceRadixSortOnesweepKernelINS1_5radix10policy_hubIifyE10Policy1000ELNS0_9SortOrderE0EifyiiNS1_21identity_decomposer_tEEEvPT5_SB_PT3_PKSC_PT1_PKSG_PT2_PKSK_T4_iiT6__param_3];
	cvta.to.global.u64 	%rd64, %rd436;
	shl.b64 	%rd65, %rd9, 3;
	add.s64 	%rd66, %rd64, %rd65;
	ld.global.u64 	%rd67, [%rd66];
	setp.gt.u32 	%p36, %r1, %r100;
	selp.b64 	%rd68, 6528, 0, %p36;
	sub.s64 	%rd455, %rd67, %rd68;
	st.shared.u64 	[%r121], %rd455;
	setp.lt.s32 	%p37, %r3, 1;
	mov.u32 	%r1976, %r1972;
	@%p37 bra 	$L__BB5_63;
	mov.b32 	%r1974, -1;
	mov.u32 	%r1973, %r3;
	mov.u32 	%r1976, %r1972;
$L__BB5_59:
	ld.param.u64 	%rd429, [_ZN3cub18CUB_300001_SM_10006detail10radix_sort29DeviceRadixSortOnesweepKernelINS1_5radix10policy_hubIifyE10Policy1000ELNS0_9SortOrderE0EifyiiNS1_21identity_decomposer_tEEEvPT5_SB_PT3_PKSC_PT1_PKSG_PT2_PKSK_T4_iiT6__param_0];
	add.s32 	%r125, %r1973, -1;
	shl.b32 	%r520, %r125, 8;
	add.s32 	%r521, %r520, %r1;
	cvta.to.global.u64 	%rd69, %rd429;
	mul.wide.s32 	%rd70, %r521, 4;
	add.s64 	%rd11, %rd69, %rd70;
$L__BB5_60:
	membar.cta;
	ld.volatile.global.u32 	%r126, [%rd11];
	setp.eq.s32 	%p38, %r126, 0;
	@%p38 bra 	$L__BB5_60;
	and.b32  	%r522, %r126, 1073741823;
	add.s32 	%r1976, %r522, %r1976;
	setp.gt.s32 	%p39, %r126, -1;
	vote.sync.ballot.b32 	%r1974, %p39, %r1974;
	setp.gt.u32 	%p41, %r1973, 1;
	and.pred  	%p42, %p39, %p41;
	mov.u32 	%r1973, %r125;
	@%p42 bra 	$L__BB5_59;
	ld.shared.u64 	%rd455, [%r121];
$L__BB5_63:
	or.b32  	%r523, %r1976, -2147483648;
	st.volatile.global.u32 	[%rd6], %r523;
	sub.s32 	%r524, %r1976, %r1972;
	cvt.s64.s32 	%rd71, %r524;
	add.s64 	%rd72, %rd455, %rd71;
	st.shared.u64 	[%r121], %rd72;
$L__BB5_64:
	ld.param.u32 	%r1878, [_ZN3cub18CUB_300001_SM_10006detail10radix_sort29DeviceRadixSortOnesweepKernelINS1_5radix10policy_hubIifyE10Policy1000ELNS0_9SortOrderE0EifyiiNS1_21identity_decomposer_tEEEvPT5_SB_PT3_PKSC_PT1_PKSG_PT2_PKSK_T4_iiT6__param_8];
	ld.param.u64 	%rd432, [_ZN3cub18CUB_300001_SM_10006detail10radix_sort29DeviceRadixSortOnesweepKernelINS1_5radix10policy_hubIifyE10Policy1000ELNS0_9SortOrderE0EifyiiNS1_21identity_decomposer_tEEEvPT5_SB_PT3_PKSC_PT1_PKSG_PT2_PKSK_T4_iiT6__param_2];
	setp.gt.u32 	%p43, %r1, 255;
	setp.lt.s32 	%p44, %r4, %r1878;
	setp.eq.s64 	%p45, %rd432, 0;
	or.pred  	%p46, %p45, %p44;
	or.pred  	%p47, %p43, %p46;
	@%p47 bra 	$L__BB5_66;
	ld.param.u64 	%rd433, [_ZN3cub18CUB_300001_SM_10006detail10radix_sort29DeviceRadixSortOnesweepKernelINS1_5radix10policy_hubIifyE10Policy1000ELNS0_9SortOrderE0EifyiiNS1_21identity_decomposer_tEEEvPT5_SB_PT3_PKSC_PT1_PKSG_PT2_PKSK_T4_iiT6__param_2];
	ld.shared.u64 	%rd73, [%r121];
	setp.gt.u32 	%p48, %r1, %r100;
	selp.b64 	%rd74, 6528, 0, %p48;
	cvt.s64.s32 	%rd75, %r1972;
	add.s64 	%rd76, %rd74, %rd75;
	add.s64 	%rd77, %rd76, %rd73;
	cvta.to.global.u64 	%rd78, %rd433;
	shl.b64 	%rd79, %rd9, 3;
	add.s64 	%rd80, %rd78, %rd79;
	st.global.u64 	[%rd80], %rd77;
$L__BB5_66:
	ld.param.u32 	%r1879, [_ZN3cub18CUB_300001_SM_10006detail10radix_sort29DeviceRadixSortOnesweepKernelINS1_5radix10policy_hubIifyE10Policy1000ELNS0_9SortOrderE0EifyiiNS1_21identity_decomposer_tEEEvPT5_SB_PT3_PKSC_PT1_PKSG_PT2_PKSK_T4_iiT6__param_8];
	setp.gt.s32 	%p49, %r4, %r1879;
	bar.sync 	0;
	shl.b32 	%r525, %r100, 3;
	add.s32 	%r527, %r517, %r525;
	ld.shared.u64 	%rd14, [%r527+26112];
	@%p49 bra 	$L__BB5_68;
	add.s64 	%rd81, %rd14, %rd7;
	shl.b64 	%rd82, %rd81, 2;
	add.s64 	%rd83, %rd1, %rd82;
	st.global.u32 	[%rd83], %r1963;
	st.global.u32 	[%rd83+128], %r1962;
	st.global.u32 	[%rd83+256], %r1961;
	st.global.u32 	[%rd83+384], %r1960;
	st.global.u32 	[%rd83+512], %r1959;
	st.global.u32 	[%rd83+640], %r1958;
	st.global.u32 	[%rd83+768], %r1957;
	st.global.u32 	[%rd83+896], %r1956;
	st.global.u32 	[%rd83+1024], %r1955;
	st.global.u32 	[%rd83+1152], %r1954;
	st.global.u32 	[%rd83+1280], %r1953;
	st.global.u32 	[%rd83+1408], %r1952;
	st.global.u32 	[%rd83+1536], %r1951;
	st.global.u32 	[%rd83+1664], %r1950;
	st.global.u32 	[%rd83+1792], %r1949;
	st.global.u32 	[%rd83+1920], %r1948;
	st.global.u32 	[%rd83+2048], %r1947;
	bra.uni 	$L__BB5_102;
$L__BB5_68:
	ld.param.u32 	%r1880, [_ZN3cub18CUB_300001_SM_10006detail10radix_sort29DeviceRadixSortOnesweepKernelINS1_5radix10policy_hubIifyE10Policy1000ELNS0_9SortOrderE0EifyiiNS1_21identity_decomposer_tEEEvPT5_SB_PT3_PKSC_PT1_PKSG_PT2_PKSK_T4_iiT6__param_8];
	cvt.u32.u64 	%r528, %rd7;
	mad.lo.s32 	%r130, %r3, -6528, %r1880;
	setp.ge.s32 	%p50, %r528, %r130;
	add.s64 	%rd84, %rd14, %rd7;
	shl.b64 	%rd85, %rd84, 2;
	add.s64 	%rd15, %rd1, %rd85;
	@%p50 bra 	$L__BB5_70;
	st.global.u32 	[%rd15], %r1963;
$L__BB5_70:
	add.s32 	%r530, %r528, 32;
	setp.ge.s32 	%p51, %r530, %r130;
	@%p51 bra 	$L__BB5_72;
	st.global.u32 	[%rd15+128], %r1962;
$L__BB5_72:
	add.s32 	%r532, %r528, 64;
	setp.ge.s32 	%p52, %r532, %r130;
	@%p52 bra 	$L__BB5_74;
	st.global.u32 	[%rd15+256], %r1961;
$L__BB5_74:
	add.s32 	%r534, %r528, 96;
	setp.ge.s32 	%p53, %r534, %r130;
	@%p53 bra 	$L__BB5_76;
	st.global.u32 	[%rd15+384], %r1960;
$L__BB5_76:
	add.s32 	%r536, %r528, 128;
	setp.ge.s32 	%p54, %r536, %r130;
	@%p54 bra 	$L__BB5_78;
	st.global.u32 	[%rd15+512], %r1959;
$L__BB5_78:
	add.s32 	%r538, %r528, 160;
	setp.ge.s32 	%p55, %r538, %r130;
	@%p55 bra 	$L__BB5_80;
	st.global.u32 	[%rd15+640], %r1958;
$L__BB5_80:
	add.s32 	%r540, %r528, 192;
	setp.ge.s32 	%p56, %r540, %r130;
	@%p56 bra 	$L__BB5_82;
	st.global.u32 	[%rd15+768], %r1957;
$L__BB5_82:
	add.s32 	%r542, %r528, 224;
	setp.ge.s32 	%p57, %r542, %r130;
	@%p57 bra 	$L__BB5_84;
	st.global.u32 	[%rd15+896], %r1956;
$L__BB5_84:
	add.s32 	%r544, %r528, 256;
	setp.ge.s32 	%p58, %r544, %r130;
	@%p58 bra 	$L__BB5_86;
	st.global.u32 	[%rd15+1024], %r1955;
$L__BB5_86:
	add.s32 	%r546, %r528, 288;
	setp.ge.s32 	%p59, %r546, %r130;
	@%p59 bra 	$L__BB5_88;
	st.global.u32 	[%rd15+1152], %r1954;
$L__BB5_88:
	add.s32 	%r548, %r528, 320;
	setp.ge.s32 	%p60, %r548, %r130;
	@%p60 bra 	$L__BB5_90;
	st.global.u32 	[%rd15+1280], %r1953;
$L__BB5_90:
	add.s32 	%r550, %r528, 352;
	setp.ge.s32 	%p61, %r550, %r130;
	@%p61 bra 	$L__BB5_92;
	st.global.u32 	[%rd15+1408], %r1952;
$L__BB5_92:
	add.s32 	%r552, %r528, 384;
	setp.ge.s32 	%p62, %r552, %r130;
	@%p62 bra 	$L__BB5_94;
	st.global.u32 	[%rd15+1536], %r1951;
$L__BB5_94:
	add.s32 	%r554, %r528, 416;
	setp.ge.s32 	%p63, %r554, %r130;
	@%p63 bra 	$L__BB5_96;
	st.global.u32 	[%rd15+1664], %r1950;
$L__BB5_96:
	add.s32 	%r556, %r528, 448;
	setp.ge.s32 	%p64, %r556, %r130;
	@%p64 bra 	$L__BB5_98;
	st.global.u32 	[%rd15+1792], %r1949;
$L__BB5_98:
	add.s32 	%r558, %r528, 480;
	setp.ge.s32 	%p65, %r558, %r130;
	@%p65 bra 	$L__BB5_100;
	st.global.u32 	[%rd15+1920], %r1948;
$L__BB5_100:
	add.s32 	%r560, %r528, 512;
	setp.ge.s32 	%p66, %r560, %r130;
	@%p66 bra 	$L__BB5_102;
	st.global.u32 	[%rd15+2048], %r1947;
$L__BB5_102:
	ld.param.u32 	%r1881, [_ZN3cub18CUB_300001_SM_10006detail10radix_sort29DeviceRadixSortOnesweepKernelINS1_5radix10policy_hubIifyE10Policy1000ELNS0_9SortOrderE0EifyiiNS1_21identity_decomposer_tEEEvPT5_SB_PT3_PKSC_PT1_PKSG_PT2_PKSK_T4_iiT6__param_8];
	setp.gt.s32 	%p67, %r4, %r1881;
	@%p67 bra 	$L__BB5_104;
	ld.global.f32 	%f235, [%rd8];
	ld.global.f32 	%f234, [%rd8+128];
	ld.global.f32 	%f233, [%rd8+256];
	ld.global.f32 	%f232, [%rd8+384];
	ld.global.f32 	%f231, [%rd8+512];
	ld.global.f32 	%f230, [%rd8+640];
	ld.global.f32 	%f229, [%rd8+768];
	ld.global.f32 	%f228, [%rd8+896];
	ld.global.f32 	%f227, [%rd8+1024];
	ld.global.f32 	%f226, [%rd8+1152];
	ld.global.f32 	%f225, [%rd8+1280];
	ld.global.f32 	%f224, [%rd8+1408];
	ld.global.f32 	%f223, [%rd8+1536];
	ld.global.f32 	%f222, [%rd8+1664];
	ld.global.f32 	%f221, [%rd8+1792];
	ld.global.f32 	%f220, [%rd8+1920];
	ld.global.f32 	%f219, [%rd8+2048];
	bra.uni 	$L__BB5_138;
$L__BB5_104:
	ld.param.u32 	%r1882, [_ZN3cub18CUB_300001_SM_10006detail10radix_sort29DeviceRadixSortOnesweepKernelINS1_5radix10policy_hubIifyE10Policy1000ELNS0_9SortOrderE0EifyiiNS1_21identity_decomposer_tEEEvPT5_SB_PT3_PKSC_PT1_PKSG_PT2_PKSK_T4_iiT6__param_8];
	cvt.u32.u64 	%r561, %rd7;
	sub.s32 	%r131, %r1882, %r515;
	setp.ge.s32 	%p68, %r561, %r131;
	@%p68 bra 	$L__BB5_106;
	ld.global.f32 	%f235, [%rd8];
$L__BB5_106:
	add.s32 	%r564, %r561, 32;
	setp.ge.s32 	%p69, %r564, %r131;
	@%p69 bra 	$L__BB5_108;
	ld.global.f32 	%f234, [%rd8+128];
$L__BB5_108:
	add.s32 	%r566, %r561, 64;
	setp.ge.s32 	%p70, %r566, %r131;
	@%p70 bra 	$L__BB5_110;
	ld.global.f32 	%f233, [%rd8+256];
$L__BB5_110:
	add.s32 	%r568, %r561, 96;
	setp.ge.s32 	%p71, %r568, %r131;
	@%p71 bra 	$L__BB5_112;
	ld.global.f32 	%f232, [%rd8+384];
$L__BB5_112:
	add.s32 	%r570, %r561, 128;
	setp.ge.s32 	%p72, %r570, %r131;
	@%p72 bra 	$L__BB5_114;
	ld.global.f32 	%f231, [%rd8+512];
$L__BB5_114:
	add.s32 	%r572, %r561, 160;
	setp.ge.s32 	%p73, %r572, %r131;
	@%p73 bra 	$L__BB5_116;
	ld.global.f32 	%f230, [%rd8+640];
$L__BB5_116:
	add.s32 	%r574, %r561, 192;
	setp.ge.s32 	%p74, %r574, %r131;
	@%p74 bra 	$L__BB5_118;
	ld.global.f32 	%f229, [%rd8+768];
$L__BB5_118:
	add.s32 	%r576, %r561, 224;
	setp.ge.s32 	%p75, %r576, %r131;
	@%p75 bra 	$L__BB5_120;
	ld.global.f32 	%f228, [%rd8+896];
$L__BB5_120:
	add.s32 	%r578, %r561, 256;
	setp.ge.s32 	%p76, %r578, %r131;
	@%p76 bra 	$L__BB5_122;
	ld.global.f32 	%f227, [%rd8+1024];
$L__BB5_122:
	add.s32 	%r580, %r561, 288;
	setp.ge.s32 	%p77, %r580, %r131;
	@%p77 bra 	$L__BB5_124;
	ld.global.f32 	%f226, [%rd8+1152];
$L__BB5_124:
	add.s32 	%r582, %r561, 320;
	setp.ge.s32 	%p78, %r582, %r131;
	@%p78 bra 	$L__BB5_126;
	ld.global.f32 	%f225, [%rd8+1280];
$L__BB5_126:
	add.s32 	%r584, %r561, 352;
	setp.ge.s32 	%p79, %r584, %r131;
	@%p79 bra 	$L__BB5_128;
	ld.global.f32 	%f224, [%rd8+1408];
$L__BB5_128:
	add.s32 	%r586, %r561, 384;
	setp.ge.s32 	%p80, %r586, %r131;
	@%p80 bra 	$L__BB5_130;
	ld.global.f32 	%f223, [%rd8+1536];
$L__BB5_130:
	add.s32 	%r588, %r561, 416;
	setp.ge.s32 	%p81, %r588, %r131;
	@%p81 bra 	$L__BB5_132;
	ld.global.f32 	%f222, [%rd8+1664];
$L__BB5_132:
	add.s32 	%r590, %r561, 448;
	setp.ge.s32 	%p82, %r590, %r131;
	@%p82 bra 	$L__BB5_134;
	ld.global.f32 	%f221, [%rd8+1792];
$L__BB5_134:
	add.s32 	%r592, %r561, 480;
	setp.ge.s32 	%p83, %r592, %r131;
	@%p83 bra 	$L__BB5_136;
	ld.global.f32 	%f220, [%rd8+1920];
$L__BB5_136:
	add.s32 	%r594, %r561, 512;
	setp.ge.s32 	%p84, %r594, %r131;
	@%p84 bra 	$L__BB5_138;
	ld.global.f32 	%f219, [%rd8+2048];
$L__BB5_138:
	ld.param.u32 	%r1883, [_ZN3cub18CUB_300001_SM_10006detail10radix_sort29DeviceRadixSortOnesweepKernelINS1_5radix10policy_hubIifyE10Policy1000ELNS0_9SortOrderE0EifyiiNS1_21identity_decomposer_tEEEvPT5_SB_PT3_PKSC_PT1_PKSG_PT2_PKSK_T4_iiT6__param_8];
	mad.lo.s32 	%r595, %r3, 6528, 6528;
	setp.gt.s32 	%p85, %r595, %r1883;
	@%p85 bra 	$L__BB5_140;
	ld.param.u64 	%rd439, [_ZN3cub18CUB_300001_SM_10006detail10radix_sort29DeviceRadixSortOnesweepKernelINS1_5radix10policy_hubIifyE10Policy1000ELNS0_9SortOrderE0EifyiiNS1_21identity_decomposer_tEEEvPT5_SB_PT3_PKSC_PT1_PKSG_PT2_PKSK_T4_iiT6__param_6];
	add.s64 	%rd86, %rd14, %rd7;
	cvta.to.global.u64 	%rd87, %rd439;
	shl.b64 	%rd88, %rd86, 2;
	add.s64 	%rd89, %rd87, %rd88;
	st.global.f32 	[%rd89], %f235;
	st.global.f32 	[%rd89+128], %f234;
	st.global.f32 	[%rd89+256], %f233;
	st.global.f32 	[%rd89+384], %f232;
	st.global.f32 	[%rd89+512], %f231;
	st.global.f32 	[%rd89+640], %f230;
	st.global.f32 	[%rd89+768], %f229;
	st.global.f32 	[%rd89+896], %f228;
	st.global.f32 	[%rd89+1024], %f227;
	st.global.f32 	[%rd89+1152], %f226;
	st.global.f32 	[%rd89+1280], %f225;
	st.global.f32 	[%rd89+1408], %f224;
	st.global.f32 	[%rd89+1536], %f223;
	st.global.f32 	[%rd89+1664], %f222;
	st.global.f32 	[%rd89+1792], %f221;
	st.global.f32 	[%rd89+1920], %f220;
	st.global.f32 	[%rd89+2048], %f219;
	bra.uni 	$L__BB5_174;
$L__BB5_140:
	ld.param.u32 	%r1884, [_ZN3cub18CUB_300001_SM_10006detail10radix_sort29DeviceRadixSortOnesweepKernelINS1_5radix10policy_hubIifyE10Policy1000ELNS0_9SortOrderE0EifyiiNS1_21identity_decomposer_tEEEvPT5_SB_PT3_PKSC_PT1_PKSG_PT2_PKSK_T4_iiT6__param_8];
	ld.param.u64 	%rd440, [_ZN3cub18CUB_300001_SM_10006detail10radix_sort29DeviceRadixSortOnesweepKernelINS1_5radix10policy_hubIifyE10Policy1000ELNS0_9SortOrderE0EifyiiNS1_21identity_decomposer_tEEEvPT5_SB_PT3_PKSC_PT1_PKSG_PT2_PKSK_T4_iiT6__param_6];
	cvt.u32.u64 	%r596, %rd7;
	mad.lo.s32 	%r132, %r3, -6528, %r1884;
	setp.ge.s32 	%p86, %r596, %r132;
	add.s64 	%rd90, %rd14, %rd7;
	cvta.to.global.u64 	%rd91, %rd440;
	shl.b64 	%rd92, %rd90, 2;
	add.s64 	%rd16, %rd91, %rd92;
	@%p86 bra 	$L__BB5_142;
	st.global.f32 	[%rd16], %f235;
$L__BB5_142:
	add.s32 	%r598, %r596, 32;
	setp.ge.s32 	%p87, %r598, %r132;
	@%p87 bra 	$L__BB5_144;
	st.global.f32 	[%rd16+128], %f234;
$L__BB5_144:
	add.s32 	%r600, %r596, 64;
	setp.ge.s32 	%p88, %r600, %r132;
	@%p88 bra 	$L__BB5_146;
	st.global.f32 	[%rd16+256], %f233;
$L__BB5_146:
	add.s32 	%r602, %r596, 96;
	setp.ge.s32 	%p89, %r602, %r132;
	@%p89 bra 	$L__BB5_148;
	st.global.f32 	[%rd16+384], %f232;
$L__BB5_148:
	add.s32 	%r604, %r596, 128;
	setp.ge.s32 	%p90, %r604, %r132;
	@%p90 bra 	$L__BB5_150;
	st.global.f32 	[%rd16+512], %f231;
$L__BB5_150:
	add.s32 	%r606, %r596, 160;
	setp.ge.s32 	%p91, %r606, %r132;
	@%p91 bra 	$L__BB5_152;
	st.global.f32 	[%rd16+640], %f230;
$L__BB5_152:
	add.s32 	%r608, %r596, 192;
	setp.ge.s32 	%p92, %r608, %r132;
	@%p92 bra 	$L__BB5_154;
	st.global.f32 	[%rd16+768], %f229;
$L__BB5_154:
	add.s32 	%r610, %r596, 224;
	setp.ge.s32 	%p93, %r610, %r132;
	@%p93 bra 	$L__BB5_156;
	st.global.f32 	[%rd16+896], %f228;
$L__BB5_156:
	add.s32 	%r612, %r596, 256;
	setp.ge.s32 	%p94, %r612, %r132;
	@%p94 bra 	$L__BB5_158;
	st.global.f32 	[%rd16+1024], %f227;
$L__BB5_158:
	add.s32 	%r614, %r596, 288;
	setp.ge.s32 	%p95, %r614, %r132;
	@%p95 bra 	$L__BB5_160;
	st.global.f32 	[%rd16+1152], %f226;
$L__BB5_160:
	add.s32 	%r616, %r596, 320;
	setp.ge.s32 	%p96, %r616, %r132;
	@%p96 bra 	$L__BB5_162;
	st.global.f32 	[%rd16+1280], %f225;
$L__BB5_162:
	add.s32 	%r618, %r596, 352;
	setp.ge.s32 	%p97, %r618, %r132;
	@%p97 bra 	$L__BB5_164;
	st.global.f32 	[%rd16+1408], %f224;
$L__BB5_164:
	add.s32 	%r620, %r596, 384;
	setp.ge.s32 	%p98, %r620, %r132;
	@%p98 bra 	$L__BB5_166;
	st.global.f32 	[%rd16+1536], %f223;
$L__BB5_166:
	add.s32 	%r622, %r596, 416;
	setp.ge.s32 	%p99, %r622, %r132;
	@%p99 bra 	$L__BB5_168;
	st.global.f32 	[%rd16+1664], %f222;
$L__BB5_168:
	add.s32 	%r624, %r596, 448;
	setp.ge.s32 	%p100, %r624, %r132;
	@%p100 bra 	$L__BB5_170;
	st.global.f32 	[%rd16+1792], %f221;
$L__BB5_170:
	add.s32 	%r626, %r596, 480;
	setp.ge.s32 	%p101, %r626, %r132;
	@%p101 bra 	$L__BB5_172;
	st.global.f32 	[%rd16+1920], %f220;
$L__BB5_172:
	add.s32 	%r628, %r596, 512;
	setp.ge.s32 	%p102, %r628, %r132;
	@%p102 bra 	$L__BB5_174;
	st.global.f32 	[%rd16+2048], %f219;
$L__BB5_174:
	// begin inline asm
	exit;
	// end inline asm
	mov.u32 	%r1977, %r1947;
	mov.u32 	%r1978, %r1948;
	mov.u32 	%r1979, %r1949;
	mov.u32 	%r1980, %r1950;
	mov.u32 	%r1981, %r1951;
	mov.u32 	%r1982, %r1952;
	mov.u32 	%r1983, %r1953;
	mov.u32 	%r1984, %r1954;
	mov.u32 	%r1985, %r1955;
	mov.u32 	%r1986, %r1956;
	mov.u32 	%r1987, %r1957;
	mov.u32 	%r1988, %r1958;
	mov.u32 	%r1989, %r1959;
	mov.u32 	%r1990, %r1960;
	mov.u32 	%r1991, %r1961;
	mov.u32 	%r1992, %r1962;
	mov.u32 	%r1993, %r1963;
$L__BB5_175:
	mul.hi.u32 	%r629, %r1, 357913942;
	add.s32 	%r630, %r629, %r1;
	shl.b32 	%r631, %r630, 2;
	mov.u32 	%r632, _ZZN3cub18CUB_300001_SM_10006detail10radix_sort29DeviceRadixSortOnesweepKernelINS1_5radix10policy_hubIifyE10Policy1000ELNS0_9SortOrderE0EifyiiNS1_21identity_decomposer_tEEEvPT5_SB_PT3_PKSC_PT1_PKSG_PT2_PKSK_T4_iiT6_E1s;
	add.s32 	%r633, %r632, %r631;
	add.s32 	%r150, %r633, 13328;
	st.shared.u32 	[%r633+13328], %r1972;
	bar.sync 	0;
	setp.gt.u32 	%p103, %r1, 31;
	@%p103 bra 	$L__BB5_177;
	mad.lo.s32 	%r665, %r1, 52, %r632;
	ld.shared.u32 	%r666, [%r665+13328];
	ld.shared.u32 	%r667, [%r665+13332];
	ld.shared.u32 	%r668, [%r665+13336];
	ld.shared.u32 	%r669, [%r665+13340];
	ld.shared.u32 	%r670, [%r665+13344];
	ld.shared.u32 	%r671, [%r665+13348];
	ld.shared.u32 	%r672, [%r665+13352];
	ld.shared.u32 	%r673, [%r665+13356];
	ld.shared.u32 	%r674, [%r665+13360];
	ld.shared.u32 	%r675, [%r665+13364];
	ld.shared.u32 	%r676, [%r665+13368];
	ld.shared.u32 	%r677, [%r665+13372];
	add.s32 	%r678, %r667, %r666;
	add.s32 	%r679, %r678, %r668;
	add.s32 	%r680, %r679, %r669;
	add.s32 	%r681, %r680, %r670;
	add.s32 	%r682, %r681, %r671;
	add.s32 	%r683, %r682, %r672;
	add.s32 	%r684, %r683, %r673;
	add.s32 	%r685, %r684, %r674;
	add.s32 	%r686, %r685, %r675;
	add.s32 	%r687, %r686, %r676;
	add.s32 	%r638, %r687, %r677;
	mov.b32 	%r636, 1;
	mov.b32 	%r661, 0;
	mov.b32 	%r663, -1;
	// begin inline asm
	{  .reg .s32 r0;  .reg .pred p;  shfl.sync.up.b32 r0|p, %r638, %r636, %r661, %r663;  @p add.s32 r0, r0, %r638;  mov.s32 %r634, r0;}
	// end inline asm
	mov.b32 	%r642, 2;
	// begin inline asm
	{  .reg .s32 r0;  .reg .pred p;  shfl.sync.up.b32 r0|p, %r634, %r642, %r661, %r663;  @p add.s32 r0, r0, %r634;  mov.s32 %r640, r0;}
	// end inline asm
	mov.b32 	%r648, 4;
	// begin inline asm
	{  .reg .s32 r0;  .reg .pred p;  shfl.sync.up.b32 r0|p, %r640, %r648, %r661, %r663;  @p add.s32 r0, r0, %r640;  mov.s32 %r646, r0;}
	// end inline asm
	mov.b32 	%r654, 8;
	// begin inline asm
	{  .reg .s32 r0;  .reg .pred p;  shfl.sync.up.b32 r0|p, %r646, %r654, %r661, %r663;  @p add.s32 r0, r0, %r646;  mov.s32 %r652, r0;}
	// end inline asm
	mov.b32 	%r660, 16;
	// begin inline asm
	{  .reg .s32 r0;  .reg .pred p;  shfl.sync.up.b32 r0|p, %r652, %r660, %r661, %r663;  @p add.s32 r0, r0, %r652;  mov.s32 %r658, r0;}
	// end inline asm
	sub.s32 	%r688, %r658, %r638;
	add.s32 	%r689, %r666, %r688;
	add.s32 	%r690, %r667, %r689;
	add.s32 	%r691, %r668, %r690;
	add.s32 	%r692, %r669, %r691;
	add.s32 	%r693, %r670, %r692;
	add.s32 	%r694, %r671, %r693;
	add.s32 	%r695, %r672, %r694;
	add.s32 	%r696, %r673, %r695;
	add.s32 	%r697, %r674, %r696;
	add.s32 	%r698, %r675, %r697;
	add.s32 	%r699, %r676, %r698;
	st.shared.u32 	[%r665+13328], %r688;
	st.shared.u32 	[%r665+13332], %r689;
	st.shared.u32 	[%r665+13336], %r690;
	st.shared.u32 	[%r665+13340], %r691;
	st.shared.u32 	[%r665+13344], %r692;
	st.shared.u32 	[%r665+13348], %r693;
	st.shared.u32 	[%r665+13352], %r694;
	st.shared.u32 	[%r665+13356], %r695;
	st.shared.u32 	[%r665+13360], %r696;
	st.shared.u32 	[%r665+13364], %r697;
	st.shared.u32 	[%r665+13368], %r698;
	st.shared.u32 	[%r665+13372], %r699;
$L__BB5_177:
	setp.gt.u32 	%p104, %r1, 255;
	bar.sync 	0;
	ld.shared.u32 	%r151, [%r150];
	@%p104 bra 	$L__BB5_179;
	shl.b32 	%r700, %r1, 2;
	add.s32 	%r702, %r632, %r700;
	ld.shared.u32 	%r703, [%r702];
	add.s32 	%r704, %r703, %r151;
	st.shared.u32 	[%r702], %r704;
	ld.shared.u32 	%r705, [%r702+1024];
	add.s32 	%r706, %r705, %r151;
	st.shared.u32 	[%r702+1024], %r706;
	ld.shared.u32 	%r707, [%r702+2048];
	add.s32 	%r708, %r707, %r151;
	st.shared.u32 	[%r702+2048], %r708;
	ld.shared.u32 	%r709, [%r702+3072];
	add.s32 	%r710, %r709, %r151;
	st.shared.u32 	[%r702+3072], %r710;
	ld.shared.u32 	%r711, [%r702+4096];
	add.s32 	%r712, %r711, %r151;
	st.shared.u32 	[%r702+4096], %r712;
	ld.shared.u32 	%r713, [%r702+5120];
	add.s32 	%r714, %r713, %r151;
	st.shared.u32 	[%r702+5120], %r714;
	ld.shared.u32 	%r715, [%r702+6144];
	add.s32 	%r716, %r715, %r151;
	st.shared.u32 	[%r702+6144], %r716;
	ld.shared.u32 	%r717, [%r702+7168];
	add.s32 	%r718, %r717, %r151;
	st.shared.u32 	[%r702+7168], %r718;
	ld.shared.u32 	%r719, [%r702+8192];
	add.s32 	%r720, %r719, %r151;
	st.shared.u32 	[%r702+8192], %r720;
	ld.shared.u32 	%r721, [%r702+9216];
	add.s32 	%r722, %r721, %r151;
	st.shared.u32 	[%r702+9216], %r722;
	ld.shared.u32 	%r723, [%r702+10240];
	add.s32 	%r724, %r723, %r151;
	st.shared.u32 	[%r702+10240], %r724;
	ld.shared.u32 	%r725, [%r702+11264];
	add.s32 	%r726, %r725, %r151;
	st.shared.u32 	[%r702+11264], %r726;
$L__BB5_179:
	ld.param.u32 	%r1930, [_ZN3cub18CUB_300001_SM_10006detail10radix_sort29DeviceRadixSortOnesweepKernelINS1_5radix10policy_hubIifyE10Policy1000ELNS0_9SortOrderE0EifyiiNS1_21identity_decomposer_tEEEvPT5_SB_PT3_PKSC_PT1_PKSG_PT2_PKSK_T4_iiT6__param_10];
	ld.param.u32 	%r1893, [_ZN3cub18CUB_300001_SM_10006detail10radix_sort29DeviceRadixSortOnesweepKernelINS1_5radix10policy_hubIifyE10Policy1000ELNS0_9SortOrderE0EifyiiNS1_21identity_decomposer_tEEEvPT5_SB_PT3_PKSC_PT1_PKSG_PT2_PKSK_T4_iiT6__param_9];
	shl.b32 	%r753, %r1, 5;
	and.b32  	%r754, %r753, 31744;
	add.s32 	%r152, %r632, %r754;
	bar.sync 	0;
	// begin inline asm
	mov.u32 %r727, %lanemask_le;
	// end inline asm
	shr.u32 	%r756, %r1993, %r1893;
	mov.b32 	%r757, -1;
	shl.b32 	%r758, %r757, %r1930;
	not.b32 	%r154, %r758;
	and.b32  	%r750, %r756, %r154;
	mov.b32 	%r730, 1;
	// begin inline asm
	{
    .reg .pred p;
    and.b32 %r728, %r750, %r730;    setp.ne.u32 p, %r728, 0;
    vote.ballot.sync.b32 %r728, p, 0xffffffff;
    @!p not.b32 %r728, %r728;
}

	// end inline asm
	mov.b32 	%r733, 2;
	// begin inline asm
	{
    .reg .pred p;
    and.b32 %r731, %r750, %r733;    setp.ne.u32 p, %r731, 0;
    vote.ballot.sync.b32 %r731, p, 0xffffffff;
    @!p not.b32 %r731, %r731;
}

	// end inline asm
	and.b32  	%r759, %r731, %r728;
	mov.b32 	%r736, 4;
	// begin inline asm
	{
    .reg .pred p;
    and.b32 %r734, %r750, %r736;    setp.ne.u32 p, %r734, 0;
    vote.ballot.sync.b32 %r734, p, 0xffffffff;
    @!p not.b32 %r734, %r734;
}

	// end inline asm
	and.b32  	%r760, %r734, %r759;
	mov.b32 	%r739, 8;
	// begin inline asm
	{
    .reg .pred p;
    and.b32 %r737, %r750, %r739;    setp.ne.u32 p, %r737, 0;
    vote.ballot.sync.b32 %r737, p, 0xffffffff;
    @!p not.b32 %r737, %r737;
}

	// end inline asm
	and.b32  	%r761, %r737, %r760;
	mov.b32 	%r742, 16;
	// begin inline asm
	{
    .reg .pred p;
    and.b32 %r740, %r750, %r742;    setp.ne.u32 p, %r740, 0;
    vote.ballot.sync.b32 %r740, p, 0xffffffff;
    @!p not.b32 %r740, %r740;
}

	// end inline asm
	and.b32  	%r762, %r740, %r761;
	mov.b32 	%r745, 32;
	// begin inline asm
	{
    .reg .pred p;
    and.b32 %r743, %r750, %r745;    setp.ne.u32 p, %r743, 0;
    vote.ballot.sync.b32 %r743, p, 0xffffffff;
    @!p not.b32 %r743, %r743;
}

	// end inline asm
	and.b32  	%r763, %r743, %r762;
	mov.b32 	%r748, 64;
	// begin inline asm
	{
    .reg .pred p;
    and.b32 %r746, %r750, %r748;    setp.ne.u32 p, %r746, 0;
    vote.ballot.sync.b32 %r746, p, 0xffffffff;
    @!p not.b32 %r746, %r746;
}

	// end inline asm
	and.b32  	%r764, %r746, %r763;
	mov.b32 	%r751, 128;
	// begin inline asm
	{
    .reg .pred p;
    and.b32 %r749, %r750, %r751;    setp.ne.u32 p, %r749, 0;
    vote.ballot.sync.b32 %r749, p, 0xffffffff;
    @!p not.b32 %r749, %r749;
}

	// end inline asm
	and.b32  	%r765, %r749, %r764;
	clz.b32 	%r766, %r765;
	sub.s32 	%r156, 31, %r766;
	and.b32  	%r767, %r727, %r765;
	popc.b32 	%r157, %r767;
	setp.ne.s32 	%p105, %r309, %r156;
	mov.b32 	%r1994, 0;
	@%p105 bra 	$L__BB5_181;
	shl.b32 	%r768, %r750, 2;
	add.s32 	%r769, %r152, %r768;
	atom.shared.add.u32 	%r1994, [%r769], %r157;
$L__BB5_181:
	ld.param.u32 	%r1894, [_ZN3cub18CUB_300001_SM_10006detail10radix_sort29DeviceRadixSortOnesweepKernelINS1_5radix10policy_hubIifyE10Policy1000ELNS0_9SortOrderE0EifyiiNS1_21identity_decomposer_tEEEvPT5_SB_PT3_PKSC_PT1_PKSG_PT2_PKSK_T4_iiT6__param_9];
	shfl.sync.idx.b32	%r795|%p106, %r1994, %r156, 31, -1;
	add.s32 	%r160, %r157, %r795;
	shr.u32 	%r796, %r1992, %r1894;
	and.b32  	%r792, %r796, %r154;
	mov.b32 	%r772, 1;
	// begin inline asm
	{
    .reg .pred p;
    and.b32 %r770, %r792, %r772;    setp.ne.u32 p, %r770, 0;
    vote.ballot.sync.b32 %r770, p, 0xffffffff;
    @!p not.b32 %r770, %r770;
}

	// end inline asm
	mov.b32 	%r775, 2;
	// begin inline asm
	{
    .reg .pred p;
    and.b32 %r773, %r792, %r775;    setp.ne.u32 p, %r773, 0;
    vote.ballot.sync.b32 %r773, p, 0xffffffff;
    @!p not.b32 %r773, %r773;
}

	// end inline asm
	and.b32  	%r797, %r773, %r770;
	mov.b32 	%r778, 4;
	// begin inline asm
	{
    .reg .pred p;
    and.b32 %r776, %r792, %r778;    setp.ne.u32 p, %r776, 0;
    vote.ballot.sync.b32 %r776, p, 0xffffffff;
    @!p not.b32 %r776, %r776;
}

	// end inline asm
	and.b32  	%r798, %r776, %r797;
	mov.b32 	%r781, 8;
	// begin inline asm
	{
    .reg .pred p;
    and.b32 %r779, %r792, %r781;    setp.ne.u32 p, %r779, 0;
    vote.ballot.sync.b32 %r779, p, 0xffffffff;
    @!p not.b32 %r779, %r779;
}

	// end inline asm
	and.b32  	%r799, %r779, %r798;
	mov.b32 	%r784, 16;
	// begin inline asm
	{
    .reg .pred p;
    and.b32 %r782, %r792, %r784;    setp.ne.u32 p, %r782, 0;
    vote.ballot.sync.b32 %r782, p, 0xffffffff;
    @!p not.b32 %r782, %r782;
}

	// end inline asm
	and.b32  	%r800, %r782, %r799;
	mov.b32 	%r787, 32;
	// begin inline asm
	{
    .reg .pred p;
    and.b32 %r785, %r792, %r787;    setp.ne.u32 p, %r785, 0;
    vote.ballot.sync.b32 %r785, p, 0xffffffff;
    @!p not.b32 %r785, %r785;
}

	// end inline asm
	and.b32  	%r801, %r785, %r800;
	mov.b32 	%r790, 64;
	// begin inline asm
	{
    .reg .pred p;
    and.b32 %r788, %r792, %r790;    setp.ne.u32 p, %r788, 0;
    vote.ballot.sync.b32 %r788, p, 0xffffffff;
    @!p not.b32 %r788, %r788;
}

	// end inline asm
	and.b32  	%r802, %r788, %r801;
	mov.b32 	%r793, 128;
	// begin inline asm
	{
    .reg .pred p;
    and.b32 %r791, %r792, %r793;    setp.ne.u32 p, %r791, 0;
    vote.ballot.sync.b32 %r791, p, 0xffffffff;
    @!p not.b32 %r791, %r791;
}

	// end inline asm
	and.b32  	%r803, %r791, %r802;
	clz.b32 	%r804, %r803;
	sub.s32 	%r162, 31, %r804;
	and.b32  	%r805, %r727, %r803;
	popc.b32 	%r163, %r805;
	setp.ne.s32 	%p107, %r309, %r162;
	mov.b32 	%r1995, 0;
	@%p107 bra 	$L__BB5_183;
	shl.b32 	%r806, %r792, 2;
	add.s32 	%r807, %r152, %r806;
	atom.shared.add.u32 	%r1995, [%r807], %r163;
$L__BB5_183:
	ld.param.u32 	%r1895, [_ZN3cub18CUB_300001_SM_10006detail10radix_sort29DeviceRadixSortOnesweepKernelINS1_5radix10policy_hubIifyE10Policy1000ELNS0_9SortOrderE0EifyiiNS1_21identity_decomposer_tEEEvPT5_SB_PT3_PKSC_PT1_PKSG_PT2_PKSK_T4_iiT6__param_9];
	shfl.sync.idx.b32	%r833|%p108, %r1995, %r162, 31, -1;
	add.s32 	%r166, %r163, %r833;
	shr.u32 	%r834, %r1991, %r1895;
	and.b32  	%r830, %r834, %r154;
	mov.b32 	%r810, 1;
	// begin inline asm
	{
    .reg .pred p;
    and.b32 %r808, %r830, %r810;    setp.ne.u32 p, %r808, 0;
    vote.ballot.sync.b32 %r808, p, 0xffffffff;
    @!p not.b32 %r808, %r808;
}

	// end inline asm
	mov.b32 	%r813, 2;
	// begin inline asm
	{
    .reg .pred p;
    and.b32 %r811, %r830, %r813;    setp.ne.u32 p, %r811, 0;
    vote.ballot.sync.b32 %r811, p, 0xffffffff;
    @!p not.b32 %r811, %r811;
}

	// end inline asm
	and.b32  	%r835, %r811, %r808;
	mov.b32 	%r816, 4;
	// begin inline asm
	{
    .reg .pred p;
    and.b32 %r814, %r830, %r816;    setp.ne.u32 p, %r814, 0;
    vote.ballot.sync.b32 %r814, p, 0xffffffff;
    @!p not.b32 %r814, %r814;
}

	// end inline asm
	and.b32  	%r836, %r814, %r835;
	mov.b32 	%r819, 8;
	// begin inline asm
	{
    .reg .pred p;
    and.b32 %r817, %r830, %r819;    setp.ne.u32 p, %r817, 0;
    vote.ballot.sync.b32 %r817, p, 0xffffffff;
    @!p not.b32 %r817, %r817;
}

	// end inline asm
	and.b32  	%r837, %r817, %r836;
	mov.b32 	%r822, 16;
	// begin inline asm
	{
    .reg .pred p;
    and.b32 %r820, %r830, %r822;    setp.ne.u32 p, %r820, 0;
    vote.ballot.sync.b32 %r820, p, 0xffffffff;
    @!p not.b32 %r820, %r820;
}

	// end inline asm
	and.b32  	%r838, %r820, %r837;
	mov.b32 	%r825, 32;
	// begin inline asm
	{
    .reg .pred p;
    and.b32 %r823, %r830, %r825;    setp.ne.u32 p, %r823, 0;
    vote.ballot.sync.b32 %r823, p, 0xffffffff;
    @!p not.b32 %r823, %r823;
}

	// end inline asm
	and.b32  	%r839, %r823, %r838;
	mov.b32 	%r828, 64;
	// begin inline asm
	{
    .reg .pred p;
    and.b32 %r826, %r830, %r828;    setp.ne.u32 p, %r826, 0;
    vote.ballot.sync.b32 %r826, p, 0xffffffff;
    @!p not.b32 %r826, %r826;
}

	// end inline asm
	and.b32  	%r840, %r826, %r839;
	mov.b32 	%r831, 128;
	// begin inline asm
	{
    .reg .pred p;
    and.b32 %r829, %r830, %r831;    setp.ne.u32 p, %r829, 0;
    vote.ballot.sync.b32 %r829, p, 0xffffffff;
    @!p not.b32 %r829, %r829;
}

	// end inline asm
	and.b32  	%r841, %r829, %r840;
	clz.b32 	%r842, %r841;
	sub.s32 	%r168, 31, %r842;
	and.b32  	%r843, %r727, %r841;
	popc.b32 	%r169, %r843;
	setp.ne.s32 	%p109, %r309, %r168;
	mov.b32 	%r1996, 0;
	@%p109 bra 	$L__BB5_185;
	shl.b32 	%r844, %r830, 2;
	add.s32 	%r845, %r152, %r844;
	atom.shared.add.u32 	%r1996, [%r845], %r169;
$L__BB5_185:
	ld.param.u32 	%r1896, [_ZN3cub18CUB_300001_SM_10006detail10radix_sort29DeviceRadixSortOnesweepKernelINS1_5radix10policy_hubIifyE10Policy1000ELNS0_9SortOrderE0EifyiiNS1_21identity_decomposer_tEEEvPT5_SB_PT3_PKSC_PT1_PKSG_PT2_PKSK_T4_iiT6__param_9];
	shfl.sync.idx.b32	%r871|%p110, %r1996, %r168, 31, -1;
	add.s32 	%r172, %r169, %r871;
	shr.u32 	%r872, %r1990, %r1896;
	and.b32  	%r868, %r872, %r154;
	mov.b32 	%r848, 1;
	// begin inline asm
	{
    .reg .pred p;
    and.b32 %r846, %r868, %r848;    setp.ne.u32 p, %r846, 0;
    vote.ballot.sync.b32 %r846, p, 0xffffffff;
    @!p not.b32 %r846, %r846;
}

	// end inline asm
	mov.b32 	%r851, 2;
	// begin inline asm
	{
    .reg .pred p;
    and.b32 %r849, %r868, %r851;    setp.ne.u32 p, %r849, 0;
    vote.ballot.sync.b32 %r849, p, 0xffffffff;
    @!p not.b32 %r849, %r849;
}

	// end inline asm
	and.b32  	%r873, %r849, %r846;
	mov.b32 	%r854, 4;
	// begin inline asm
	{
    .reg .pred p;
    and.b32 %r852, %r868, %r854;    setp.ne.u32 p, %r852, 0;
    vote.ballot.sync.b32 %r852, p, 0xffffffff;
    @!p not.b32 %r852, %r852;
}

	// end inline asm
	and.b32  	%r874, %r852, %r873;
	mov.b32 	%r857, 8;
	// begin inline asm
	{
    .reg .pred p;
    and.b32 %r855, %r868, %r857;    setp.ne.u32 p, %r855, 0;
    vote.ballot.sync.b32 %r855, p, 0xffffffff;
    @!p not.b32 %r855, %r855;
}

	// end inline asm
	and.b32  	%r875, %r855, %r874;
	mov.b32 	%r860, 16;
	// begin inline asm
	{
    .reg .pred p;
    and.b32 %r858, %r868, %r860;    setp.ne.u32 p, %r858, 0;
    vote.ballot.sync.b32 %r858, p, 0xffffffff;
    @!p not.b32 %r858, %r858;
}

	// end inline asm
	and.b32  	%r876, %r858, %r875;
	mov.b32 	%r863, 32;
	// begin inline asm
	{
    .reg .pred p;
    and.b32 %r861, %r868, %r863;    setp.ne.u32 p, %r861, 0;
    vote.ballot.sync.b32 %r861, p, 0xffffffff;
    @!p not.b32 %r861, %r861;
}

	// end inline asm
	and.b32  	%r877, %r861, %r876;
	mov.b32 	%r866, 64;
	// begin inline asm
	{
    .reg .pred p;
    and.b32 %r864, %r868, %r866;    setp.ne.u32 p, %r864, 0;
    vote.ballot.sync.b32 %r864, p, 0xffffffff;
    @!p not.b32 %r864, %r864;
}

	// end inline asm
	and.b32  	%r878, %r864, %r877;
	mov.b32 	%r869, 128;
	// begin inline asm
	{
    .reg .pred p;
    and.b32 %r867, %r868, %r869;    setp.ne.u32 p, %r867, 0;
    vote.ballot.sync.b32 %r867, p, 0xffffffff;
    @!p not.b32 %r867, %r867;
}

	// end inline asm
	and.b32  	%r879, %r867, %r878;
	clz.b32 	%r880, %r879;
	sub.s32 	%r174, 31, %r880;
	and.b32  	%r881, %r727, %r879;
	popc.b32 	%r175, %r881;
	setp.ne.s32 	%p111, %r309, %r174;
	mov.b32 	%r1997, 0;
	@%p111 bra 	$L__BB5_187;
	shl.b32 	%r882, %r868, 2;
	add.s32 	%r883, %r152, %r882;
	atom.shared.add.u32 	%r1997, [%r883], %r175;
$L__BB5_187:
	ld.param.u32 	%r1897, [_ZN3cub18CUB_300001_SM_10006detail10radix_sort29DeviceRadixSortOnesweepKernelINS1_5radix10policy_hubIifyE10Policy1000ELNS0_9SortOrderE0EifyiiNS1_21identity_decomposer_tEEEvPT5_SB_PT3_PKSC_PT1_PKSG_PT2_PKSK_T4_iiT6__param_9];
	shfl.sync.idx.b32	%r909|%p112, %r1997, %r174, 31, -1;
	add.s32 	%r178, %r175, %r909;
	shr.u32 	%r910, %r1989, %r1897;
	and.b32  	%r906, %r910, %r154;
	mov.b32 	%r886, 1;
	// begin inline asm
	{
    .reg .pred p;
    and.b32 %r884, %r906, %r886;    setp.ne.u32 p, %r884, 0;
    vote.ballot.sync.b32 %r884, p, 0xffffffff;
    @!p not.b32 %r884, %r884;
}

	// end inline asm
	mov.b32 	%r889, 2;
	// begin inline asm
	{
    .reg .pred p;
    and.b32 %r887, %r906, %r889;    setp.ne.u32 p, %r887, 0;
    vote.ballot.sync.b32 %r887, p, 0xffffffff;
    @!p not.b32 %r887, %r887;
}

	// end inline asm
	and.b32  	%r911, %r887, %r884;
	mov.b32 	%r892, 4;
	// begin inline asm
	{
    .reg .pred p;
    and.b32 %r890, %r906, %r892;    setp.ne.u32 p, %r890, 0;
    vote.ballot.sync.b32 %r890, p, 0xffffffff;
    @!p not.b32 %r890, %r890;
}

	// end inline asm
	and.b32  	%r912, %r890, %r911;
	mov.b32 	%r895, 8;
	// begin inline asm
	{
    .reg .pred p;
    and.b32 %r893, %r906, %r895;    setp.ne.u32 p, %r893, 0;
    vote.ballot.sync.b32 %r893, p, 0xffffffff;
    @!p not.b32 %r893, %r893;
}

	// end inline asm
	and.b32  	%r913, %r893, %r912;
	mov.b32 	%r898, 16;
	// begin inline asm
	{
    .reg .pred p;
    and.b32 %r896, %r906, %r898;    setp.ne.u32 p, %r896, 0;
    vote.ballot.sync.b32 %r896, p, 0xffffffff;
    @!p not.b32 %r896, %r896;
}

	// end inline asm
	and.b32  	%r914, %r896, %r913;
	mov.b32 	%r901, 32;
	// begin inline asm
	{
    .reg .pred p;
    and.b32 %r899, %r906, %r901;    setp.ne.u32 p, %r899, 0;
    vote.ballot.sync.b32 %r899, p, 0xffffffff;
    @!p not.b32 %r899, %r899;
}

	// end inline asm
	and.b32  	%r915, %r899, %r914;
	mov.b32 	%r904, 64;
	// begin inline asm
	{
    .reg .pred p;
    and.b32 %r902, %r906, %r904;    setp.ne.u32 p, %r902, 0;
    vote.ballot.sync.b32 %r902, p, 0xffffffff;
    @!p not.b32 %r902, %r902;
}

	// end inline asm
	and.b32  	%r916, %r902, %r915;
	mov.b32 	%r907, 128;
	// begin inline asm
	{
    .reg .pred p;
    and.b32 %r905, %r906, %r907;    setp.ne.u32 p, %r905, 0;
    vote.ballot.sync.b32 %r905, p, 0xffffffff;
    @!p not.b32 %r905, %r905;
}

	// end inline asm
	and.b32  	%r917, %r905, %r916;
	clz.b32 	%r918, %r917;
	sub.s32 	%r180, 31, %r918;
	and.b32  	%r919, %r727, %r917;
	popc.b32 	%r181, %r919;
	setp.ne.s32 	%p113, %r309, %r180;
	mov.b32 	%r1998, 0;
	@%p113 bra 	$L__BB5_189;
	shl.b32 	%r920, %r906, 2;
	add.s32 	%r921, %r152, %r920;
	atom.shared.add.u32 	%r1998, [%r921], %r181;
$L__BB5_189:
	ld.param.u32 	%r1898, [_ZN3cub18CUB_300001_SM_10006detail10radix_sort29DeviceRadixSortOnesweepKernelINS1_5radix10policy_hubIifyE10Policy1000ELNS0_9SortOrderE0EifyiiNS1_21identity_decomposer_tEEEvPT5_SB_PT3_PKSC_PT1_PKSG_PT2_PKSK_T4_iiT6__param_9];
	shfl.sync.idx.b32	%r947|%p114, %r1998, %r180, 31, -1;
	add.s32 	%r184, %r181, %r947;
	shr.u32 	%r948, %r1988, %r1898;
	and.b32  	%r944, %r948, %r154;
	mov.b32 	%r924, 1;
	// begin inline asm
	{
    .reg .pred p;
    and.b32 %r922, %r944, %r924;    setp.ne.u32 p, %r922, 0;
    vote.ballot.sync.b32 %r922, p, 0xffffffff;
    @!p not.b32 %r922, %r922;
}

	// end inline asm
	mov.b32 	%r927, 2;
	// begin inline asm
	{
    .reg .pred p;
    and.b32 %r925, %r944, %r927;    setp.ne.u32 p, %r925, 0;
    vote.ballot.sync.b32 %r925, p, 0xffffffff;
    @!p not.b32 %r925, %r925;
}

	// end inline asm
	and.b32  	%r949, %r925, %r922;
	mov.b32 	%r930, 4;
	// begin inline asm
	{
    .reg .pred p;
    and.b32 %r928, %r944, %r930;    setp.ne.u32 p, %r928, 0;
    vote.ballot.sync.b32 %r928, p, 0xffffffff;
    @!p not.b32 %r928, %r928;
}

	// end inline asm
	and.b32  	%r950, %r928, %r949;
	mov.b32 	%r933, 8;
	// begin inline asm
	{
    .reg .pred p;
    and.b32 %r931, %r944, %r933;    setp.ne.u32 p, %r931, 0;
    vote.ballot.sync.b32 %r931, p, 0xffffffff;
    @!p not.b32 %r931, %r931;
}

	// end inline asm
	and.b32  	%r951, %r931, %r950;
	mov.b32 	%r936, 16;
	// begin inline asm
	{
    .reg .pred p;
    and.b32 %r934, %r944, %r936;    setp.ne.u32 p, %r934, 0;
    vote.ballot.sync.b32 %r934, p, 0xffffffff;
    @!p not.b32 %r934, %r934;
}

	// end inline asm
	and.b32  	%r952, %r934, %r951;
	mov.b32 	%r939, 32;
	// begin inline asm
	{
    .reg .pred p;
    and.b32 %r937, %r944, %r939;    setp.ne.u32 p, %r937, 0;
    vote.ballot.sync.b32 %r937, p, 0xffffffff;
    @!p not.b32 %r937, %r937;
}

	// end inline asm
	and.b32  	%r953, %r937, %r952;
	mov.b32 	%r942, 64;
	// begin inline asm
	{
    .reg .pred p;
    and.b32 %r940, %r944, %r942;    setp.ne.u32 p, %r940, 0;
    vote.ballot.sync.b32 %r940, p, 0xffffffff;
    @!p not.b32 %r940, %r940;
}

	// end inline asm
	and.b32  	%r954, %r940, %r953;
	mov.b32 	%r945, 128;
	// begin inline asm
	{
    .reg .pred p;
    and.b32 %r943, %r944, %r945;    setp.ne.u32 p, %r943, 0;
    vote.ballot.sync.b32 %r943, p, 0xffffffff;
    @!p not.b32 %r943, %r943;
}

	// end inline asm
	and.b32  	%r955, %r943, %r954;
	clz.b32 	%r956, %r955;
	sub.s32 	%r186, 31, %r956;
	and.b32  	%r957, %r727, %r955;
	popc.b32 	%r187, %r957;
	setp.ne.s32 	%p115, %r309, %r186;
	mov.b32 	%r1999, 0;
	@%p115 bra 	$L__BB5_191;
	shl.b32 	%r958, %r944, 2;
	add.s32 	%r959, %r152, %r958;
	atom.shared.add.u32 	%r1999, [%r959], %r187;
$L__BB5_191:
	ld.param.u32 	%r1899, [_ZN3cub18CUB_300001_SM_10006detail10radix_sort29DeviceRadixSortOnesweepKernelINS1_5radix10policy_hubIifyE10Policy1000ELNS0_9SortOrderE0EifyiiNS1_21identity_decomposer_tEEEvPT5_SB_PT3_PKSC_PT1_PKSG_PT2_PKSK_T4_iiT6__param_9];
	shfl.sync.idx.b32	%r985|%p116, %r1999, %r186, 31, -1;
	add.s32 	%r190, %r187, %r985;
	shr.u32 	%r986, %r1987, %r1899;
	and.b32  	%r982, %r986, %r154;
	mov.b32 	%r962, 1;
	// begin inline asm
	{
    .reg .pred p;
    and.b32 %r960, %r982, %r962;    setp.ne.u32 p, %r960, 0;
    vote.ballot.sync.b32 %r960, p, 0xffffffff;
    @!p not.b32 %r960, %r960;
}

	// end inline asm
	mov.b32 	%r965, 2;
	// begin inline asm
	{
    .reg .pred p;
    and.b32 %r963, %r982, %r965;    setp.ne.u32 p, %r963, 0;
    vote.ballot.sync.b32 %r963, p, 0xffffffff;
    @!p not.b32 %r963, %r963;
}

	// end inline asm
	and.b32  	%r987, %r963, %r960;
	mov.b32 	%r968, 4;
	// begin inline asm
	{
    .reg .pred p;
    and.b32 %r966, %r982, %r968;    setp.ne.u32 p, %r966, 0;
    vote.ballot.sync.b32 %r966, p, 0xffffffff;
    @!p not.b32 %r966, %r966;
}

	// end inline asm
	and.b32  	%r988, %r966, %r987;
	mov.b32 	%r971, 8;
	// begin inline asm
	{
    .reg .pred p;
    and.b32 %r969, %r982, %r971;    setp.ne.u32 p, %r969, 0;
    vote.ballot.sync.b32 %r969, p, 0xffffffff;
    @!p not.b32 %r969, %r969;
}

	// end inline asm
	and.b32  	%r989, %r969, %r988;
	mov.b32 	%r974, 16;
	// begin inline asm
	{
    .reg .pred p;
    and.b32 %r972, %r982, %r974;    setp.ne.u32 p, %r972, 0;
    vote.ballot.sync.b32 %r972, p, 0xffffffff;
    @!p not.b32 %r972, %r972;
}

	// end inline asm
	and.b32  	%r990, %r972, %r989;
	mov.b32 	%r977, 32;
	// begin inline asm
	{
    .reg .pred p;
    and.b32 %r975, %r982, %r977;    setp.ne.u32 p, %r975, 0;
    vote.ballot.sync.b32 %r975, p, 0xffffffff;
    @!p not.b32 %r975, %r975;
}

	// end inline asm
	and.b32  	%r991, %r975, %r990;
	mov.b32 	%r980, 64;
	// begin inline asm
	{
    .reg .pred p;
    and.b32 %r978, %r982, %r980;    setp.ne.u32 p, %r978, 0;
    vote.ballot.sync.b32 %r978, p, 0xffffffff;
    @!p not.b32 %r978, %r978;
}

	// end inline asm
	and.b32  	%r992, %r978, %r991;
	mov.b32 	%r983, 128;
	// begin inline asm
	{
    .reg .pred p;
    and.b32 %r981, %r982, %r983;    setp.ne.u32 p, %r981, 0;
    vote.ballot.sync.b32 %r981, p, 0xffffffff;
    @!p not.b32 %r981, %r981;
}

	// end inline asm
	and.b32  	%r993, %r981, %r992;
	clz.b32 	%r994, %r993;
	sub.s32 	%r192, 31, %r994;
	and.b32  	%r995, %r727, %r993;
	popc.b32 	%r193, %r995;
	setp.ne.s32 	%p117, %r309, %r192;
	mov.b32 	%r2000, 0;
	@%p117 bra 	$L__BB5_193;
	shl.b32 	%r996, %r982, 2;
	add.s32 	%r997, %r152, %r996;
	atom.shared.add.u32 	%r2000, [%r997], %r193;
$L__BB5_193:
	ld.param.u32 	%r1900, [_ZN3cub18CUB_300001_SM_10006detail10radix_sort29DeviceRadixSortOnesweepKernelINS1_5radix10policy_hubIifyE10Policy1000ELNS0_9SortOrderE0EifyiiNS1_21identity_decomposer_tEEEvPT5_SB_PT3_PKSC_PT1_PKSG_PT2_PKSK_T4_iiT6__param_9];
	shfl.sync.idx.b32	%r1023|%p118, %r2000, %r192, 31, -1;
	add.s32 	%r196, %r193, %r1023;
	shr.u32 	%r1024, %r1986, %r1900;
	and.b32  	%r1020, %r1024, %r154;
	mov.b32 	%r1000, 1;
	// begin inline asm
	{
    .reg .pred p;
    and.b32 %r998, %r1020, %r1000;    setp.ne.u32 p, %r998, 0;
    vote.ballot.sync.b32 %r998, p, 0xffffffff;
    @!p not.b32 %r998, %r998;
}

	// end inline asm
	mov.b32 	%r1003, 2;
	// begin inline asm
	{
    .reg .pred p;
    and.b32 %r1001, %r1020, %r1003;    setp.ne.u32 p, %r1001, 0;
    vote.ballot.sync.b32 %r1001, p, 0xffffffff;
    @!p not.b32 %r1001, %r1001;
}

	// end inline asm
	and.b32  	%r1025, %r1001, %r998;
	mov.b32 	%r1006, 4;
	// begin inline asm
	{
    .reg .pred p;
    and.b32 %r1004, %r1020, %r1006;    setp.ne.u32 p, %r1004, 0;
    vote.ballot.sync.b32 %r1004, p, 0xffffffff;
    @!p not.b32 %r1004, %r1004;
}

	// end inline asm
	and.b32  	%r1026, %r1004, %r1025;
	mov.b32 	%r1009, 8;
	// begin inline asm
	{
    .reg .pred p;
    and.b32 %r1007, %r1020, %r1009;    setp.ne.u32 p, %r1007, 0;
    vote.ballot.sync.b32 %r1007, p, 0xffffffff;
    @!p not.b32 %r1007, %r1007;
}

	// end inline asm
	and.b32  	%r1027, %r1007, %r1026;
	mov.b32 	%r1012, 16;
	// begin inline asm
	{
    .reg .pred p;
    and.b32 %r1010, %r1020, %r1012;    setp.ne.u32 p, %r1010, 0;
    vote.ballot.sync.b32 %r1010, p, 0xffffffff;
    @!p not.b32 %r1010, %r1010;
}

	// end inline asm
	and.b32  	%r1028, %r1010, %r1027;
	mov.b32 	%r1015, 32;
	// begin inline asm
	{
    .reg .pred p;
    and.b32 %r1013, %r1020, %r1015;    setp.ne.u32 p, %r1013, 0;
    vote.ballot.sync.b32 %r1013, p, 0xffffffff;
    @!p not.b32 %r1013, %r1013;
}

	// end inline asm
	and.b32  	%r1029, %r1013, %r1028;
	mov.b32 	%r1018, 64;
	// begin inline asm
	{
    .reg .pred p;
    and.b32 %r1016, %r1020, %r1018;    setp.ne.u32 p, %r1016, 0;
    vote.ballot.sync.b32 %r1016, p, 0xffffffff;
    @!p not.b32 %r1016, %r1016;
}

	// end inline asm
	and.b32  	%r1030, %r1016, %r1029;
	mov.b32 	%r1021, 128;
	// begin inline asm
	{
    .reg .pred p;
    and.b32 %r1019, %r1020, %r1021;    setp.ne.u32 p, %r1019, 0;
    vote.ballot.sync.b32 %r1019, p, 0xffffffff;
    @!p not.b32 %r1019, %r1019;
}

	// end inline asm
	and.b32  	%r1031, %r1019, %r1030;
	clz.b32 	%r1032, %r1031;
	sub.s32 	%r198, 31, %r1032;
	and.b32  	%r1033, %r727, %r1031;
	popc.b32 	%r199, %r1033;
	setp.ne.s32 	%p119, %r309, %r198;
	mov.b32 	%r2001, 0;
	@%p119 bra 	$L__BB5_195;
	shl.b32 	%r1034, %r1020, 2;
	add.s32 	%r1035, %r152, %r1034;
	atom.shared.add.u32 	%r2001, [%r1035], %r199;
$L__BB5_195:
	ld.param.u32 	%r1901, [_ZN3cub18CUB_300001_SM_10006detail10radix_sort29DeviceRadixSortOnesweepKernelINS1_5radix10policy_hubIifyE10Policy1000ELNS0_9SortOrderE0EifyiiNS1_21identity_decomposer_tEEEvPT5_SB_PT3_PKSC_PT1_PKSG_PT2_PKSK_T4_iiT6__param_9];
	shfl.sync.idx.b32	%r1061|%p120, %r2001, %r198, 31, -1;
	add.s32 	%r202, %r199, %r1061;
	shr.u32 	%r1062, %r1985, %r1901;
	and.b32  	%r1058, %r1062, %r154;
	mov.b32 	%r1038, 1;
	// begin inline asm
	{
    .reg .pred p;
    and.b32 %r1036, %r1058, %r1038;    setp.ne.u32 p, %r1036, 0;
    vote.ballot.sync.b32 %r1036, p, 0xffffffff;
    @!p not.b32 %r1036, %r1036;
}

	// end inline asm
	mov.b32 	%r1041, 2;
	// begin inline asm
	{
    .reg .pred p;
    and.b32 %r1039, %r1058, %r1041;    setp.ne.u32 p, %r1039, 0;
    vote.ballot.sync.b32 %r1039, p, 0xffffffff;
    @!p not.b32 %r1039, %r1039;
}

	// end inline asm
	and.b32  	%r1063, %r1039, %r1036;
	mov.b32 	%r1044, 4;
	// begin inline asm
	{
    .reg .pred p;
    and.b32 %r1042, %r1058, %r1044;    setp.ne.u32 p, %r1042, 0;
    vote.ballot.sync.b32 %r1042, p, 0xffffffff;
    @!p not.b32 %r1042, %r1042;
}

	// end inline asm
	and.b32  	%r1064, %r1042, %r1063;
	mov.b32 	%r1047, 8;
	// begin inline asm
	{
    .reg .pred p;
    and.b32 %r1045, %r1058, %r1047;    setp.ne.u32 p, %r1045, 0;
    vote.ballot.sync.b32 %r1045, p, 0xffffffff;
    @!p not.b32 %r1045, %r1045;
}

	// end inline asm
	and.b32  	%r1065, %r1045, %r1064;
	mov.b32 	%r1050, 16;
	// begin inline asm
	{
    .reg .pred p;
    and.b32 %r1048, %r1058, %r1050;    setp.ne.u32 p, %r1048, 0;
    vote.ballot.sync.b32 %r1048, p, 0xffffffff;
    @!p not.b32 %r1048, %r1048;
}

	// end inline asm
	and.b32  	%r1066, %r1048, %r1065;
	mov.b32 	%r1053, 32;
	// begin inline asm
	{
    .reg .pred p;
    and.b32 %r1051, %r1058, %r1053;    setp.ne.u32 p, %r1051, 0;
    vote.ballot.sync.b32 %r1051, p, 0xffffffff;
    @!p not.b32 %r1051, %r1051;
}

	// end inline asm
	and.b32  	%r1067, %r1051, %r1066;
	mov.b32 	%r1056, 64;
	// begin inline asm
	{
    .reg .pred p;
    and.b32 %r1054, %r1058, %r1056;    setp.ne.u32 p, %r1054, 0;
    vote.ballot.sync.b32 %r1054, p, 0xffffffff;
    @!p not.b32 %r1054, %r1054;
}

	// end inline asm
	and.b32  	%r1068, %r1054, %r1067;
	mov.b32 	%r1059, 128;
	// begin inline asm
	{
    .reg .pred p;
    and.b32 %r1057, %r1058, %r1059;    setp.ne.u32 p, %r1057, 0;
    vote.ballot.sync.b32 %r1057, p, 0xffffffff;
    @!p not.b32 %r1057, %r1057;
}

	// end inline asm
	and.b32  	%r1069, %r1057, %r1068;
	clz.b32 	%r1070, %r1069;
	sub.s32 	%r204, 31, %r1070;
	and.b32  	%r1071, %r727, %r1069;
	popc.b32 	%r205, %r1071;
	setp.ne.s32 	%p121, %r309, %r204;
	mov.b32 	%r2002, 0;
	@%p121 bra 	$L__BB5_197;
	shl.b32 	%r1072, %r1058, 2;
	add.s32 	%r1073, %r152, %r1072;
	atom.shared.add.u32 	%r2002, [%r1073], %r205;
$L__BB5_197:
	ld.param.u32 	%r1902, [_ZN3cub18CUB_300001_SM_10006detail10radix_sort29DeviceRadixSortOnesweepKernelINS1_5radix10policy_hubIifyE10Policy1000ELNS0_9SortOrderE0EifyiiNS1_21identity_decomposer_tEEEvPT5_SB_PT3_PKSC_PT1_PKSG_PT2_PKSK_T4_iiT6__param_9];
	shfl.sync.idx.b32	%r1099|%p122, %r2002, %r204, 31, -1;
	add.s32 	%r208, %r205, %r1099;
	shr.u32 	%r1100, %r1984, %r1902;
	and.b32  	%r1096, %r1100, %r154;
	mov.b32 	%r1076, 1;
	// begin inline asm
	{
    .reg .pred p;
    and.b32 %r1074, %r1096, %r1076;    setp.ne.u32 p, %r1074, 0;
    vote.ballot.sync.b32 %r1074, p, 0xffffffff;
    @!p not.b32 %r1074, %r1074;
}

	// end inline asm
	mov.b32 	%r1079, 2;
	// begin inline asm
	{
    .reg .pred p;
    and.b32 %r1077, %r1096, %r1079;    setp.ne.u32 p, %r1077, 0;
    vote.ballot.sync.b32 %r1077, p, 0xffffffff;
    @!p not.b32 %r1077, %r1077;
}

	// end inline asm
	and.b32  	%r1101, %r1077, %r1074;
	mov.b32 	%r1082, 4;
	// begin inline asm
	{
    .reg .pred p;
    and.b32 %r1080, %r1096, %r1082;    setp.ne.u32 p, %r1080, 0;
    vote.ballot.sync.b32 %r1080, p, 0xffffffff;
    @!p not.b32 %r1080, %r1080;
}

	// end inline asm
	and.b32  	%r1102, %r1080, %r1101;
	mov.b32 	%r1085, 8;
	// begin inline asm
	{
    .reg .pred p;
    and.b32 %r1083, %r1096, %r1085;    setp.ne.u32 p, %r1083, 0;
    vote.ballot.sync.b32 %r1083, p, 0xffffffff;
    @!p not.b32 %r1083, %r1083;
}

	// end inline asm
	and.b32  	%r1103, %r1083, %r1102;
	mov.b32 	%r1088, 16;
	// begin inline asm
	{
    .reg .pred p;
    and.b32 %r1086, %r1096, %r1088;    setp.ne.u32 p, %r1086, 0;
    vote.ballot.sync.b32 %r1086, p, 0xffffffff;
    @!p not.b32 %r1086, %r1086;
}

	// end inline asm
	and.b32  	%r1104, %r1086, %r1103;
	mov.b32 	%r1091, 32;
	// begin inline asm
	{
    .reg .pred p;
    and.b32 %r1089, %r1096, %r1091;    setp.ne.u32 p, %r1089, 0;
    vote.ballot.sync.b32 %r1089, p, 0xffffffff;
    @!p not.b32 %r1089, %r1089;
}

	// end inline asm
	and.b32  	%r1105, %r1089, %r1104;
	mov.b32 	%r1094, 64;
	// begin inline asm
	{
    .reg .pred p;
    and.b32 %r1092, %r1096, %r1094;    setp.ne.u32 p, %r1092, 0;
    vote.ballot.sync.b32 %r1092, p, 0xffffffff;
    @!p not.b32 %r1092, %r1092;
}

	// end inline asm
	and.b32  	%r1106, %r1092, %r1105;
	mov.b32 	%r1097, 128;
	// begin inline asm
	{
    .reg .pred p;
    and.b32 %r1095, %r1096, %r1097;    setp.ne.u32 p, %r1095, 0;
    vote.ballot.sync.b32 %r1095, p, 0xffffffff;
    @!p not.b32 %r1095, %r1095;
}

	// end inline asm
	and.b32  	%r1107, %r1095, %r1106;
	clz.b32 	%r1108, %r1107;
	sub.s32 	%r210, 31, %r1108;
	and.b32  	%r1109, %r727, %r1107;
	popc.b32 	%r211, %r1109;
	setp.ne.s32 	%p123, %r309, %r210;
	mov.b32 	%r2003, 0;
	@%p123 bra 	$L__BB5_199;
	shl.b32 	%r1114, %r1096, 2;
	add.s32 	%r1115, %r152, %r1114;
	atom.shared.add.u32 	%r2003, [%r1115], %r211;
$L__BB5_199:
	ld.param.u32 	%r1903, [_ZN3cub18CUB_300001_SM_10006detail10radix_sort29DeviceRadixSortOnesweepKernelINS1_5radix10policy_hubIifyE10Policy1000ELNS0_9SortOrderE0EifyiiNS1_21identity_decomposer_tEEEvPT5_SB_PT3_PKSC_PT1_PKSG_PT2_PKSK_T4_iiT6__param_9];
	shfl.sync.idx.b32	%r1141|%p124, %r2003, %r210, 31, -1;
	add.s32 	%r214, %r211, %r1141;
	shr.u32 	%r1142, %r1983, %r1903;
	and.b32  	%r1138, %r1142, %r154;
	mov.b32 	%r1118, 1;
	// begin inline asm
	{
    .reg .pred p;
    and.b32 %r1116, %r1138, %r1118;    setp.ne.u32 p, %r1116, 0;
    vote.ballot.sync.b32 %r1116, p, 0xffffffff;
    @!p not.b32 %r1116, %r1116;
}

	// end inline asm
	mov.b32 	%r1121, 2;
	// begin inline asm
	{
    .reg .pred p;
    and.b32 %r1119, %r1138, %r1121;    setp.ne.u32 p, %r1119, 0;
    vote.ballot.sync.b32 %r1119, p, 0xffffffff;
    @!p not.b32 %r1119, %r1119;
}

	// end inline asm
	and.b32  	%r1143, %r1119, %r1116;
	mov.b32 	%r1124, 4;
	// begin inline asm
	{
    .reg .pred p;
    and.b32 %r1122, %r1138, %r1124;    setp.ne.u32 p, %r1122, 0;
    vote.ballot.sync.b32 %r1122, p, 0xffffffff;
    @!p not.b32 %r1122, %r1122;
}

	// end inline asm
	and.b32  	%r1144, %r1122, %r1143;
	mov.b32 	%r1127, 8;
	// begin inline asm
	{
    .reg .pred p;
    and.b32 %r1125, %r1138, %r1127;    setp.ne.u32 p, %r1125, 0;
    vote.ballot.sync.b32 %r1125, p, 0xffffffff;
    @!p not.b32 %r1125, %r1125;
}

	// end inline asm
	and.b32  	%r1145, %r1125, %r1144;
	mov.b32 	%r1130, 16;
	// begin inline asm
	{
    .reg .pred p;
    and.b32 %r1128, %r1138, %r1130;    setp.ne.u32 p, %r1128, 0;
    vote.ballot.sync.b32 %r1128, p, 0xffffffff;
    @!p not.b32 %r1128, %r1128;
}

	// end inline asm
	and.b32  	%r1146, %r1128, %r1145;
	mov.b32 	%r1133, 32;
	// begin inline asm
	{
    .reg .pred p;
    and.b32 %r1131, %r1138, %r1133;    setp.ne.u32 p, %r1131, 0;
    vote.ballot.sync.b32 %r1131, p, 0xffffffff;
    @!p not.b32 %r1131, %r1131;
}

	// end inline asm
	and.b32  	%r1147, %r1131, %r1146;
	mov.b32 	%r1136, 64;
	// begin inline asm
	{
    .reg .pred p;
    and.b32 %r1134, %r1138, %r1136;    setp.ne.u32 p, %r1134, 0;
    vote.ballot.sync.b32 %r1134, p, 0xffffffff;
    @!p not.b32 %r1134, %r1134;
}

	// end inline asm
	and.b32  	%r1148, %r1134, %r1147;
	mov.b32 	%r1139, 128;
	// begin inline asm
	{
    .reg .pred p;
    and.b32 %r1137, %r1138, %r1139;    setp.ne.u32 p, %r1137, 0;
    vote.ballot.sync.b32 %r1137, p, 0xffffffff;
    @!p not.b32 %r1137, %r1137;
}

	// end inline asm
	and.b32  	%r1149, %r1137, %r1148;
	clz.b32 	%r1150, %r1149;
	sub.s32 	%r216, 31, %r1150;
	and.b32  	%r1151, %r727, %r1149;
	popc.b32 	%r217, %r1151;
	setp.ne.s32 	%p125, %r309, %r216;
	mov.b32 	%r2004, 0;
	@%p125 bra 	$L__BB5_201;
	shl.b32 	%r1156, %r1138, 2;
	add.s32 	%r1157, %r152, %r1156;
	atom.shared.add.u32 	%r2004, [%r1157], %r217;
$L__BB5_201:
	ld.param.u32 	%r1904, [_ZN3cub18CUB_300001_SM_10006detail10radix_sort29DeviceRadixSortOnesweepKernelINS1_5radix10policy_hubIifyE10Policy1000ELNS0_9SortOrderE0EifyiiNS1_21identity_decomposer_tEEEvPT5_SB_PT3_PKSC_PT1_PKSG_PT2_PKSK_T4_iiT6__param_9];
	shfl.sync.idx.b32	%r1183|%p126, %r2004, %r216, 31, -1;
	add.s32 	%r220, %r217, %r1183;
	shr.u32 	%r1184, %r1982, %r1904;
	and.b32  	%r1180, %r1184, %r154;
	mov.b32 	%r1160, 1;
	// begin inline asm
	{
    .reg .pred p;
    and.b32 %r1158, %r1180, %r1160;    setp.ne.u32 p, %r1158, 0;
    vote.ballot.sync.b32 %r1158, p, 0xffffffff;
    @!p not.b32 %r1158, %r1158;
}

	// end inline asm
	mov.b32 	%r1163, 2;
	// begin inline asm
	{
    .reg .pred p;
    and.b32 %r1161, %r1180, %r1163;    setp.ne.u32 p, %r1161, 0;
    vote.ballot.sync.b32 %r1161, p, 0xffffffff;
    @!p not.b32 %r1161, %r1161;
}

	// end inline asm
	and.b32  	%r1185, %r1161, %r1158;
	mov.b32 	%r1166, 4;
	// begin inline asm
	{
    .reg .pred p;
    and.b32 %r1164, %r1180, %r1166;    setp.ne.u32 p, %r1164, 0;
    vote.ballot.sync.b32 %r1164, p, 0xffffffff;
    @!p not.b32 %r1164, %r1164;
}

	// end inline asm
	and.b32  	%r1186, %r1164, %r1185;
	mov.b32 	%r1169, 8;
	// begin inline asm
	{
    .reg .pred p;
    and.b32 %r1167, %r1180, %r1169;    setp.ne.u32 p, %r1167, 0;
    vote.ballot.sync.b32 %r1167, p, 0xffffffff;
    @!p not.b32 %r1167, %r1167;
}

	// end inline asm
	and.b32  	%r1187, %r1167, %r1186;
	mov.b32 	%r1172, 16;
	// begin inline asm
	{
    .reg .pred p;
    and.b32 %r1170, %r1180, %r1172;    setp.ne.u32 p, %r1170, 0;
    vote.ballot.sync.b32 %r1170, p, 0xffffffff;
    @!p not.b32 %r1170, %r1170;
}

	// end inline asm
	and.b32  	%r1188, %r1170, %r1187;
	mov.b32 	%r1175, 32;
	// begin inline asm
	{
    .reg .pred p;
    and.b32 %r1173, %r1180, %r1175;    setp.ne.u32 p, %r1173, 0;
    vote.ballot.sync.b32 %r1173, p, 0xffffffff;
    @!p not.b32 %r1173, %r1173;
}

	// end inline asm
	and.b32  	%r1189, %r1173, %r1188;
	mov.b32 	%r1178, 64;
	// begin inline asm
	{
    .reg .pred p;
    and.b32 %r1176, %r1180, %r1178;    setp.ne.u32 p, %r1176, 0;
    vote.ballot.sync.b32 %r1176, p, 0xffffffff;
    @!p not.b32 %r1176, %r1176;
}

	// end inline asm
	and.b32  	%r1190, %r1176, %r1189;
	mov.b32 	%r1181, 128;
	// begin inline asm
	{
    .reg .pred p;
    and.b32 %r1179, %r1180, %r1181;    setp.ne.u32 p, %r1179, 0;
    vote.ballot.sync.b32 %r1179, p, 0xffffffff;
    @!p not.b32 %r1179, %r1179;
}

	// end inline asm
	and.b32  	%r1191, %r1179, %r1190;
	clz.b32 	%r1192, %r1191;
	sub.s32 	%r222, 31, %r1192;
	and.b32  	%r1193, %r727, %r1191;
	popc.b32 	%r223, %r1193;
	setp.ne.s32 	%p127, %r309, %r222;
	mov.b32 	%r2005, 0;
	@%p127 bra 	$L__BB5_203;
	shl.b32 	%r1198, %r1180, 2;
	add.s32 	%r1199, %r152, %r1198;
	atom.shared.add.u32 	%r2005, [%r1199], %r223;
$L__BB5_203:
	ld.param.u32 	%r1905, [_ZN3cub18CUB_300001_SM_10006detail10radix_sort29DeviceRadixSortOnesweepKernelINS1_5radix10policy_hubIifyE10Policy1000ELNS0_9SortOrderE0EifyiiNS1_21identity_decomposer_tEEEvPT5_SB_PT3_PKSC_PT1_PKSG_PT2_PKSK_T4_iiT6__param_9];
	shfl.sync.idx.b32	%r1225|%p128, %r2005, %r222, 31, -1;
	add.s32 	%r226, %r223, %r1225;
	shr.u32 	%r1226, %r1981, %r1905;
	and.b32  	%r1222, %r1226, %r154;
	mov.b32 	%r1202, 1;
	// begin inline asm
	{
    .reg .pred p;
    and.b32 %r1200, %r1222, %r1202;    setp.ne.u32 p, %r1200, 0;
    vote.ballot.sync.b32 %r1200, p, 0xffffffff;
    @!p not.b32 %r1200, %r1200;
}

	// end inline asm
	mov.b32 	%r1205, 2;
	// begin inline asm
	{
    .reg .pred p;
    and.b32 %r1203, %r1222, %r1205;    setp.ne.u32 p, %r1203, 0;
    vote.ballot.sync.b32 %r1203, p, 0xffffffff;
    @!p not.b32 %r1203, %r1203;
}

	// end inline asm
	and.b32  	%r1227, %r1203, %r1200;
	mov.b32 	%r1208, 4;
	// begin inline asm
	{
    .reg .pred p;
    and.b32 %r1206, %r1222, %r1208;    setp.ne.u32 p, %r1206, 0;
    vote.ballot.sync.b32 %r1206, p, 0xffffffff;
    @!p not.b32 %r1206, %r1206;
}

	// end inline asm
	and.b32  	%r1228, %r1206, %r1227;
	mov.b32 	%r1211, 8;
	// begin inline asm
	{
    .reg .pred p;
    and.b32 %r1209, %r1222, %r1211;    setp.ne.u32 p, %r1209, 0;
    vote.ballot.sync.b32 %r1209, p, 0xffffffff;
    @!p not.b32 %r1209, %r1209;
}

	// end inline asm
	and.b32  	%r1229, %r1209, %r1228;
	mov.b32 	%r1214, 16;
	// begin inline asm
	{
    .reg .pred p;
    and.b32 %r1212, %r1222, %r1214;    setp.ne.u32 p, %r1212, 0;
    vote.ballot.sync.b32 %r1212, p, 0xffffffff;
    @!p not.b32 %r1212, %r1212;
}

	// end inline asm
	and.b32  	%r1230, %r1212, %r1229;
	mov.b32 	%r1217, 32;
	// begin inline asm
	{
    .reg .pred p;
    and.b32 %r1215, %r1222, %r1217;    setp.ne.u32 p, %r1215, 0;
    vote.ballot.sync.b32 %r1215, p, 0xffffffff;
    @!p not.b32 %r1215, %r1215;
}

	// end inline asm
	and.b32  	%r1231, %r1215, %r1230;
	mov.b32 	%r1220, 64;
	// begin inline asm
	{
    .reg .pred p;
    and.b32 %r1218, %r1222, %r1220;    setp.ne.u32 p, %r1218, 0;
    vote.ballot.sync.b32 %r1218, p, 0xffffffff;
    @!p not.b32 %r1218, %r1218;
}

	// end inline asm
	and.b32  	%r1232, %r1218, %r1231;
	mov.b32 	%r1223, 128;
	// begin inline asm
	{
    .reg .pred p;
    and.b32 %r1221, %r1222, %r1223;    setp.ne.u32 p, %r1221, 0;
    vote.ballot.sync.b32 %r1221, p, 0xffffffff;
    @!p not.b32 %r1221, %r1221;
}

	// end inline asm
	and.b32  	%r1233, %r1221, %r1232;
	clz.b32 	%r1234, %r1233;
	sub.s32 	%r228, 31, %r1234;
	and.b32  	%r1235, %r727, %r1233;
	popc.b32 	%r229, %r1235;
	setp.ne.s32 	%p129, %r309, %r228;
	mov.b32 	%r2006, 0;
	@%p129 bra 	$L__BB5_205;
	shl.b32 	%r1240, %r1222, 2;
	add.s32 	%r1241, %r152, %r1240;
	atom.shared.add.u32 	%r2006, [%r1241], %r229;
$L__BB5_205:
	ld.param.u32 	%r1906, [_ZN3cub18CUB_300001_SM_10006detail10radix_sort29DeviceRadixSortOnesweepKernelINS1_5radix10policy_hubIifyE10Policy1000ELNS0_9SortOrderE0EifyiiNS1_21identity_decomposer_tEEEvPT5_SB_PT3_PKSC_PT1_PKSG_PT2_PKSK_T4_iiT6__param_9];
	shfl.sync.idx.b32	%r1267|%p130, %r2006, %r228, 31, -1;
	add.s32 	%r232, %r229, %r1267;
	shr.u32 	%r1268, %r1980, %r1906;
	and.b32  	%r1264, %r1268, %r154;
	mov.b32 	%r1244, 1;
	// begin inline asm
	{
    .reg .pred p;
    and.b32 %r1242, %r1264, %r1244;    setp.ne.u32 p, %r1242, 0;
    vote.ballot.sync.b32 %r1242, p, 0xffffffff;
    @!p not.b32 %r1242, %r1242;
}

	// end inline asm
	mov.b32 	%r1247, 2;
	// begin inline asm
	{
    .reg .pred p;
    and.b32 %r1245, %r1264, %r1247;    setp.ne.u32 p, %r1245, 0;
    vote.ballot.sync.b32 %r1245, p, 0xffffffff;
    @!p not.b32 %r1245, %r1245;
}

	// end inline asm
	and.b32  	%r1269, %r1245, %r1242;
	mov.b32 	%r1250, 4;
	// begin inline asm
	{
    .reg .pred p;
    and.b32 %r1248, %r1264, %r1250;    setp.ne.u32 p, %r1248, 0;
    vote.ballot.sync.b32 %r1248, p, 0xffffffff;
    @!p not.b32 %r1248, %r1248;
}

	// end inline asm
	and.b32  	%r1270, %r1248, %r1269;
	mov.b32 	%r1253, 8;
	// begin inline asm
	{
    .reg .pred p;
    and.b32 %r1251, %r1264, %r1253;    setp.ne.u32 p, %r1251, 0;
    vote.ballot.sync.b32 %r1251, p, 0xffffffff;
    @!p not.b32 %r1251, %r1251;
}

	// end inline asm
	and.b32  	%r1271, %r1251, %r1270;
	mov.b32 	%r1256, 16;
	// begin inline asm
	{
    .reg .pred p;
    and.b32 %r1254, %r1264, %r1256;    setp.ne.u32 p, %r1254, 0;
    vote.ballot.sync.b32 %r1254, p, 0xffffffff;
    @!p not.b32 %r1254, %r1254;
}

	// end inline asm
	and.b32  	%r1272, %r1254, %r1271;
	mov.b32 	%r1259, 32;
	// begin inline asm
	{
    .reg .pred p;
    and.b32 %r1257, %r1264, %r1259;    setp.ne.u32 p, %r1257, 0;
    vote.ballot.sync.b32 %r1257, p, 0xffffffff;
    @!p not.b32 %r1257, %r1257;
}

	// end inline asm
	and.b32  	%r1273, %r1257, %r1272;
	mov.b32 	%r1262, 64;
	// begin inline asm
	{
    .reg .pred p;
    and.b32 %r1260, %r1264, %r1262;    setp.ne.u32 p, %r1260, 0;
    vote.ballot.sync.b32 %r1260, p, 0xffffffff;
    @!p not.b32 %r1260, %r1260;
}

	// end inline asm
	and.b32  	%r1274, %r1260, %r1273;
	mov.b32 	%r1265, 128;
	// begin inline asm
	{
    .reg .pred p;
    and.b32 %r1263, %r1264, %r1265;    setp.ne.u32 p, %r1263, 0;
    vote.ballot.sync.b32 %r1263, p, 0xffffffff;
    @!p not.b32 %r1263, %r1263;
}

	// end inline asm
	and.b32  	%r1275, %r1263, %r1274;
	clz.b32 	%r1276, %r1275;
	sub.s32 	%r234, 31, %r1276;
	and.b32  	%r1277, %r727, %r1275;
	popc.b32 	%r235, %r1277;
	setp.ne.s32 	%p131, %r309, %r234;
	mov.b32 	%r2007, 0;
	@%p131 bra 	$L__BB5_207;
	shl.b32 	%r1282, %r1264, 2;
	add.s32 	%r1283, %r152, %r1282;
	atom.shared.add.u32 	%r2007, [%r1283], %r235;
$L__BB5_207:
	ld.param.u32 	%r1907, [_ZN3cub18CUB_300001_SM_10006detail10radix_sort29DeviceRadixSortOnesweepKernelINS1_5radix10policy_hubIifyE10Policy1000ELNS0_9SortOrderE0EifyiiNS1_21identity_decomposer_tEEEvPT5_SB_PT3_PKSC_PT1_PKSG_PT2_PKSK_T4_iiT6__param_9];
	shfl.sync.idx.b32	%r1309|%p132, %r2007, %r234, 31, -1;
	add.s32 	%r238, %r235, %r1309;
	shr.u32 	%r1310, %r1979, %r1907;
	and.b32  	%r1306, %r1310, %r154;
	mov.b32 	%r1286, 1;
	// begin inline asm
	{
    .reg .pred p;
    and.b32 %r1284, %r1306, %r1286;    setp.ne.u32 p, %r1284, 0;
    vote.ballot.sync.b32 %r1284, p, 0xffffffff;
    @!p not.b32 %r1284, %r1284;
}

	// end inline asm
	mov.b32 	%r1289, 2;
	// begin inline asm
	{
    .reg .pred p;
    and.b32 %r1287, %r1306, %r1289;    setp.ne.u32 p, %r1287, 0;
    vote.ballot.sync.b32 %r1287, p, 0xffffffff;
    @!p not.b32 %r1287, %r1287;
}

	// end inline asm
	and.b32  	%r1311, %r1287, %r1284;
	mov.b32 	%r1292, 4;
	// begin inline asm
	{
    .reg .pred p;
    and.b32 %r1290, %r1306, %r1292;    setp.ne.u32 p, %r1290, 0;
    vote.ballot.sync.b32 %r1290, p, 0xffffffff;
    @!p not.b32 %r1290, %r1290;
}

	// end inline asm
	and.b32  	%r1312, %r1290, %r1311;
	mov.b32 	%r1295, 8;
	// begin inline asm
	{
    .reg .pred p;
    and.b32 %r1293, %r1306, %r1295;    setp.ne.u32 p, %r1293, 0;
    vote.ballot.sync.b32 %r1293, p, 0xffffffff;
    @!p not.b32 %r1293, %r1293;
}

	// end inline asm
	and.b32  	%r1313, %r1293, %r1312;
	mov.b32 	%r1298, 16;
	// begin inline asm
	{
    .reg .pred p;
    and.b32 %r1296, %r1306, %r1298;    setp.ne.u32 p, %r1296, 0;
    vote.ballot.sync.b32 %r1296, p, 0xffffffff;
    @!p not.b32 %r1296, %r1296;
}

	// end inline asm
	and.b32  	%r1314, %r1296, %r1313;
	mov.b32 	%r1301, 32;
	// begin inline asm
	{
    .reg .pred p;
    and.b32 %r1299, %r1306, %r1301;    setp.ne.u32 p, %r1299, 0;
    vote.ballot.sync.b32 %r1299, p, 0xffffffff;
    @!p not.b32 %r1299, %r1299;
}

	// end inline asm
	and.b32  	%r1315, %r1299, %r1314;
	mov.b32 	%r1304, 64;
	// begin inline asm
	{
    .reg .pred p;
    and.b32 %r1302, %r1306, %r1304;    setp.ne.u32 p, %r1302, 0;
    vote.ballot.sync.b32 %r1302, p, 0xffffffff;
    @!p not.b32 %r1302, %r1302;
}

	// end inline asm
	and.b32  	%r1316, %r1302, %r1315;
	mov.b32 	%r1307, 128;
	// begin inline asm
	{
    .reg .pred p;
    and.b32 %r1305, %r1306, %r1307;    setp.ne.u32 p, %r1305, 0;
    vote.ballot.sync.b32 %r1305, p, 0xffffffff;
    @!p not.b32 %r1305, %r1305;
}

	// end inline asm
	and.b32  	%r1317, %r1305, %r1316;
	clz.b32 	%r1318, %r1317;
	sub.s32 	%r240, 31, %r1318;
	and.b32  	%r1319, %r727, %r1317;
	popc.b32 	%r241, %r1319;
	setp.ne.s32 	%p133, %r309, %r240;
	mov.b32 	%r2008, 0;
	@%p133 bra 	$L__BB5_209;
	shl.b32 	%r1324, %r1306, 2;
	add.s32 	%r1325, %r152, %r1324;
	atom.shared.add.u32 	%r2008, [%r1325], %r241;
$L__BB5_209:
	ld.param.u32 	%r1908, [_ZN3cub18CUB_300001_SM_10006detail10radix_sort29DeviceRadixSortOnesweepKernelINS1_5radix10policy_hubIifyE10Policy1000ELNS0_9SortOrderE0EifyiiNS1_21identity_decomposer_tEEEvPT5_SB_PT3_PKSC_PT1_PKSG_PT2_PKSK_T4_iiT6__param_9];
	shfl.sync.idx.b32	%r1351|%p134, %r2008, %r240, 31, -1;
	add.s32 	%r244, %r241, %r1351;
	shr.u32 	%r1352, %r1978, %r1908;
	and.b32  	%r1348, %r1352, %r154;
	mov.b32 	%r1328, 1;
	// begin inline asm
	{
    .reg .pred p;
    and.b32 %r1326, %r1348, %r1328;    setp.ne.u32 p, %r1326, 0;
    vote.ballot.sync.b32 %r1326, p, 0xffffffff;
    @!p not.b32 %r1326, %r1326;
}

	// end inline asm
	mov.b32 	%r1331, 2;
	// begin inline asm
	{
    .reg .pred p;
    and.b32 %r1329, %r1348, %r1331;    setp.ne.u32 p, %r1329, 0;
    vote.ballot.sync.b32 %r1329, p, 0xffffffff;
    @!p not.b32 %r1329, %r1329;
}

	// end inline asm
	and.b32  	%r1353, %r1329, %r1326;
	mov.b32 	%r1334, 4;
	// begin inline asm
	{
    .reg .pred p;
    and.b32 %r1332, %r1348, %r1334;    setp.ne.u32 p, %r1332, 0;
    vote.ballot.sync.b32 %r1332, p, 0xffffffff;
    @!p not.b32 %r1332, %r1332;
}

	// end inline asm
	and.b32  	%r1354, %r1332, %r1353;
	mov.b32 	%r1337, 8;
	// begin inline asm
	{
    .reg .pred p;
    and.b32 %r1335, %r1348, %r1337;    setp.ne.u32 p, %r1335, 0;
    vote.ballot.sync.b32 %r1335, p, 0xffffffff;
    @!p not.b32 %r1335, %r1335;
}

	// end inline asm
	and.b32  	%r1355, %r1335, %r1354;
	mov.b32 	%r1340, 16;
	// begin inline asm
	{
    .reg .pred p;
    and.b32 %r1338, %r1348, %r1340;    setp.ne.u32 p, %r1338, 0;
    vote.ballot.sync.b32 %r1338, p, 0xffffffff;
    @!p not.b32 %r1338, %r1338;
}

	// end inline asm
	and.b32  	%r1356, %r1338, %r1355;
	mov.b32 	%r1343, 32;
	// begin inline asm
	{
    .reg .pred p;
    and.b32 %r1341, %r1348, %r1343;    setp.ne.u32 p, %r1341, 0;
    vote.ballot.sync.b32 %r1341, p, 0xffffffff;
    @!p not.b32 %r1341, %r1341;
}

	// end inline asm
	and.b32  	%r1357, %r1341, %r1356;
	mov.b32 	%r1346, 64;
	// begin inline asm
	{
    .reg .pred p;
    and.b32 %r1344, %r1348, %r1346;    setp.ne.u32 p, %r1344, 0;
    vote.ballot.sync.b32 %r1344, p, 0xffffffff;
    @!p not.b32 %r1344, %r1344;
}

	// end inline asm
	and.b32  	%r1358, %r1344, %r1357;
	mov.b32 	%r1349, 128;
	// begin inline asm
	{
    .reg .pred p;
    and.b32 %r1347, %r1348, %r1349;    setp.ne.u32 p, %r1347, 0;
    vote.ballot.sync.b32 %r1347, p, 0xffffffff;
    @!p not.b32 %r1347, %r1347;
}

	// end inline asm
	and.b32  	%r1359, %r1347, %r1358;
	clz.b32 	%r1360, %r1359;
	sub.s32 	%r246, 31, %r1360;
	and.b32  	%r1361, %r727, %r1359;
	popc.b32 	%r247, %r1361;
	setp.ne.s32 	%p135, %r309, %r246;
	mov.b32 	%r2009, 0;
	@%p135 bra 	$L__BB5_211;
	shl.b32 	%r1366, %r1348, 2;
	add.s32 	%r1367, %r152, %r1366;
	atom.shared.add.u32 	%r2009, [%r1367], %r247;
$L__BB5_211:
	ld.param.u32 	%r1909, [_ZN3cub18CUB_300001_SM_10006detail10radix_sort29DeviceRadixSortOnesweepKernelINS1_5radix10policy_hubIifyE10Policy1000ELNS0_9SortOrderE0EifyiiNS1_21identity_decomposer_tEEEvPT5_SB_PT3_PKSC_PT1_PKSG_PT2_PKSK_T4_iiT6__param_9];
	shfl.sync.idx.b32	%r1393|%p136, %r2009, %r246, 31, -1;
	add.s32 	%r250, %r247, %r1393;
	shr.u32 	%r1394, %r1977, %r1909;
	and.b32  	%r1390, %r1394, %r154;
	mov.b32 	%r1370, 1;
	// begin inline asm
	{
    .reg .pred p;
    and.b32 %r1368, %r1390, %r1370;    setp.ne.u32 p, %r1368, 0;
    vote.ballot.sync.b32 %r1368, p, 0xffffffff;
    @!p not.b32 %r1368, %r1368;
}

	// end inline asm
	mov.b32 	%r1373, 2;
	// begin inline asm
	{
    .reg .pred p;
    and.b32 %r1371, %r1390, %r1373;    setp.ne.u32 p, %r1371, 0;
    vote.ballot.sync.b32 %r1371, p, 0xffffffff;
    @!p not.b32 %r1371, %r1371;
}

	// end inline asm
	and.b32  	%r1395, %r1371, %r1368;
	mov.b32 	%r1376, 4;
	// begin inline asm
	{
    .reg .pred p;
    and.b32 %r1374, %r1390, %r1376;    setp.ne.u32 p, %r1374, 0;
    vote.ballot.sync.b32 %r1374, p, 0xffffffff;
    @!p not.b32 %r1374, %r1374;
}

	// end inline asm
	and.b32  	%r1396, %r1374, %r1395;
	mov.b32 	%r1379, 8;
	// begin inline asm
	{
    .reg .pred p;
    and.b32 %r1377, %r1390, %r1379;    setp.ne.u32 p, %r1377, 0;
    vote.ballot.sync.b32 %r1377, p, 0xffffffff;
    @!p not.b32 %r1377, %r1377;
}

	// end inline asm
	and.b32  	%r1397, %r1377, %r1396;
	mov.b32 	%r1382, 16;
	// begin inline asm
	{
    .reg .pred p;
    and.b32 %r1380, %r1390, %r1382;    setp.ne.u32 p, %r1380, 0;
    vote.ballot.sync.b32 %r1380, p, 0xffffffff;
    @!p not.b32 %r1380, %r1380;
}

	// end inline asm
	and.b32  	%r1398, %r1380, %r1397;
	mov.b32 	%r1385, 32;
	// begin inline asm
	{
    .reg .pred p;
    and.b32 %r1383, %r1390, %r1385;    setp.ne.u32 p, %r1383, 0;
    vote.ballot.sync.b32 %r1383, p, 0xffffffff;
    @!p not.b32 %r1383, %r1383;
}

	// end inline asm
	and.b32  	%r1399, %r1383, %r1398;
	mov.b32 	%r1388, 64;
	// begin inline asm
	{
    .reg .pred p;
    and.b32 %r1386, %r1390, %r1388;    setp.ne.u32 p, %r1386, 0;
    vote.ballot.sync.b32 %r1386, p, 0xffffffff;
    @!p not.b32 %r1386, %r1386;
}

	// end inline asm
	and.b32  	%r1400, %r1386, %r1399;
	mov.b32 	%r1391, 128;
	// begin inline asm
	{
    .reg .pred p;
    and.b32 %r1389, %r1390, %r1391;    setp.ne.u32 p, %r1389, 0;
    vote.ballot.sync.b32 %r1389, p, 0xffffffff;
    @!p not.b32 %r1389, %r1389;
}

	// end inline asm
	and.b32  	%r1401, %r1389, %r1400;
	clz.b32 	%r1402, %r1401;
	sub.s32 	%r252, 31, %r1402;
	and.b32  	%r1403, %r727, %r1401;
	popc.b32 	%r253, %r1403;
	setp.ne.s32 	%p137, %r309, %r252;
	mov.b32 	%r2010, 0;
	@%p137 bra 	$L__BB5_213;
	shl.b32 	%r1408, %r1390, 2;
	add.s32 	%r1409, %r152, %r1408;
	atom.shared.add.u32 	%r2010, [%r1409], %r253;
$L__BB5_213:
	setp.gt.u32 	%p138, %r1, 255;
	shfl.sync.idx.b32	%r1410|%p139, %r2010, %r252, 31, -1;
	add.s32 	%r1411, %r253, %r1410;
	bar.sync 	0;
	shl.b32 	%r1412, %r160, 2;
	add.s32 	%r256, %r632, %r1412;
	st.shared.u32 	[%r256+-4], %r1993;
	shl.b32 	%r1414, %r166, 2;
	add.s32 	%r257, %r632, %r1414;
	st.shared.u32 	[%r257+-4], %r1992;
	shl.b32 	%r1415, %r172, 2;
	add.s32 	%r258, %r632, %r1415;
	st.shared.u32 	[%r258+-4], %r1991;
	shl.b32 	%r1416, %r178, 2;
	add.s32 	%r259, %r632, %r1416;
	st.shared.u32 	[%r259+-4], %r1990;
	shl.b32 	%r1417, %r184, 2;
	add.s32 	%r260, %r632, %r1417;
	st.shared.u32 	[%r260+-4], %r1989;
	shl.b32 	%r1418, %r190, 2;
	add.s32 	%r261, %r632, %r1418;
	st.shared.u32 	[%r261+-4], %r1988;
	shl.b32 	%r1419, %r196, 2;
	add.s32 	%r262, %r632, %r1419;
	st.shared.u32 	[%r262+-4], %r1987;
	shl.b32 	%r1420, %r202, 2;
	add.s32 	%r263, %r632, %r1420;
	st.shared.u32 	[%r263+-4], %r1986;
	shl.b32 	%r1421, %r208, 2;
	add.s32 	%r264, %r632, %r1421;
	st.shared.u32 	[%r264+-4], %r1985;
	shl.b32 	%r1422, %r214, 2;
	add.s32 	%r265, %r632, %r1422;
	st.shared.u32 	[%r265+-4], %r1984;
	shl.b32 	%r1423, %r220, 2;
	add.s32 	%r266, %r632, %r1423;
	st.shared.u32 	[%r266+-4], %r1983;
	shl.b32 	%r1424, %r226, 2;
	add.s32 	%r267, %r632, %r1424;
	st.shared.u32 	[%r267+-4], %r1982;
	shl.b32 	%r1425, %r232, 2;
	add.s32 	%r268, %r632, %r1425;
	st.shared.u32 	[%r268+-4], %r1981;
	shl.b32 	%r1426, %r238, 2;
	add.s32 	%r269, %r632, %r1426;
	st.shared.u32 	[%r269+-4], %r1980;
	shl.b32 	%r1427, %r244, 2;
	add.s32 	%r270, %r632, %r1427;
	st.shared.u32 	[%r270+-4], %r1979;
	shl.b32 	%r1428, %r250, 2;
	add.s32 	%r271, %r632, %r1428;
	st.shared.u32 	[%r271+-4], %r1978;
	shl.b32 	%r1429, %r1411, 2;
	add.s32 	%r272, %r632, %r1429;
	st.shared.u32 	[%r272+-4], %r1977;
	shl.b32 	%r1430, %r1, 3;
	add.s32 	%r1431, %r632, %r1430;
	add.s32 	%r273, %r1431, 26112;
	@%p138 bra 	$L__BB5_221;
	ld.param.u64 	%rd437, [_ZN3cub18CUB_300001_SM_10006detail10radix_sort29DeviceRadixSortOnesweepKernelINS1_5radix10policy_hubIifyE10Policy1000ELNS0_9SortOrderE0EifyiiNS1_21identity_decomposer_tEEEvPT5_SB_PT3_PKSC_PT1_PKSG_PT2_PKSK_T4_iiT6__param_3];
	cvta.to.global.u64 	%rd93, %rd437;
	shl.b64 	%rd94, %rd9, 3;
	add.s64 	%rd95, %rd93, %rd94;
	ld.global.u64 	%rd96, [%rd95];
	cvt.s64.s32 	%rd97, %r151;
	sub.s64 	%rd456, %rd96, %rd97;
	st.shared.u64 	[%r273], %rd456;
	setp.lt.s32 	%p140, %r3, 1;
	mov.u32 	%r2014, %r1972;
	@%p140 bra 	$L__BB5_220;
	mov.b32 	%r2012, -1;
	mov.u32 	%r2011, %r3;
	mov.u32 	%r2014, %r1972;
$L__BB5_216:
	ld.param.u64 	%rd430, [_ZN3cub18CUB_300001_SM_10006detail10radix_sort29DeviceRadixSortOnesweepKernelINS1_5radix10policy_hubIifyE10Policy1000ELNS0_9SortOrderE0EifyiiNS1_21identity_decomposer_tEEEvPT5_SB_PT3_PKSC_PT1_PKSG_PT2_PKSK_T4_iiT6__param_0];
	add.s32 	%r277, %r2011, -1;
	shl.b32 	%r1433, %r277, 8;
	add.s32 	%r1434, %r1433, %r1;
	cvta.to.global.u64 	%rd98, %rd430;
	mul.wide.s32 	%rd99, %r1434, 4;
	add.s64 	%rd19, %rd98, %rd99;
$L__BB5_217:
	membar.cta;
	ld.volatile.global.u32 	%r278, [%rd19];
	setp.eq.s32 	%p141, %r278, 0;
	@%p141 bra 	$L__BB5_217;
	and.b32  	%r1435, %r278, 1073741823;
	add.s32 	%r2014, %r1435, %r2014;
	setp.gt.s32 	%p142, %r278, -1;
	vote.sync.ballot.b32 	%r2012, %p142, %r2012;
	setp.gt.u32 	%p144, %r2011, 1;
	and.pred  	%p145, %p142, %p144;
	mov.u32 	%r2011, %r277;
	@%p145 bra 	$L__BB5_216;
	ld.shared.u64 	%rd456, [%r273];
$L__BB5_220:
	ld.param.u64 	%rd431, [_ZN3cub18CUB_300001_SM_10006detail10radix_sort29DeviceRadixSortOnesweepKernelINS1_5radix10policy_hubIifyE10Policy1000ELNS0_9SortOrderE0EifyiiNS1_21identity_decomposer_tEEEvPT5_SB_PT3_PKSC_PT1_PKSG_PT2_PKSK_T4_iiT6__param_0];
	or.b32  	%r1436, %r2014, -2147483648;
	cvta.to.global.u64 	%rd100, %rd431;
	shl.b32 	%r1437, %r3, 8;
	add.s32 	%r1438, %r1437, %r1;
	mul.wide.s32 	%rd101, %r1438, 4;
	add.s64 	%rd102, %rd100, %rd101;
	st.volatile.global.u32 	[%rd102], %r1436;
	sub.s32 	%r1439, %r2014, %r1972;
	cvt.s64.s32 	%rd103, %r1439;
	add.s64 	%rd104, %rd456, %rd103;
	st.shared.u64 	[%r273], %rd104;
$L__BB5_221:
	ld.param.u32 	%r1885, [_ZN3cub18CUB_300001_SM_10006detail10radix_sort29DeviceRadixSortOnesweepKernelINS1_5radix10policy_hubIifyE10Policy1000ELNS0_9SortOrderE0EifyiiNS1_21identity_decomposer_tEEEvPT5_SB_PT3_PKSC_PT1_PKSG_PT2_PKSK_T4_iiT6__param_8];
	ld.param.u64 	%rd434, [_ZN3cub18CUB_300001_SM_10006detail10radix_sort29DeviceRadixSortOnesweepKernelINS1_5radix10policy_hubIifyE10Policy1000ELNS0_9SortOrderE0EifyiiNS1_21identity_decomposer_tEEEvPT5_SB_PT3_PKSC_PT1_PKSG_PT2_PKSK_T4_iiT6__param_2];
	setp.gt.u32 	%p146, %r1, 255;
	mad.lo.s32 	%r282, %r3, 6528, 6528;
	setp.lt.s32 	%p147, %r282, %r1885;
	setp.eq.s64 	%p148, %rd434, 0;
	or.pred  	%p149, %p148, %p147;
	or.pred  	%p150, %p146, %p149;
	@%p150 bra 	$L__BB5_223;
	ld.param.u64 	%rd435, [_ZN3cub18CUB_300001_SM_10006detail10radix_sort29DeviceRadixSortOnesweepKernelINS1_5radix10policy_hubIifyE10Policy1000ELNS0_9SortOrderE0EifyiiNS1_21identity_decomposer_tEEEvPT5_SB_PT3_PKSC_PT1_PKSG_PT2_PKSK_T4_iiT6__param_2];
	ld.shared.u64 	%rd105, [%r273];
	cvt.s64.s32 	%rd106, %r1972;
	cvt.s64.s32 	%rd107, %r151;
	add.s64 	%rd108, %rd107, %rd106;
	add.s64 	%rd109, %rd108, %rd105;
	cvta.to.global.u64 	%rd110, %rd435;
	shl.b64 	%rd111, %rd9, 3;
	add.s64 	%rd112, %rd110, %rd111;
	st.global.u64 	[%rd112], %rd109;
$L__BB5_223:
	ld.param.u32 	%r1886, [_ZN3cub18CUB_300001_SM_10006detail10radix_sort29DeviceRadixSortOnesweepKernelINS1_5radix10policy_hubIifyE10Policy1000ELNS0_9SortOrderE0EifyiiNS1_21identity_decomposer_tEEEvPT5_SB_PT3_PKSC_PT1_PKSG_PT2_PKSK_T4_iiT6__param_8];
	ld.param.u64 	%rd438, [_ZN3cub18CUB_300001_SM_10006detail10radix_sort29DeviceRadixSortOnesweepKernelINS1_5radix10policy_hubIifyE10Policy1000ELNS0_9SortOrderE0EifyiiNS1_21identity_decomposer_tEEEvPT5_SB_PT3_PKSC_PT1_PKSG_PT2_PKSK_T4_iiT6__param_4];
	cvta.to.global.u64 	%rd22, %rd438;
	shl.b32 	%r1440, %r1, 2;
	add.s32 	%r283, %r632, %r1440;
	setp.gt.s32 	%p151, %r282, %r1886;
	bar.sync 	0;
	@%p151 bra 	$L__BB5_225;
	ld.param.u32 	%r1910, [_ZN3cub18CUB_300001_SM_10006detail10radix_sort29DeviceRadixSortOnesweepKernelINS1_5radix10policy_hubIifyE10Policy1000ELNS0_9SortOrderE0EifyiiNS1_21identity_decomposer_tEEEvPT5_SB_PT3_PKSC_PT1_PKSG_PT2_PKSK_T4_iiT6__param_9];
	ld.shared.u32 	%r1442, [%r283];
	shr.u32 	%r1443, %r1442, %r1910;
	and.b32  	%r1444, %r1443, %r154;
	shl.b32 	%r1445, %r1444, 3;
	add.s32 	%r1447, %r632, 26112;
	add.s32 	%r1448, %r1447, %r1445;
	ld.shared.u64 	%rd113, [%r1448];
	add.s64 	%rd114, %rd113, %rd9;
	xor.b32  	%r1449, %r1442, -2147483648;
	shl.b64 	%rd115, %rd114, 2;
	add.s64 	%rd116, %rd22, %rd115;
	st.global.u32 	[%rd116], %r1449;
	bar.warp.sync 	-1;
	ld.shared.u32 	%r1450, [%r283+1536];
	shr.u32 	%r1451, %r1450, %r1910;
	and.b32  	%r1452, %r1451, %r154;
	shl.b32 	%r1453, %r1452, 3;
	add.s32 	%r1454, %r1447, %r1453;
	ld.shared.u64 	%rd117, [%r1454];
	add.s64 	%rd118, %rd117, %rd9;
	xor.b32  	%r1455, %r1450, -2147483648;
	shl.b64 	%rd119, %rd118, 2;
	add.s64 	%rd120, %rd22, %rd119;
	st.global.u32 	[%rd120+1536], %r1455;
	bar.warp.sync 	-1;
	ld.shared.u32 	%r1456, [%r283+3072];
	shr.u32 	%r1457, %r1456, %r1910;
	and.b32  	%r1458, %r1457, %r154;
	shl.b32 	%r1459, %r1458, 3;
	add.s32 	%r1460, %r1447, %r1459;
	ld.shared.u64 	%rd121, [%r1460];
	add.s64 	%rd122, %rd121, %rd9;
	xor.b32  	%r1461, %r1456, -2147483648;
	shl.b64 	%rd123, %rd122, 2;
	add.s64 	%rd124, %rd22, %rd123;
	st.global.u32 	[%rd124+3072], %r1461;
	bar.warp.sync 	-1;
	ld.shared.u32 	%r1462, [%r283+4608];
	shr.u32 	%r1463, %r1462, %r1910;
	and.b32  	%r1464, %r1463, %r154;
	shl.b32 	%r1465, %r1464, 3;
	add.s32 	%r1466, %r1447, %r1465;
	ld.shared.u64 	%rd125, [%r1466];
	add.s64 	%rd126, %rd125, %rd9;
	xor.b32  	%r1467, %r1462, -2147483648;
	shl.b64 	%rd127, %rd126, 2;
	add.s64 	%rd128, %rd22, %rd127;
	st.global.u32 	[%rd128+4608], %r1467;
	bar.warp.sync 	-1;
	ld.shared.u32 	%r1468, [%r283+6144];
	shr.u32 	%r1469, %r1468, %r1910;
	and.b32  	%r1470, %r1469, %r154;
	shl.b32 	%r1471, %r1470, 3;
	add.s32 	%r1472, %r1447, %r1471;
	ld.shared.u64 	%rd129, [%r1472];
	add.s64 	%rd130, %rd129, %rd9;
	xor.b32  	%r1473, %r1468, -2147483648;
	shl.b64 	%rd131, %rd130, 2;
	add.s64 	%rd132, %rd22, %rd131;
	st.global.u32 	[%rd132+6144], %r1473;
	bar.warp.sync 	-1;
	ld.shared.u32 	%r1474, [%r283+7680];
	shr.u32 	%r1475, %r1474, %r1910;
	and.b32  	%r1476, %r1475, %r154;
	shl.b32 	%r1477, %r1476, 3;
	add.s32 	%r1478, %r1447, %r1477;
	ld.shared.u64 	%rd133, [%r1478];
	add.s64 	%rd134, %rd133, %rd9;
	xor.b32  	%r1479, %r1474, -2147483648;
	shl.b64 	%rd135, %rd134, 2;
	add.s64 	%rd136, %rd22, %rd135;
	st.global.u32 	[%rd136+7680], %r1479;
	bar.warp.sync 	-1;
	ld.shared.u32 	%r1480, [%r283+9216];
	shr.u32 	%r1481, %r1480, %r1910;
	and.b32  	%r1482, %r1481, %r154;
	shl.b32 	%r1483, %r1482, 3;
	add.s32 	%r1484, %r1447, %r1483;
	ld.shared.u64 	%rd137, [%r1484];
	add.s64 	%rd138, %rd137, %rd9;
	xor.b32  	%r1485, %r1480, -2147483648;
	shl.b64 	%rd139, %rd138, 2;
	add.s64 	%rd140, %rd22, %rd139;
	st.global.u32 	[%rd140+9216], %r1485;
	bar.warp.sync 	-1;
	ld.shared.u32 	%r1486, [%r283+10752];
	shr.u32 	%r1487, %r1486, %r1910;
	and.b32  	%r1488, %r1487, %r154;
	shl.b32 	%r1489, %r1488, 3;
	add.s32 	%r1490, %r1447, %r1489;
	ld.shared.u64 	%rd141, [%r1490];
	add.s64 	%rd142, %rd141, %rd9;
	xor.b32  	%r1491, %r1486, -2147483648;
	shl.b64 	%rd143, %rd142, 2;
	add.s64 	%rd144, %rd22, %rd143;
	st.global.u32 	[%rd144+10752], %r1491;
	bar.warp.sync 	-1;
	ld.shared.u32 	%r1492, [%r283+12288];
	shr.u32 	%r1493, %r1492, %r1910;
	and.b32  	%r1494, %r1493, %r154;
	shl.b32 	%r1495, %r1494, 3;
	add.s32 	%r1496, %r1447, %r1495;
	ld.shared.u64 	%rd145, [%r1496];
	add.s64 	%rd146, %rd145, %rd9;
	xor.b32  	%r1497, %r1492, -2147483648;
	shl.b64 	%rd147, %rd146, 2;
	add.s64 	%rd148, %rd22, %rd147;
	st.global.u32 	[%rd148+12288], %r1497;
	bar.warp.sync 	-1;
	ld.shared.u32 	%r1498, [%r283+13824];
	shr.u32 	%r1499, %r1498, %r1910;
	and.b32  	%r1500, %r1499, %r154;
	shl.b32 	%r1501, %r1500, 3;
	add.s32 	%r1502, %r1447, %r1501;
	ld.shared.u64 	%rd149, [%r1502];
	add.s64 	%rd150, %rd149, %rd9;
	xor.b32  	%r1503, %r1498, -2147483648;
	shl.b64 	%rd151, %rd150, 2;
	add.s64 	%rd152, %rd22, %rd151;
	st.global.u32 	[%rd152+13824], %r1503;
	bar.warp.sync 	-1;
	ld.shared.u32 	%r1504, [%r283+15360];
	shr.u32 	%r1505, %r1504, %r1910;
	and.b32  	%r1506, %r1505, %r154;
	shl.b32 	%r1507, %r1506, 3;
	add.s32 	%r1508, %r1447, %r1507;
	ld.shared.u64 	%rd153, [%r1508];
	add.s64 	%rd154, %rd153, %rd9;
	xor.b32  	%r1509, %r1504, -2147483648;
	shl.b64 	%rd155, %rd154, 2;
	add.s64 	%rd156, %rd22, %rd155;
	st.global.u32 	[%rd156+15360], %r1509;
	bar.warp.sync 	-1;
	ld.shared.u32 	%r1510, [%r283+16896];
	shr.u32 	%r1511, %r1510, %r1910;
	and.b32  	%r1512, %r1511, %r154;
	shl.b32 	%r1513, %r1512, 3;
	add.s32 	%r1514, %r1447, %r1513;
	ld.shared.u64 	%rd157, [%r1514];
	add.s64 	%rd158, %rd157, %rd9;
	xor.b32  	%r1515, %r1510, -2147483648;
	shl.b64 	%rd159, %rd158, 2;
	add.s64 	%rd160, %rd22, %rd159;
	st.global.u32 	[%rd160+16896], %r1515;
	bar.warp.sync 	-1;
	ld.shared.u32 	%r1516, [%r283+18432];
	shr.u32 	%r1517, %r1516, %r1910;
	and.b32  	%r1518, %r1517, %r154;
	shl.b32 	%r1519, %r1518, 3;
	add.s32 	%r1520, %r1447, %r1519;
	ld.shared.u64 	%rd161, [%r1520];
	add.s64 	%rd162, %rd161, %rd9;
	xor.b32  	%r1521, %r1516, -2147483648;
	shl.b64 	%rd163, %rd162, 2;
	add.s64 	%rd164, %rd22, %rd163;
	st.global.u32 	[%rd164+18432], %r1521;
	bar.warp.sync 	-1;
	ld.shared.u32 	%r1522, [%r283+19968];
	shr.u32 	%r1523, %r1522, %r1910;
	and.b32  	%r1524, %r1523, %r154;
	shl.b32 	%r1525, %r1524, 3;
	add.s32 	%r1526, %r1447, %r1525;
	ld.shared.u64 	%rd165, [%r1526];
	add.s64 	%rd166, %rd165, %rd9;
	xor.b32  	%r1527, %r1522, -2147483648;
	shl.b64 	%rd167, %rd166, 2;
	add.s64 	%rd168, %rd22, %rd167;
	st.global.u32 	[%rd168+19968], %r1527;
	bar.warp.sync 	-1;
	ld.shared.u32 	%r1528, [%r283+21504];
	shr.u32 	%r1529, %r1528, %r1910;
	and.b32  	%r1530, %r1529, %r154;
	shl.b32 	%r1531, %r1530, 3;
	add.s32 	%r1532, %r1447, %r1531;
	ld.shared.u64 	%rd169, [%r1532];
	add.s64 	%rd170, %rd169, %rd9;
	xor.b32  	%r1533, %r1528, -2147483648;
	shl.b64 	%rd171, %rd170, 2;
	add.s64 	%rd172, %rd22, %rd171;
	st.global.u32 	[%rd172+21504], %r1533;
	bar.warp.sync 	-1;
	ld.shared.u32 	%r1534, [%r283+23040];
	shr.u32 	%r1535, %r1534, %r1910;
	and.b32  	%r1536, %r1535, %r154;
	shl.b32 	%r1537, %r1536, 3;
	add.s32 	%r1538, %r1447, %r1537;
	ld.shared.u64 	%rd173, [%r1538];
	add.s64 	%rd174, %rd173, %rd9;
	xor.b32  	%r1539, %r1534, -2147483648;
	shl.b64 	%rd175, %rd174, 2;
	add.s64 	%rd176, %rd22, %rd175;
	st.global.u32 	[%rd176+23040], %r1539;
	bar.warp.sync 	-1;
	ld.shared.u32 	%r1540, [%r283+24576];
	shr.u32 	%r1541, %r1540, %r1910;
	and.b32  	%r1542, %r1541, %r154;
	shl.b32 	%r1543, %r1542, 3;
	add.s32 	%r1544, %r1447, %r1543;
	ld.shared.u64 	%rd177, [%r1544];
	add.s64 	%rd178, %rd177, %rd9;
	xor.b32  	%r1545, %r1540, -2147483648;
	shl.b64 	%rd179, %rd178, 2;
	add.s64 	%rd180, %rd22, %rd179;
	st.global.u32 	[%rd180+24576], %r1545;
	bar.warp.sync 	-1;
	bra.uni 	$L__BB5_260;
$L__BB5_225:
	ld.param.u32 	%r1887, [_ZN3cub18CUB_300001_SM_10006detail10radix_sort29DeviceRadixSortOnesweepKernelINS1_5radix10policy_hubIifyE10Policy1000ELNS0_9SortOrderE0EifyiiNS1_21identity_decomposer_tEEEvPT5_SB_PT3_PKSC_PT1_PKSG_PT2_PKSK_T4_iiT6__param_8];
	mad.lo.s32 	%r284, %r3, -6528, %r1887;
	setp.ge.s32 	%p152, %r1, %r284;
	@%p152 bra 	$L__BB5_227;
	ld.param.u32 	%r1911, [_ZN3cub18CUB_300001_SM_10006detail10radix_sort29DeviceRadixSortOnesweepKernelINS1_5radix10policy_hubIifyE10Policy1000ELNS0_9SortOrderE0EifyiiNS1_21identity_decomposer_tEEEvPT5_SB_PT3_PKSC_PT1_PKSG_PT2_PKSK_T4_iiT6__param_9];
	ld.shared.u32 	%r1546, [%r283];
	shr.u32 	%r1547, %r1546, %r1911;
	and.b32  	%r1548, %r1547, %r154;
	shl.b32 	%r1549, %r1548, 3;
	add.s32 	%r1551, %r632, %r1549;
	ld.shared.u64 	%rd181, [%r1551+26112];
	xor.b32  	%r1552, %r1546, -2147483648;
	add.s64 	%rd182, %rd181, %rd9;
	shl.b64 	%rd183, %rd182, 2;
	add.s64 	%rd184, %rd22, %rd183;
	st.global.u32 	[%rd184], %r1552;
$L__BB5_227:
	bar.warp.sync 	-1;
	add.s32 	%r1553, %r1, 384;
	setp.ge.s32 	%p153, %r1553, %r284;
	@%p153 bra 	$L__BB5_229;
	ld.param.u32 	%r1912, [_ZN3cub18CUB_300001_SM_10006detail10radix_sort29DeviceRadixSortOnesweepKernelINS1_5radix10policy_hubIifyE10Policy1000ELNS0_9SortOrderE0EifyiiNS1_21identity_decomposer_tEEEvPT5_SB_PT3_PKSC_PT1_PKSG_PT2_PKSK_T4_iiT6__param_9];
	ld.shared.u32 	%r1554, [%r283+1536];
	shr.u32 	%r1555, %r1554, %r1912;
	and.b32  	%r1556, %r1555, %r154;
	shl.b32 	%r1557, %r1556, 3;
	add.s32 	%r1559, %r632, %r1557;
	ld.shared.u64 	%rd185, [%r1559+26112];
	xor.b32  	%r1560, %r1554, -2147483648;
	add.s64 	%rd186, %rd185, %rd9;
	shl.b64 	%rd187, %rd186, 2;
	add.s64 	%rd188, %rd22, %rd187;
	st.global.u32 	[%rd188+1536], %r1560;
$L__BB5_229:
	bar.warp.sync 	-1;
	add.s32 	%r1561, %r1, 768;
	setp.ge.s32 	%p154, %r1561, %r284;
	@%p154 bra 	$L__BB5_231;
	ld.param.u32 	%r1913, [_ZN3cub18CUB_300001_SM_10006detail10radix_sort29DeviceRadixSortOnesweepKernelINS1_5radix10policy_hubIifyE10Policy1000ELNS0_9SortOrderE0EifyiiNS1_21identity_decomposer_tEEEvPT5_SB_PT3_PKSC_PT1_PKSG_PT2_PKSK_T4_iiT6__param_9];
	ld.shared.u32 	%r1562, [%r283+3072];
	shr.u32 	%r1563, %r1562, %r1913;
	and.b32  	%r1564, %r1563, %r154;
	shl.b32 	%r1565, %r1564, 3;
	add.s32 	%r1567, %r632, %r1565;
	ld.shared.u64 	%rd189, [%r1567+26112];
	xor.b32  	%r1568, %r1562, -2147483648;
	add.s64 	%rd190, %rd189, %rd9;
	shl.b64 	%rd191, %rd190, 2;
	add.s64 	%rd192, %rd22, %rd191;
	st.global.u32 	[%rd192+3072], %r1568;
$L__BB5_231:
	bar.warp.sync 	-1;
	add.s32 	%r1569, %r1, 1152;
	setp.ge.s32 	%p155, %r1569, %r284;
	@%p155 bra 	$L__BB5_233;
	ld.param.u32 	%r1914, [_ZN3cub18CUB_300001_SM_10006detail10radix_sort29DeviceRadixSortOnesweepKernelINS1_5radix10policy_hubIifyE10Policy1000ELNS0_9SortOrderE0EifyiiNS1_21identity_decomposer_tEEEvPT5_SB_PT3_PKSC_PT1_PKSG_PT2_PKSK_T4_iiT6__param_9];
	ld.shared.u32 	%r1570, [%r283+4608];
	shr.u32 	%r1571, %r1570, %r1914;
	and.b32  	%r1572, %r1571, %r154;
	shl.b32 	%r1573, %r1572, 3;
	add.s32 	%r1575, %r632, %r1573;
	ld.shared.u64 	%rd193, [%r1575+26112];
	xor.b32  	%r1576, %r1570, -2147483648;
	add.s64 	%rd194, %rd193, %rd9;
	shl.b64 	%rd195, %rd194, 2;
	add.s64 	%rd196, %rd22, %rd195;
	st.global.u32 	[%rd196+4608], %r1576;
$L__BB5_233:
	bar.warp.sync 	-1;
	add.s32 	%r1577, %r1, 1536;
	setp.ge.s32 	%p156, %r1577, %r284;
	@%p156 bra 	$L__BB5_235;
	ld.param.u32 	%r1915, [_ZN3cub18CUB_300001_SM_10006detail10radix_sort29DeviceRadixSortOnesweepKernelINS1_5radix10policy_hubIifyE10Policy1000ELNS0_9SortOrderE0EifyiiNS1_21identity_decomposer_tEEEvPT5_SB_PT3_PKSC_PT1_PKSG_PT2_PKSK_T4_iiT6__param_9];
	ld.shared.u32 	%r1578, [%r283+6144];
	shr.u32 	%r1579, %r1578, %r1915;
	and.b32  	%r1580, %r1579, %r154;
	shl.b32 	%r1581, %r1580, 3;
	add.s32 	%r1583, %r632, %r1581;
	ld.shared.u64 	%rd197, [%r1583+26112];
	xor.b32  	%r1584, %r1578, -2147483648;
	add.s64 	%rd198, %rd197, %rd9;
	shl.b64 	%rd199, %rd198, 2;
	add.s64 	%rd200, %rd22, %rd199;
	st.global.u32 	[%rd200+6144], %r1584;
$L__BB5_235:
	bar.warp.sync 	-1;
	add.s32 	%r1585, %r1, 1920;
	setp.ge.s32 	%p157, %r1585, %r284;
	@%p157 bra 	$L__BB5_237;
	ld.param.u32 	%r1916, [_ZN3cub18CUB_300001_SM_10006detail10radix_sort29DeviceRadixSortOnesweepKernelINS1_5radix10policy_hubIifyE10Policy1000ELNS0_9SortOrderE0EifyiiNS1_21identity_decomposer_tEEEvPT5_SB_PT3_PKSC_PT1_PKSG_PT2_PKSK_T4_iiT6__param_9];
	ld.shared.u32 	%r1586, [%r283+7680];
	shr.u32 	%r1587, %r1586, %r1916;
	and.b32  	%r1588, %r1587, %r154;
	shl.b32 	%r1589, %r1588, 3;
	add.s32 	%r1591, %r632, %r1589;
	ld.shared.u64 	%rd201, [%r1591+26112];
	xor.b32  	%r1592, %r1586, -2147483648;
	add.s64 	%rd202, %rd201, %rd9;
	shl.b64 	%rd203, %rd202, 2;
	add.s64 	%rd204, %rd22, %rd203;
	st.global.u32 	[%rd204+7680], %r1592;
$L__BB5_237:
	bar.warp.sync 	-1;
	add.s32 	%r1593, %r1, 2304;
	setp.ge.s32 	%p158, %r1593, %r284;
	@%p158 bra 	$L__BB5_239;
	ld.param.u32 	%r1917, [_ZN3cub18CUB_300001_SM_10006detail10radix_sort29DeviceRadixSortOnesweepKernelINS1_5radix10policy_hubIifyE10Policy1000ELNS0_9SortOrderE0EifyiiNS1_21identity_decomposer_tEEEvPT5_SB_PT3_PKSC_PT1_PKSG_PT2_PKSK_T4_iiT6__param_9];
	ld.shared.u32 	%r1594, [%r283+9216];
	shr.u32 	%r1595, %r1594, %r1917;
	and.b32  	%r1596, %r1595, %r154;
	shl.b32 	%r1597, %r1596, 3;
	add.s32 	%r1599, %r632, %r1597;
	ld.shared.u64 	%rd205, [%r1599+26112];
	xor.b32  	%r1600, %r1594, -2147483648;
	add.s64 	%rd206, %rd205, %rd9;
	shl.b64 	%rd207, %rd206, 2;
	add.s64 	%rd208, %rd22, %rd207;
	st.global.u32 	[%rd208+9216], %r1600;
$L__BB5_239:
	bar.warp.sync 	-1;
	add.s32 	%r1601, %r1, 2688;
	setp.ge.s32 	%p159, %r1601, %r284;
	@%p159 bra 	$L__BB5_241;
	ld.param.u32 	%r1918, [_ZN3cub18CUB_300001_SM_10006detail10radix_sort29DeviceRadixSortOnesweepKernelINS1_5radix10policy_hubIifyE10Policy1000ELNS0_9SortOrderE0EifyiiNS1_21identity_decomposer_tEEEvPT5_SB_PT3_PKSC_PT1_PKSG_PT2_PKSK_T4_iiT6__param_9];
	ld.shared.u32 	%r1602, [%r283+10752];
	shr.u32 	%r1603, %r1602, %r1918;
	and.b32  	%r1604, %r1603, %r154;
	shl.b32 	%r1605, %r1604, 3;
	add.s32 	%r1607, %r632, %r1605;
	ld.shared.u64 	%rd209, [%r1607+26112];
	xor.b32  	%r1608, %r1602, -2147483648;
	add.s64 	%rd210, %rd209, %rd9;
	shl.b64 	%rd211, %rd210, 2;
	add.s64 	%rd212, %rd22, %rd211;
	st.global.u32 	[%rd212+10752], %r1608;
$L__BB5_241:
	bar.warp.sync 	-1;
	or.b32  	%r1609, %r1, 3072;
	setp.ge.s32 	%p160, %r1609, %r284;
	@%p160 bra 	$L__BB5_243;
	ld.param.u32 	%r1919, [_ZN3cub18CUB_300001_SM_10006detail10radix_sort29DeviceRadixSortOnesweepKernelINS1_5radix10policy_hubIifyE10Policy1000ELNS0_9SortOrderE0EifyiiNS1_21identity_decomposer_tEEEvPT5_SB_PT3_PKSC_PT1_PKSG_PT2_PKSK_T4_iiT6__param_9];
	ld.shared.u32 	%r1610, [%r283+12288];
	shr.u32 	%r1611, %r1610, %r1919;
	and.b32  	%r1612, %r1611, %r154;
	shl.b32 	%r1613, %r1612, 3;
	add.s32 	%r1615, %r632, %r1613;
	ld.shared.u64 	%rd213, [%r1615+26112];
	xor.b32  	%r1616, %r1610, -2147483648;
	add.s64 	%rd214, %rd213, %rd9;
	shl.b64 	%rd215, %rd214, 2;
	add.s64 	%rd216, %rd22, %rd215;
	st.global.u32 	[%rd216+12288], %r1616;
$L__BB5_243:
	bar.warp.sync 	-1;
	add.s32 	%r1617, %r1, 3456;
	setp.ge.s32 	%p161, %r1617, %r284;
	@%p161 bra 	$L__BB5_245;
	ld.param.u32 	%r1920, [_ZN3cub18CUB_300001_SM_10006detail10radix_sort29DeviceRadixSortOnesweepKernelINS1_5radix10policy_hubIifyE10Policy1000ELNS0_9SortOrderE0EifyiiNS1_21identity_decomposer_tEEEvPT5_SB_PT3_PKSC_PT1_PKSG_PT2_PKSK_T4_iiT6__param_9];
	ld.shared.u32 	%r1618, [%r283+13824];
	shr.u32 	%r1619, %r1618, %r1920;
	and.b32  	%r1620, %r1619, %r154;
	shl.b32 	%r1621, %r1620, 3;
	add.s32 	%r1623, %r632, %r1621;
	ld.shared.u64 	%rd217, [%r1623+26112];
	xor.b32  	%r1624, %r1618, -2147483648;
	add.s64 	%rd218, %rd217, %rd9;
	shl.b64 	%rd219, %rd218, 2;
	add.s64 	%rd220, %rd22, %rd219;
	st.global.u32 	[%rd220+13824], %r1624;
$L__BB5_245:
	bar.warp.sync 	-1;
	add.s32 	%r1625, %r1, 3840;
	setp.ge.s32 	%p162, %r1625, %r284;
	@%p162 bra 	$L__BB5_247;
	ld.param.u32 	%r1921, [_ZN3cub18CUB_300001_SM_10006detail10radix_sort29DeviceRadixSortOnesweepKernelINS1_5radix10policy_hubIifyE10Policy1000ELNS0_9SortOrderE0EifyiiNS1_21identity_decomposer_tEEEvPT5_SB_PT3_PKSC_PT1_PKSG_PT2_PKSK_T4_iiT6__param_9];
	ld.shared.u32 	%r1626, [%r283+15360];
	shr.u32 	%r1627, %r1626, %r1921;
	and.b32  	%r1628, %r1627, %r154;
	shl.b32 	%r1629, %r1628, 3;
	add.s32 	%r1631, %r632, %r1629;
	ld.shared.u64 	%rd221, [%r1631+26112];
	xor.b32  	%r1632, %r1626, -2147483648;
	add.s64 	%rd222, %rd221, %rd9;
	shl.b64 	%rd223, %rd222, 2;
	add.s64 	%rd224, %rd22, %rd223;
	st.global.u32 	[%rd224+15360], %r1632;
$L__BB5_247:
	bar.warp.sync 	-1;
	add.s32 	%r1633, %r1, 4224;
	setp.ge.s32 	%p163, %r1633, %r284;
	@%p163 bra 	$L__BB5_249;
	ld.param.u32 	%r1922, [_ZN3cub18CUB_300001_SM_10006detail10radix_sort29DeviceRadixSortOnesweepKernelINS1_5radix10policy_hubIifyE10Policy1000ELNS0_9SortOrderE0EifyiiNS1_21identity_decomposer_tEEEvPT5_SB_PT3_PKSC_PT1_PKSG_PT2_PKSK_T4_iiT6__param_9];
	ld.shared.u32 	%r1634, [%r283+16896];
	shr.u32 	%r1635, %r1634, %r1922;
	and.b32  	%r1636, %r1635, %r154;
	shl.b32 	%r1637, %r1636, 3;
	add.s32 	%r1639, %r632, %r1637;
	ld.shared.u64 	%rd225, [%r1639+26112];
	xor.b32  	%r1640, %r1634, -2147483648;
	add.s64 	%rd226, %rd225, %rd9;
	shl.b64 	%rd227, %rd226, 2;
	add.s64 	%rd228, %rd22, %rd227;
	st.global.u32 	[%rd228+16896], %r1640;
$L__BB5_249:
	bar.warp.sync 	-1;
	add.s32 	%r1641, %r1, 4608;
	setp.ge.s32 	%p164, %r1641, %r284;
	@%p164 bra 	$L__BB5_251;
	ld.param.u32 	%r1923, [_ZN3cub18CUB_300001_SM_10006detail10radix_sort29DeviceRadixSortOnesweepKernelINS1_5radix10policy_hubIifyE10Policy1000ELNS0_9SortOrderE0EifyiiNS1_21identity_decomposer_tEEEvPT5_SB_PT3_PKSC_PT1_PKSG_PT2_PKSK_T4_iiT6__param_9];
	ld.shared.u32 	%r1642, [%r283+18432];
	shr.u32 	%r1643, %r1642, %r1923;
	and.b32  	%r1644, %r1643, %r154;
	shl.b32 	%r1645, %r1644, 3;
	add.s32 	%r1647, %r632, %r1645;
	ld.shared.u64 	%rd229, [%r1647+26112];
	xor.b32  	%r1648, %r1642, -2147483648;
	add.s64 	%rd230, %rd229, %rd9;
	shl.b64 	%rd231, %rd230, 2;
	add.s64 	%rd232, %rd22, %rd231;
	st.global.u32 	[%rd232+18432], %r1648;
$L__BB5_251:
	bar.warp.sync 	-1;
	add.s32 	%r1649, %r1, 4992;
	setp.ge.s32 	%p165, %r1649, %r284;
	@%p165 bra 	$L__BB5_253;
	ld.param.u32 	%r1924, [_ZN3cub18CUB_300001_SM_10006detail10radix_sort29DeviceRadixSortOnesweepKernelINS1_5radix10policy_hubIifyE10Policy1000ELNS0_9SortOrderE0EifyiiNS1_21identity_decomposer_tEEEvPT5_SB_PT3_PKSC_PT1_PKSG_PT2_PKSK_T4_iiT6__param_9];
	ld.shared.u32 	%r1650, [%r283+19968];
	shr.u32 	%r1651, %r1650, %r1924;
	and.b32  	%r1652, %r1651, %r154;
	shl.b32 	%r1653, %r1652, 3;
	add.s32 	%r1655, %r632, %r1653;
	ld.shared.u64 	%rd233, [%r1655+26112];
	xor.b32  	%r1656, %r1650, -2147483648;
	add.s64 	%rd234, %rd233, %rd9;
	shl.b64 	%rd235, %rd234, 2;
	add.s64 	%rd236, %rd22, %rd235;
	st.global.u32 	[%rd236+19968], %r1656;
$L__BB5_253:
	bar.warp.sync 	-1;
	add.s32 	%r1657, %r1, 5376;
	setp.ge.s32 	%p166, %r1657, %r284;
	@%p166 bra 	$L__BB5_255;
	ld.param.u32 	%r1925, [_ZN3cub18CUB_300001_SM_10006detail10radix_sort29DeviceRadixSortOnesweepKernelINS1_5radix10policy_hubIifyE10Policy1000ELNS0_9SortOrderE0EifyiiNS1_21identity_decomposer_tEEEvPT5_SB_PT3_PKSC_PT1_PKSG_PT2_PKSK_T4_iiT6__param_9];
	ld.shared.u32 	%r1658, [%r283+21504];
	shr.u32 	%r1659, %r1658, %r1925;
	and.b32  	%r1660, %r1659, %r154;
	shl.b32 	%r1661, %r1660, 3;
	add.s32 	%r1663, %r632, %r1661;
	ld.shared.u64 	%rd237, [%r1663+26112];
	xor.b32  	%r1664, %r1658, -2147483648;
	add.s64 	%rd238, %rd237, %rd9;
	shl.b64 	%rd239, %rd238, 2;
	add.s64 	%rd240, %rd22, %rd239;
	st.global.u32 	[%rd240+21504], %r1664;
$L__BB5_255:
	bar.warp.sync 	-1;
	add.s32 	%r1665, %r1, 5760;
	setp.ge.s32 	%p167, %r1665, %r284;
	@%p167 bra 	$L__BB5_257;
	ld.param.u32 	%r1926, [_ZN3cub18CUB_300001_SM_10006detail10radix_sort29DeviceRadixSortOnesweepKernelINS1_5radix10policy_hubIifyE10Policy1000ELNS0_9SortOrderE0EifyiiNS1_21identity_decomposer_tEEEvPT5_SB_PT3_PKSC_PT1_PKSG_PT2_PKSK_T4_iiT6__param_9];
	ld.shared.u32 	%r1666, [%r283+23040];
	shr.u32 	%r1667, %r1666, %r1926;
	and.b32  	%r1668, %r1667, %r154;
	shl.b32 	%r1669, %r1668, 3;
	add.s32 	%r1671, %r632, %r1669;
	ld.shared.u64 	%rd241, [%r1671+26112];
	xor.b32  	%r1672, %r1666, -2147483648;
	add.s64 	%rd242, %rd241, %rd9;
	shl.b64 	%rd243, %rd242, 2;
	add.s64 	%rd244, %rd22, %rd243;
	st.global.u32 	[%rd244+23040], %r1672;
$L__BB5_257:
	bar.warp.sync 	-1;
	or.b32  	%r1673, %r1, 6144;
	setp.ge.s32 	%p168, %r1673, %r284;
	@%p168 bra 	$L__BB5_259;
	ld.param.u32 	%r1927, [_ZN3cub18CUB_300001_SM_10006detail10radix_sort29DeviceRadixSortOnesweepKernelINS1_5radix10policy_hubIifyE10Policy1000ELNS0_9SortOrderE0EifyiiNS1_21identity_decomposer_tEEEvPT5_SB_PT3_PKSC_PT1_PKSG_PT2_PKSK_T4_iiT6__param_9];
	ld.shared.u32 	%r1674, [%r283+24576];
	shr.u32 	%r1675, %r1674, %r1927;
	and.b32  	%r1676, %r1675, %r154;
	shl.b32 	%r1677, %r1676, 3;
	add.s32 	%r1679, %r632, %r1677;
	ld.shared.u64 	%rd245, [%r1679+26112];
	xor.b32  	%r1680, %r1674, -2147483648;
	add.s64 	%rd246, %rd245, %rd9;
	shl.b64 	%rd247, %rd246, 2;
	add.s64 	%rd248, %rd22, %rd247;
	st.global.u32 	[%rd248+24576], %r1680;
$L__BB5_259:
	bar.warp.sync 	-1;
$L__BB5_260:
	ld.param.u32 	%r1928, [_ZN3cub18CUB_300001_SM_10006detail10radix_sort29DeviceRadixSortOnesweepKernelINS1_5radix10policy_hubIifyE10Policy1000ELNS0_9SortOrderE0EifyiiNS1_21identity_decomposer_tEEEvPT5_SB_PT3_PKSC_PT1_PKSG_PT2_PKSK_T4_iiT6__param_9];
	ld.param.u32 	%r1888, [_ZN3cub18CUB_300001_SM_10006detail10radix_sort29DeviceRadixSortOnesweepKernelINS1_5radix10policy_hubIifyE10Policy1000ELNS0_9SortOrderE0EifyiiNS1_21identity_decomposer_tEEEvPT5_SB_PT3_PKSC_PT1_PKSG_PT2_PKSK_T4_iiT6__param_8];
	setp.gt.s32 	%p169, %r282, %r1888;
	ld.shared.u32 	%r1681, [%r283];
	shr.u32 	%r1682, %r1681, %r1928;
	and.b32  	%r285, %r1682, %r154;
	ld.shared.u32 	%r1683, [%r283+1536];
	shr.u32 	%r1684, %r1683, %r1928;
	and.b32  	%r286, %r1684, %r154;
	ld.shared.u32 	%r1685, [%r283+3072];
	shr.u32 	%r1686, %r1685, %r1928;
	and.b32  	%r287, %r1686, %r154;
	ld.shared.u32 	%r1687, [%r283+4608];
	shr.u32 	%r1688, %r1687, %r1928;
	and.b32  	%r288, %r1688, %r154;
	ld.shared.u32 	%r1689, [%r283+6144];
	shr.u32 	%r1690, %r1689, %r1928;
	and.b32  	%r289, %r1690, %r154;
	ld.shared.u32 	%r1691, [%r283+7680];
	shr.u32 	%r1692, %r1691, %r1928;
	and.b32  	%r290, %r1692, %r154;
	ld.shared.u32 	%r1693, [%r283+9216];
	shr.u32 	%r1694, %r1693, %r1928;
	and.b32  	%r291, %r1694, %r154;
	ld.shared.u32 	%r1695, [%r283+10752];
	shr.u32 	%r1696, %r1695, %r1928;
	and.b32  	%r292, %r1696, %r154;
	ld.shared.u32 	%r1697, [%r283+12288];
	shr.u32 	%r1698, %r1697, %r1928;
	and.b32  	%r293, %r1698, %r154;
	ld.shared.u32 	%r1699, [%r283+13824];
	shr.u32 	%r1700, %r1699, %r1928;
	and.b32  	%r294, %r1700, %r154;
	ld.shared.u32 	%r1701, [%r283+15360];
	shr.u32 	%r1702, %r1701, %r1928;
	and.b32  	%r295, %r1702, %r154;
	ld.shared.u32 	%r1703, [%r283+16896];
	shr.u32 	%r1704, %r1703, %r1928;
	and.b32  	%r296, %r1704, %r154;
	ld.shared.u32 	%r1705, [%r283+18432];
	shr.u32 	%r1706, %r1705, %r1928;
	and.b32  	%r297, %r1706, %r154;
	ld.shared.u32 	%r1707, [%r283+19968];
	shr.u32 	%r1708, %r1707, %r1928;
	and.b32  	%r298, %r1708, %r154;
	ld.shared.u32 	%r1709, [%r283+21504];
	shr.u32 	%r1710, %r1709, %r1928;
	and.b32  	%r299, %r1710, %r154;
	ld.shared.u32 	%r1711, [%r283+23040];
	shr.u32 	%r1712, %r1711, %r1928;
	and.b32  	%r300, %r1712, %r154;
	ld.shared.u32 	%r1713, [%r283+24576];
	shr.u32 	%r1714, %r1713, %r1928;
	and.b32  	%r301, %r1714, %r154;
	@%p169 bra 	$L__BB5_262;
	ld.param.u64 	%rd443, [_ZN3cub18CUB_300001_SM_10006detail10radix_sort29DeviceRadixSortOnesweepKernelINS1_5radix10policy_hubIifyE10Policy1000ELNS0_9SortOrderE0EifyiiNS1_21identity_decomposer_tEEEvPT5_SB_PT3_PKSC_PT1_PKSG_PT2_PKSK_T4_iiT6__param_7];
	cvta.to.global.u64 	%rd249, %rd443;
	and.b32  	%r1718, %r1, 31;
	or.b32  	%r1719, %r513, %r1718;
	cvt.u64.u32 	%rd250, %r1719;
	mul.lo.s32 	%r1720, %r3, 6528;
	cvt.s64.s32 	%rd251, %r1720;
	add.s64 	%rd252, %rd250, %rd251;
	shl.b64 	%rd253, %rd252, 2;
	add.s64 	%rd254, %rd249, %rd253;
	ld.global.f32 	%f252, [%rd254];
	ld.global.f32 	%f253, [%rd254+128];
	ld.global.f32 	%f254, [%rd254+256];
	ld.global.f32 	%f255, [%rd254+384];
	ld.global.f32 	%f256, [%rd254+512];
	ld.global.f32 	%f257, [%rd254+640];
	ld.global.f32 	%f258, [%rd254+768];
	ld.global.f32 	%f259, [%rd254+896];
	ld.global.f32 	%f260, [%rd254+1024];
	ld.global.f32 	%f261, [%rd254+1152];
	ld.global.f32 	%f262, [%rd254+1280];
	ld.global.f32 	%f263, [%rd254+1408];
	ld.global.f32 	%f264, [%rd254+1536];
	ld.global.f32 	%f265, [%rd254+1664];
	ld.global.f32 	%f266, [%rd254+1792];
	ld.global.f32 	%f267, [%rd254+1920];
	ld.global.f32 	%f268, [%rd254+2048];
	bra.uni 	$L__BB5_296;
$L__BB5_262:
	ld.param.u32 	%r1889, [_ZN3cub18CUB_300001_SM_10006detail10radix_sort29DeviceRadixSortOnesweepKernelINS1_5radix10policy_hubIifyE10Policy1000ELNS0_9SortOrderE0EifyiiNS1_21identity_decomposer_tEEEvPT5_SB_PT3_PKSC_PT1_PKSG_PT2_PKSK_T4_iiT6__param_8];
	ld.param.u64 	%rd444, [_ZN3cub18CUB_300001_SM_10006detail10radix_sort29DeviceRadixSortOnesweepKernelINS1_5radix10policy_hubIifyE10Policy1000ELNS0_9SortOrderE0EifyiiNS1_21identity_decomposer_tEEEvPT5_SB_PT3_PKSC_PT1_PKSG_PT2_PKSK_T4_iiT6__param_7];
	cvta.to.global.u64 	%rd255, %rd444;
	add.s64 	%rd23, %rd255, %rd63;
	cvt.u32.u64 	%r1722, %rd7;
	sub.s32 	%r302, %r1889, %r515;
	setp.ge.s32 	%p170, %r1722, %r302;
	@%p170 bra 	$L__BB5_264;
	ld.global.f32 	%f252, [%rd23];
$L__BB5_264:
	add.s32 	%r1724, %r1722, 32;
	setp.ge.s32 	%p171, %r1724, %r302;
	@%p171 bra 	$L__BB5_266;
	ld.global.f32 	%f253, [%rd23+128];
$L__BB5_266:
	add.s32 	%r1726, %r1722, 64;
	setp.ge.s32 	%p172, %r1726, %r302;
	@%p172 bra 	$L__BB5_268;
	ld.global.f32 	%f254, [%rd23+256];
$L__BB5_268:
	add.s32 	%r1728, %r1722, 96;
	setp.ge.s32 	%p173, %r1728, %r302;
	@%p173 bra 	$L__BB5_270;
	ld.global.f32 	%f255, [%rd23+384];
$L__BB5_270:
	add.s32 	%r1730, %r1722, 128;
	setp.ge.s32 	%p174, %r1730, %r302;
	@%p174 bra 	$L__BB5_272;
	ld.global.f32 	%f256, [%rd23+512];
$L__BB5_272:
	add.s32 	%r1732, %r1722, 160;
	setp.ge.s32 	%p175, %r1732, %r302;
	@%p175 bra 	$L__BB5_274;
	ld.global.f32 	%f257, [%rd23+640];
$L__BB5_274:
	add.s32 	%r1734, %r1722, 192;
	setp.ge.s32 	%p176, %r1734, %r302;
	@%p176 bra 	$L__BB5_276;
	ld.global.f32 	%f258, [%rd23+768];
$L__BB5_276:
	add.s32 	%r1736, %r1722, 224;
	setp.ge.s32 	%p177, %r1736, %r302;
	@%p177 bra 	$L__BB5_278;
	ld.param.u64 	%rd445, [_ZN3cub18CUB_300001_SM_10006detail10radix_sort29DeviceRadixSortOnesweepKernelINS1_5radix10policy_hubIifyE10Policy1000ELNS0_9SortOrderE0EifyiiNS1_21identity_decomposer_tEEEvPT5_SB_PT3_PKSC_PT1_PKSG_PT2_PKSK_T4_iiT6__param_7];
	cvta.to.global.u64 	%rd259, %rd445;
	cvt.s64.s32 	%rd260, %r515;
	add.s64 	%rd261, %rd7, %rd260;
	shl.b64 	%rd262, %rd261, 2;
	add.s64 	%rd263, %rd259, %rd262;
	ld.global.f32 	%f259, [%rd263+896];
$L__BB5_278:
	add.s32 	%r1739, %r1722, 256;
	setp.ge.s32 	%p178, %r1739, %r302;
	@%p178 bra 	$L__BB5_280;
	ld.param.u64 	%rd446, [_ZN3cub18CUB_300001_SM_10006detail10radix_sort29DeviceRadixSortOnesweepKernelINS1_5radix10policy_hubIifyE10Policy1000ELNS0_9SortOrderE0EifyiiNS1_21identity_decomposer_tEEEvPT5_SB_PT3_PKSC_PT1_PKSG_PT2_PKSK_T4_iiT6__param_7];
	cvta.to.global.u64 	%rd264, %rd446;
	cvt.s64.s32 	%rd265, %r515;
	add.s64 	%rd266, %rd7, %rd265;
	shl.b64 	%rd267, %rd266, 2;
	add.s64 	%rd268, %rd264, %rd267;
	ld.global.f32 	%f260, [%rd268+1024];
$L__BB5_280:
	add.s32 	%r1742, %r1722, 288;
	setp.ge.s32 	%p179, %r1742, %r302;
	@%p179 bra 	$L__BB5_282;
	ld.param.u64 	%rd447, [_ZN3cub18CUB_300001_SM_10006detail10radix_sort29DeviceRadixSortOnesweepKernelINS1_5radix10policy_hubIifyE10Policy1000ELNS0_9SortOrderE0EifyiiNS1_21identity_decomposer_tEEEvPT5_SB_PT3_PKSC_PT1_PKSG_PT2_PKSK_T4_iiT6__param_7];
	cvta.to.global.u64 	%rd269, %rd447;
	cvt.s64.s32 	%rd270, %r515;
	add.s64 	%rd271, %rd7, %rd270;
	shl.b64 	%rd272, %rd271, 2;
	add.s64 	%rd273, %rd269, %rd272;
	ld.global.f32 	%f261, [%rd273+1152];
$L__BB5_282:
	add.s32 	%r1745, %r1722, 320;
	setp.ge.s32 	%p180, %r1745, %r302;
	@%p180 bra 	$L__BB5_284;
	ld.param.u64 	%rd448, [_ZN3cub18CUB_300001_SM_10006detail10radix_sort29DeviceRadixSortOnesweepKernelINS1_5radix10policy_hubIifyE10Policy1000ELNS0_9SortOrderE0EifyiiNS1_21identity_decomposer_tEEEvPT5_SB_PT3_PKSC_PT1_PKSG_PT2_PKSK_T4_iiT6__param_7];
	cvta.to.global.u64 	%rd274, %rd448;
	cvt.s64.s32 	%rd275, %r515;
	add.s64 	%rd276, %rd7, %rd275;
	shl.b64 	%rd277, %rd276, 2;
	add.s64 	%rd278, %rd274, %rd277;
	ld.global.f32 	%f262, [%rd278+1280];
$L__BB5_284:
	add.s32 	%r1748, %r1722, 352;
	setp.ge.s32 	%p181, %r1748, %r302;
	@%p181 bra 	$L__BB5_286;
	ld.param.u64 	%rd449, [_ZN3cub18CUB_300001_SM_10006detail10radix_sort29DeviceRadixSortOnesweepKernelINS1_5radix10policy_hubIifyE10Policy1000ELNS0_9SortOrderE0EifyiiNS1_21identity_decomposer_tEEEvPT5_SB_PT3_PKSC_PT1_PKSG_PT2_PKSK_T4_iiT6__param_7];
	cvta.to.global.u64 	%rd279, %rd449;
	mul.lo.s32 	%r1749, %r3, 6528;
	cvt.s64.s32 	%rd280, %r1749;
	add.s64 	%rd281, %rd7, %rd280;
	shl.b64 	%rd282, %rd281, 2;
	add.s64 	%rd283, %rd279, %rd282;
	ld.global.f32 	%f263, [%rd283+1408];
$L__BB5_286:
	add.s32 	%r1751, %r1722, 384;
	setp.ge.s32 	%p182, %r1751, %r302;
	@%p182 bra 	$L__BB5_288;
	ld.param.u64 	%rd450, [_ZN3cub18CUB_300001_SM_10006detail10radix_sort29DeviceRadixSortOnesweepKernelINS1_5radix10policy_hubIifyE10Policy1000ELNS0_9SortOrderE0EifyiiNS1_21identity_decomposer_tEEEvPT5_SB_PT3_PKSC_PT1_PKSG_PT2_PKSK_T4_iiT6__param_7];
	cvta.to.global.u64 	%rd284, %rd450;
	mul.lo.s32 	%r1752, %r3, 6528;
	cvt.s64.s32 	%rd285, %r1752;
	add.s64 	%rd286, %rd7, %rd285;
	shl.b64 	%rd287, %rd286, 2;
	add.s64 	%rd288, %rd284, %rd287;
	ld.global.f32 	%f264, [%rd288+1536];
$L__BB5_288:
	cvt.u32.u64 	%r1753, %rd7;
	add.s32 	%r1754, %r1753, 416;
	setp.ge.s32 	%p183, %r1754, %r302;
	@%p183 bra 	$L__BB5_290;
	ld.param.u64 	%rd451, [_ZN3cub18CUB_300001_SM_10006detail10radix_sort29DeviceRadixSortOnesweepKernelINS1_5radix10policy_hubIifyE10Policy1000ELNS0_9SortOrderE0EifyiiNS1_21identity_decomposer_tEEEvPT5_SB_PT3_PKSC_PT1_PKSG_PT2_PKSK_T4_iiT6__param_7];
	cvta.to.global.u64 	%rd289, %rd451;
	mul.lo.s32 	%r1755, %r3, 6528;
	cvt.s64.s32 	%rd290, %r1755;
	add.s64 	%rd291, %rd7, %rd290;
	shl.b64 	%rd292, %rd291, 2;
	add.s64 	%rd293, %rd289, %rd292;
	ld.global.f32 	%f265, [%rd293+1664];
$L__BB5_290:
	cvt.u32.u64 	%r1756, %rd7;
	add.s32 	%r1757, %r1756, 448;
	setp.ge.s32 	%p184, %r1757, %r302;
	@%p184 bra 	$L__BB5_292;
	ld.param.u64 	%rd452, [_ZN3cub18CUB_300001_SM_10006detail10radix_sort29DeviceRadixSortOnesweepKernelINS1_5radix10policy_hubIifyE10Policy1000ELNS0_9SortOrderE0EifyiiNS1_21identity_decomposer_tEEEvPT5_SB_PT3_PKSC_PT1_PKSG_PT2_PKSK_T4_iiT6__param_7];
	cvta.to.global.u64 	%rd294, %rd452;
	mul.lo.s32 	%r1758, %r3, 6528;
	cvt.s64.s32 	%rd295, %r1758;
	add.s64 	%rd296, %rd7, %rd295;
	shl.b64 	%rd297, %rd296, 2;
	add.s64 	%rd298, %rd294, %rd297;
	ld.global.f32 	%f266, [%rd298+1792];
$L__BB5_292:
	cvt.u32.u64 	%r1759, %rd7;
	add.s32 	%r1760, %r1759, 480;
	setp.ge.s32 	%p185, %r1760, %r302;
	@%p185 bra 	$L__BB5_294;
	ld.param.u64 	%rd453, [_ZN3cub18CUB_300001_SM_10006detail10radix_sort29DeviceRadixSortOnesweepKernelINS1_5radix10policy_hubIifyE10Policy1000ELNS0_9SortOrderE0EifyiiNS1_21identity_decomposer_tEEEvPT5_SB_PT3_PKSC_PT1_PKSG_PT2_PKSK_T4_iiT6__param_7];
	cvta.to.global.u64 	%rd299, %rd453;
	mul.lo.s32 	%r1761, %r3, 6528;
	cvt.s64.s32 	%rd300, %r1761;
	add.s64 	%rd301, %rd7, %rd300;
	shl.b64 	%rd302, %rd301, 2;
	add.s64 	%rd303, %rd299, %rd302;
	ld.global.f32 	%f267, [%rd303+1920];
$L__BB5_294:
	cvt.u32.u64 	%r1762, %rd7;
	add.s32 	%r1763, %r1762, 512;
	setp.ge.s32 	%p186, %r1763, %r302;
	@%p186 bra 	$L__BB5_296;
	ld.param.u64 	%rd454, [_ZN3cub18CUB_300001_SM_10006detail10radix_sort29DeviceRadixSortOnesweepKernelINS1_5radix10policy_hubIifyE10Policy1000ELNS0_9SortOrderE0EifyiiNS1_21identity_decomposer_tEEEvPT5_SB_PT3_PKSC_PT1_PKSG_PT2_PKSK_T4_iiT6__param_7];
	cvta.to.global.u64 	%rd304, %rd454;
	mov.u32 	%r1764, %tid.x;
	and.b32  	%r1765, %r1764, 992;
	mul.lo.s32 	%r1766, %r1765, 17;
	and.b32  	%r1767, %r1764, 31;
	or.b32  	%r1768, %r1766, %r1767;
	cvt.u64.u32 	%rd305, %r1768;
	mul.lo.s32 	%r1769, %r3, 6528;
	cvt.s64.s32 	%rd306, %r1769;
	add.s64 	%rd307, %rd305, %rd306;
	shl.b64 	%rd308, %rd307, 2;
	add.s64 	%rd309, %rd304, %rd308;
	ld.global.f32 	%f268, [%rd309+2048];
$L__BB5_296:
	ld.param.u32 	%r1890, [_ZN3cub18CUB_300001_SM_10006detail10radix_sort29DeviceRadixSortOnesweepKernelINS1_5radix10policy_hubIifyE10Policy1000ELNS0_9SortOrderE0EifyiiNS1_21identity_decomposer_tEEEvPT5_SB_PT3_PKSC_PT1_PKSG_PT2_PKSK_T4_iiT6__param_8];
	ld.param.u64 	%rd441, [_ZN3cub18CUB_300001_SM_10006detail10radix_sort29DeviceRadixSortOnesweepKernelINS1_5radix10policy_hubIifyE10Policy1000ELNS0_9SortOrderE0EifyiiNS1_21identity_decomposer_tEEEvPT5_SB_PT3_PKSC_PT1_PKSG_PT2_PKSK_T4_iiT6__param_6];
	cvta.to.global.u64 	%rd24, %rd441;
	mov.u32 	%r303, %tid.x;
	cvt.u64.u32 	%rd25, %r303;
	shl.b32 	%r1770, %r303, 2;
	mov.u32 	%r1771, _ZZN3cub18CUB_300001_SM_10006detail10radix_sort29DeviceRadixSortOnesweepKernelINS1_5radix10policy_hubIifyE10Policy1000ELNS0_9SortOrderE0EifyiiNS1_21identity_decomposer_tEEEvPT5_SB_PT3_PKSC_PT1_PKSG_PT2_PKSK_T4_iiT6_E1s;
	add.s32 	%r304, %r1771, %r1770;
	mad.lo.s32 	%r1772, %r3, 6528, 6528;
	setp.gt.s32 	%p187, %r1772, %r1890;
	bar.sync 	0;
	st.shared.f32 	[%r256+-4], %f252;
	st.shared.f32 	[%r257+-4], %f253;
	st.shared.f32 	[%r258+-4], %f254;
	st.shared.f32 	[%r259+-4], %f255;
	st.shared.f32 	[%r260+-4], %f256;
	st.shared.f32 	[%r261+-4], %f257;
	st.shared.f32 	[%r262+-4], %f258;
	st.shared.f32 	[%r263+-4], %f259;
	st.shared.f32 	[%r264+-4], %f260;
	st.shared.f32 	[%r265+-4], %f261;
	st.shared.f32 	[%r266+-4], %f262;
	st.shared.f32 	[%r267+-4], %f263;
	st.shared.f32 	[%r268+-4], %f264;
	st.shared.f32 	[%r269+-4], %f265;
	st.shared.f32 	[%r270+-4], %f266;
	st.shared.f32 	[%r271+-4], %f267;
	st.shared.f32 	[%r272+-4], %f268;
	bar.sync 	0;
	@%p187 bra 	$L__BB5_298;
	ld.shared.f32 	%f169, [%r304];
	shl.b32 	%r1773, %r285, 3;
	add.s32 	%r1775, %r1771, 26112;
	add.s32 	%r1776, %r1775, %r1773;
	ld.shared.u64 	%rd310, [%r1776];
	add.s64 	%rd311, %rd310, %rd25;
	shl.b64 	%rd312, %rd311, 2;
	add.s64 	%rd313, %rd24, %rd312;
	st.global.f32 	[%rd313], %f169;
	bar.warp.sync 	-1;
	ld.shared.f32 	%f170, [%r304+1536];
	shl.b32 	%r1777, %r286, 3;
	add.s32 	%r1778, %r1775, %r1777;
	ld.shared.u64 	%rd314, [%r1778];
	add.s64 	%rd315, %rd314, %rd25;
	shl.b64 	%rd316, %rd315, 2;
	add.s64 	%rd317, %rd24, %rd316;
	st.global.f32 	[%rd317+1536], %f170;
	bar.warp.sync 	-1;
	ld.shared.f32 	%f171, [%r304+3072];
	shl.b32 	%r1779, %r287, 3;
	add.s32 	%r1780, %r1775, %r1779;
	ld.shared.u64 	%rd318, [%r1780];
	add.s64 	%rd319, %rd318, %rd25;
	shl.b64 	%rd320, %rd319, 2;
	add.s64 	%rd321, %rd24, %rd320;
	st.global.f32 	[%rd321+3072], %f171;
	bar.warp.sync 	-1;
	ld.shared.f32 	%f172, [%r304+4608];
	shl.b32 	%r1781, %r288, 3;
	add.s32 	%r1782, %r1775, %r1781;
	ld.shared.u64 	%rd322, [%r1782];
	add.s64 	%rd323, %rd322, %rd25;
	shl.b64 	%rd324, %rd323, 2;
	add.s64 	%rd325, %rd24, %rd324;
	st.global.f32 	[%rd325+4608], %f172;
	bar.warp.sync 	-1;
	ld.shared.f32 	%f173, [%r304+6144];
	shl.b32 	%r1783, %r289, 3;
	add.s32 	%r1784, %r1775, %r1783;
	ld.shared.u64 	%rd326, [%r1784];
	add.s64 	%rd327, %rd326, %rd25;
	shl.b64 	%rd328, %rd327, 2;
	add.s64 	%rd329, %rd24, %rd328;
	st.global.f32 	[%rd329+6144], %f173;
	bar.warp.sync 	-1;
	ld.shared.f32 	%f174, [%r304+7680];
	shl.b32 	%r1785, %r290, 3;
	add.s32 	%r1786, %r1775, %r1785;
	ld.shared.u64 	%rd330, [%r1786];
	add.s64 	%rd331, %rd330, %rd25;
	shl.b64 	%rd332, %rd331, 2;
	add.s64 	%rd333, %rd24, %rd332;
	st.global.f32 	[%rd333+7680], %f174;
	bar.warp.sync 	-1;
	ld.shared.f32 	%f175, [%r304+9216];
	shl.b32 	%r1787, %r291, 3;
	add.s32 	%r1788, %r1775, %r1787;
	ld.shared.u64 	%rd334, [%r1788];
	add.s64 	%rd335, %rd334, %rd25;
	shl.b64 	%rd336, %rd335, 2;
	add.s64 	%rd337, %rd24, %rd336;
	st.global.f32 	[%rd337+9216], %f175;
	bar.warp.sync 	-1;
	ld.shared.f32 	%f176, [%r304+10752];
	shl.b32 	%r1789, %r292, 3;
	add.s32 	%r1790, %r1775, %r1789;
	ld.shared.u64 	%rd338, [%r1790];
	add.s64 	%rd339, %rd338, %rd25;
	shl.b64 	%rd340, %rd339, 2;
	add.s64 	%rd341, %rd24, %rd340;
	st.global.f32 	[%rd341+10752], %f176;
	bar.warp.sync 	-1;
	ld.shared.f32 	%f177, [%r304+12288];
	shl.b32 	%r1791, %r293, 3;
	add.s32 	%r1792, %r1775, %r1791;
	ld.shared.u64 	%rd342, [%r1792];
	add.s64 	%rd343, %rd342, %rd25;
	shl.b64 	%rd344, %rd343, 2;
	add.s64 	%rd345, %rd24, %rd344;
	st.global.f32 	[%rd345+12288], %f177;
	bar.warp.sync 	-1;
	ld.shared.f32 	%f178, [%r304+13824];
	shl.b32 	%r1793, %r294, 3;
	add.s32 	%r1794, %r1775, %r1793;
	ld.shared.u64 	%rd346, [%r1794];
	add.s64 	%rd347, %rd346, %rd25;
	shl.b64 	%rd348, %rd347, 2;
	add.s64 	%rd349, %rd24, %rd348;
	st.global.f32 	[%rd349+13824], %f178;
	bar.warp.sync 	-1;
	ld.shared.f32 	%f179, [%r304+15360];
	shl.b32 	%r1795, %r295, 3;
	add.s32 	%r1796, %r1775, %r1795;
	ld.shared.u64 	%rd350, [%r1796];
	add.s64 	%rd351, %rd350, %rd25;
	shl.b64 	%rd352, %rd351, 2;
	add.s64 	%rd353, %rd24, %rd352;
	st.global.f32 	[%rd353+15360], %f179;
	bar.warp.sync 	-1;
	ld.shared.f32 	%f180, [%r304+16896];
	shl.b32 	%r1797, %r296, 3;
	add.s32 	%r1798, %r1775, %r1797;
	ld.shared.u64 	%rd354, [%r1798];
	add.s64 	%rd355, %rd354, %rd25;
	shl.b64 	%rd356, %rd355, 2;
	add.s64 	%rd357, %rd24, %rd356;
	st.global.f32 	[%rd357+16896], %f180;
	bar.warp.sync 	-1;
	ld.shared.f32 	%f181, [%r304+18432];
	shl.b32 	%r1799, %r297, 3;
	add.s32 	%r1800, %r1775, %r1799;
	ld.shared.u64 	%rd358, [%r1800];
	add.s64 	%rd359, %rd358, %rd25;
	shl.b64 	%rd360, %rd359, 2;
	add.s64 	%rd361, %rd24, %rd360;
	st.global.f32 	[%rd361+18432], %f181;
	bar.warp.sync 	-1;
	ld.shared.f32 	%f182, [%r304+19968];
	shl.b32 	%r1801, %r298, 3;
	add.s32 	%r1802, %r1775, %r1801;
	ld.shared.u64 	%rd362, [%r1802];
	add.s64 	%rd363, %rd362, %rd25;
	shl.b64 	%rd364, %rd363, 2;
	add.s64 	%rd365, %rd24, %rd364;
	st.global.f32 	[%rd365+19968], %f182;
	bar.warp.sync 	-1;
	ld.shared.f32 	%f183, [%r304+21504];
	shl.b32 	%r1803, %r299, 3;
	add.s32 	%r1804, %r1775, %r1803;
	ld.shared.u64 	%rd366, [%r1804];
	add.s64 	%rd367, %rd366, %rd25;
	shl.b64 	%rd368, %rd367, 2;
	add.s64 	%rd369, %rd24, %rd368;
	st.global.f32 	[%rd369+21504], %f183;
	bar.warp.sync 	-1;
	ld.shared.f32 	%f184, [%r304+23040];
	shl.b32 	%r1805, %r300, 3;
	add.s32 	%r1806, %r1775, %r1805;
	ld.shared.u64 	%rd370, [%r1806];
	add.s64 	%rd371, %rd370, %rd25;
	shl.b64 	%rd372, %rd371, 2;
	add.s64 	%rd373, %rd24, %rd372;
	st.global.f32 	[%rd373+23040], %f184;
	bar.warp.sync 	-1;
	ld.shared.f32 	%f185, [%r304+24576];
	shl.b32 	%r1807, %r301, 3;
	add.s32 	%r1808, %r1775, %r1807;
	ld.shared.u64 	%rd374, [%r1808];
	add.s64 	%rd375, %rd374, %rd25;
	shl.b64 	%rd376, %rd375, 2;
	add.s64 	%rd377, %rd24, %rd376;
	st.global.f32 	[%rd377+24576], %f185;
	bar.warp.sync 	-1;
	bra.uni 	$L__BB5_333;
$L__BB5_298:
	ld.param.u32 	%r1891, [_ZN3cub18CUB_300001_SM_10006detail10radix_sort29DeviceRadixSortOnesweepKernelINS1_5radix10policy_hubIifyE10Policy1000ELNS0_9SortOrderE0EifyiiNS1_21identity_decomposer_tEEEvPT5_SB_PT3_PKSC_PT1_PKSG_PT2_PKSK_T4_iiT6__param_8];
	mad.lo.s32 	%r305, %r3, -6528, %r1891;
	shl.b32 	%r1809, %r285, 3;
	add.s32 	%r1811, %r1771, %r1809;
	ld.shared.u64 	%rd26, [%r1811+26112];
	setp.ge.s32 	%p188, %r303, %r305;
	@%p188 bra 	$L__BB5_300;
	ld.shared.f32 	%f186, [%r304];
	add.s64 	%rd378, %rd26, %rd25;
	shl.b64 	%rd379, %rd378, 2;
	add.s64 	%rd380, %rd24, %rd379;
	st.global.f32 	[%rd380], %f186;
$L__BB5_300:
	bar.warp.sync 	-1;
	shl.b32 	%r1812, %r286, 3;
	add.s32 	%r1814, %r1771, %r1812;
	ld.shared.u64 	%rd27, [%r1814+26112];
	add.s32 	%r1815, %r303, 384;
	setp.ge.s32 	%p189, %r1815, %r305;
	@%p189 bra 	$L__BB5_302;
	ld.shared.f32 	%f187, [%r304+1536];
	add.s64 	%rd381, %rd27, %rd25;
	shl.b64 	%rd382, %rd381, 2;
	add.s64 	%rd383, %rd24, %rd382;
	st.global.f32 	[%rd383+1536], %f187;
$L__BB5_302:
	bar.warp.sync 	-1;
	shl.b32 	%r1816, %r287, 3;
	add.s32 	%r1818, %r1771, %r1816;
	ld.shared.u64 	%rd28, [%r1818+26112];
	add.s32 	%r1819, %r303, 768;
	setp.ge.s32 	%p190, %r1819, %r305;
	@%p190 bra 	$L__BB5_304;
	ld.shared.f32 	%f188, [%r304+3072];
	add.s64 	%rd384, %rd28, %rd25;
	shl.b64 	%rd385, %rd384, 2;
	add.s64 	%rd386, %rd24, %rd385;
	st.global.f32 	[%rd386+3072], %f188;
$L__BB5_304:
	bar.warp.sync 	-1;
	shl.b32 	%r1820, %r288, 3;
	add.s32 	%r1822, %r1771, %r1820;
	ld.shared.u64 	%rd29, [%r1822+26112];
	add.s32 	%r1823, %r303, 1152;
	setp.ge.s32 	%p191, %r1823, %r305;
	@%p191 bra 	$L__BB5_306;
	ld.shared.f32 	%f189, [%r304+4608];
	add.s64 	%rd387, %rd29, %rd25;
	shl.b64 	%rd388, %rd387, 2;
	add.s64 	%rd389, %rd24, %rd388;
	st.global.f32 	[%rd389+4608], %f189;
$L__BB5_306:
	bar.warp.sync 	-1;
	shl.b32 	%r1824, %r289, 3;
	add.s32 	%r1826, %r1771, %r1824;
	ld.shared.u64 	%rd30, [%r1826+26112];
	add.s32 	%r1827, %r303, 1536;
	setp.ge.s32 	%p192, %r1827, %r305;
	@%p192 bra 	$L__BB5_308;
	ld.shared.f32 	%f190, [%r304+6144];
	add.s64 	%rd390, %rd30, %rd25;
	shl.b64 	%rd391, %rd390, 2;
	add.s64 	%rd392, %rd24, %rd391;
	st.global.f32 	[%rd392+6144], %f190;
$L__BB5_308:
	bar.warp.sync 	-1;
	shl.b32 	%r1828, %r290, 3;
	add.s32 	%r1830, %r1771, %r1828;
	ld.shared.u64 	%rd31, [%r1830+26112];
	add.s32 	%r1831, %r303, 1920;
	setp.ge.s32 	%p193, %r1831, %r305;
	@%p193 bra 	$L__BB5_310;
	ld.shared.f32 	%f191, [%r304+7680];
	add.s64 	%rd393, %rd31, %rd25;
	shl.b64 	%rd394, %rd393, 2;
	add.s64 	%rd395, %rd24, %rd394;
	st.global.f32 	[%rd395+7680], %f191;
$L__BB5_310:
	bar.warp.sync 	-1;
	shl.b32 	%r1832, %r291, 3;
	add.s32 	%r1834, %r1771, %r1832;
	ld.shared.u64 	%rd32, [%r1834+26112];
	add.s32 	%r1835, %r303, 2304;
	setp.ge.s32 	%p194, %r1835, %r305;
	@%p194 bra 	$L__BB5_312;
	ld.shared.f32 	%f192, [%r304+9216];
	add.s64 	%rd396, %rd32, %rd25;
	shl.b64 	%rd397, %rd396, 2;
	add.s64 	%rd398, %rd24, %rd397;
	st.global.f32 	[%rd398+9216], %f192;
$L__BB5_312:
	bar.warp.sync 	-1;
	shl.b32 	%r1836, %r292, 3;
	add.s32 	%r1838, %r1771, %r1836;
	ld.shared.u64 	%rd33, [%r1838+26112];
	add.s32 	%r1839, %r303, 2688;
	setp.ge.s32 	%p195, %r1839, %r305;
	@%p195 bra 	$L__BB5_314;
	ld.shared.f32 	%f193, [%r304+10752];
	add.s64 	%rd399, %rd33, %rd25;
	shl.b64 	%rd400, %rd399, 2;
	add.s64 	%rd401, %rd24, %rd400;
	st.global.f32 	[%rd401+10752], %f193;
$L__BB5_314:
	bar.warp.sync 	-1;
	shl.b32 	%r1840, %r293, 3;
	add.s32 	%r1842, %r1771, %r1840;
	ld.shared.u64 	%rd34, [%r1842+26112];
	or.b32  	%r1843, %r303, 3072;
	setp.ge.s32 	%p196, %r1843, %r305;
	@%p196 bra 	$L__BB5_316;
	ld.shared.f32 	%f194, [%r304+12288];
	add.s64 	%rd402, %rd34, %rd25;
	shl.b64 	%rd403, %rd402, 2;
	add.s64 	%rd404, %rd24, %rd403;
	st.global.f32 	[%rd404+12288], %f194;
$L__BB5_316:
	bar.warp.sync 	-1;
	shl.b32 	%r1844, %r294, 3;
	add.s32 	%r1846, %r1771, %r1844;
	ld.shared.u64 	%rd35, [%r1846+26112];
	add.s32 	%r1847, %r303, 3456;
	setp.ge.s32 	%p197, %r1847, %r305;
	@%p197 bra 	$L__BB5_318;
	ld.shared.f32 	%f195, [%r304+13824];
	add.s64 	%rd405, %rd35, %rd25;
	shl.b64 	%rd406, %rd405, 2;
	add.s64 	%rd407, %rd24, %rd406;
	st.global.f32 	[%rd407+13824], %f195;
$L__BB5_318:
	bar.warp.sync 	-1;
	shl.b32 	%r1848, %r295, 3;
	add.s32 	%r1850, %r1771, %r1848;
	ld.shared.u64 	%rd36, [%r1850+26112];
	add.s32 	%r1851, %r303, 3840;
	setp.ge.s32 	%p198, %r1851, %r305;
	@%p198 bra 	$L__BB5_320;
	ld.shared.f32 	%f196, [%r304+15360];
	add.s64 	%rd408, %rd36, %rd25;
	shl.b64 	%rd409, %rd408, 2;
	add.s64 	%rd410, %rd24, %rd409;
	st.global.f32 	[%rd410+15360], %f196;
$L__BB5_320:
	bar.warp.sync 	-1;
	shl.b32 	%r1852, %r296, 3;
	add.s32 	%r1854, %r1771, %r1852;
	ld.shared.u64 	%rd37, [%r1854+26112];
	add.s32 	%r1855, %r303, 4224;
	setp.ge.s32 	%p199, %r1855, %r305;
	@%p199 bra 	$L__BB5_322;
	ld.shared.f32 	%f197, [%r304+16896];
	add.s64 	%rd411, %rd37, %rd25;
	shl.b64 	%rd412, %rd411, 2;
	add.s64 	%rd413, %rd24, %rd412;
	st.global.f32 	[%rd413+16896], %f197;
$L__BB5_322:
	bar.warp.sync 	-1;
	shl.b32 	%r1856, %r297, 3;
	add.s32 	%r1858, %r1771, %r1856;
	ld.shared.u64 	%rd38, [%r1858+26112];
	add.s32 	%r1859, %r303, 4608;
	setp.ge.s32 	%p200, %r1859, %r305;
	@%p200 bra 	$L__BB5_324;
	ld.shared.f32 	%f198, [%r304+18432];
	add.s64 	%rd414, %rd38, %rd25;
	shl.b64 	%rd415, %rd414, 2;
	add.s64 	%rd416, %rd24, %rd415;
	st.global.f32 	[%rd416+18432], %f198;
$L__BB5_324:
	bar.warp.sync 	-1;
	shl.b32 	%r1860, %r298, 3;
	add.s32 	%r1862, %r1771, %r1860;
	ld.shared.u64 	%rd39, [%r1862+26112];
	add.s32 	%r1863, %r303, 4992;
	setp.ge.s32 	%p201, %r1863, %r305;
	@%p201 bra 	$L__BB5_326;
	ld.shared.f32 	%f199, [%r304+19968];
	add.s64 	%rd417, %rd39, %rd25;
	shl.b64 	%rd418, %rd417, 2;
	add.s64 	%rd419, %rd24, %rd418;
	st.global.f32 	[%rd419+19968], %f199;
$L__BB5_326:
	bar.warp.sync 	-1;
	shl.b32 	%r1864, %r299, 3;
	add.s32 	%r1866, %r1771, %r1864;
	ld.shared.u64 	%rd40, [%r1866+26112];
	add.s32 	%r1867, %r303, 5376;
	setp.ge.s32 	%p202, %r1867, %r305;
	@%p202 bra 	$L__BB5_328;
	ld.shared.f32 	%f200, [%r304+21504];
	add.s64 	%rd420, %rd40, %rd25;
	shl.b64 	%rd421, %rd420, 2;
	add.s64 	%rd422, %rd24, %rd421;
	st.global.f32 	[%rd422+21504], %f200;
$L__BB5_328:
	bar.warp.sync 	-1;
	shl.b32 	%r1868, %r300, 3;
	add.s32 	%r1870, %r1771, %r1868;
	ld.shared.u64 	%rd41, [%r1870+26112];
	add.s32 	%r1871, %r303, 5760;
	setp.ge.s32 	%p203, %r1871, %r305;
	@%p203 bra 	$L__BB5_330;
	ld.shared.f32 	%f201, [%r304+23040];
	add.s64 	%rd423, %rd41, %rd25;
	shl.b64 	%rd424, %rd423, 2;
	add.s64 	%rd425, %rd24, %rd424;
	st.global.f32 	[%rd425+23040], %f201;
$L__BB5_330:
	bar.warp.sync 	-1;
	shl.b32 	%r1872, %r301, 3;
	add.s32 	%r1874, %r1771, %r1872;
	ld.shared.u64 	%rd426, [%r1874+26112];
	add.s64 	%rd42, %rd426, %rd25;
	or.b32  	%r1875, %r303, 6144;
	setp.ge.s32 	%p204, %r1875, %r305;
	@%p204 bra 	$L__BB5_332;
	ld.shared.f32 	%f202, [%r304+24576];
	shl.b64 	%rd427, %rd42, 2;
	add.s64 	%rd428, %rd24, %rd427;
	st.global.f32 	[%rd428+24576], %f202;
$L__BB5_332:
	bar.warp.sync 	-1;
$L__BB5_333:
	ret;

}
	// .globl	_ZN3cub18CUB_300001_SM_10006detail10radix_sort31DeviceRadixSortSingleTileKernelINS1_5radix10policy_hubIiiyE10Policy1000ELNS0_9SortOrderE0EiiyNS1_21identity_decomposer_tEEEvPKT1_PSA_PKT2_PSE_T3_iiT4_
.visible .entry _ZN3cub18CUB_300001_SM_10006detail10radix_sort31DeviceRadixSortSingleTileKernelINS1_5radix10policy_hubIiiyE10Policy1000ELNS0_9SortOrderE0EiiyNS1_21identity_decomposer_tEEEvPKT1_PSA_PKT2_PSE_T3_iiT4_(
	.param .u64 .ptr .align 1 _ZN3cub18CUB_300001_SM_10006detail10radix_sort31DeviceRadixSortSingleTileKernelINS1_5radix10policy_hubIiiyE10Policy1000ELNS0_9SortOrderE0EiiyNS1_21identity_decomposer_tEEEvPKT1_PSA_PKT2_PSE_T3_iiT4__param_0,
	.param .u64 .ptr .align 1 _ZN3cub18CUB_300001_SM_10006detail10radix_sort31DeviceRadixSortSingleTileKernelINS1_5radix10policy_hubIiiyE10Policy1000ELNS0_9SortOrderE0EiiyNS1_21identity_decomposer_tEEEvPKT1_PSA_PKT2_PSE_T3_iiT4__param_1,
	.param .u64 .ptr .align 1 _ZN3cub18CUB_300001_SM_10006detail10radix_sort31DeviceRadixSortSingleTileKernelINS1_5radix10policy_hubIiiyE10Policy1000ELNS0_9SortOrderE0EiiyNS1_21identity_decomposer_tEEEvPKT1_PSA_PKT2_PSE_T3_iiT4__param_2,
	.param .u64 .ptr .align 1 _ZN3cub18CUB_300001_SM_10006detail10radix_sort31DeviceRadixSortSingleTileKernelINS1_5radix10policy_hubIiiyE10Policy1000ELNS0_9SortOrderE0EiiyNS1_21identity_decomposer_tEEEvPKT1_PSA_PKT2_PSE_T3_iiT4__param_3,
	.param .u64 _ZN3cub18CUB_300001_SM_10006detail10radix_sort31DeviceRadixSortSingleTileKernelINS1_5radix10policy_hubIiiyE10Policy1000ELNS0_9SortOrderE0EiiyNS1_21identity_decomposer_tEEEvPKT1_PSA_PKT2_PSE_T3_iiT4__param_4,
	.param .u32 _ZN3cub18CUB_300001_SM_10006detail10radix_sort31DeviceRadixSortSingleTileKernelINS1_5radix10policy_hubIiiyE10Policy1000ELNS0_9SortOrderE0EiiyNS1_21identity_decomposer_tEEEvPKT1_PSA_PKT2_PSE_T3_iiT4__param_5,
	.param .u32 _ZN3cub18CUB_300001_SM_10006detail10radix_sort31DeviceRadixSortSingleTileKernelINS1_5radix10policy_hubIiiyE10Policy1000ELNS0_9SortOrderE0EiiyNS1_21identity_decomposer_tEEEvPKT1_PSA_PKT2_PSE_T3_iiT4__param_6,
	.param .align 1 .b8 _ZN3cub18CUB_300001_SM_10006detail10radix_sort31DeviceRadixSortSingleTileKernelINS1_5radix10policy_hubIiiyE10Policy1000ELNS0_9SortOrderE0EiiyNS1_21identity_decomposer_tEEEvPKT1_PSA_PKT2_PSE_T3_iiT4__param_7[1]
)
.maxntid 256
.minnctapersm 1
{
	.reg .pred 	%p<73>;
	.reg .b16 	%rs<39>;
	.reg .b32 	%r<900>;
	.reg .b64 	%rd<37>;
	// demoted variable
	.shared .align 16 .b8 _ZZN3cub18CUB_300001_SM_10006detail10radix_sort31DeviceRadixSortSingleTileKernelINS1_5radix10policy_hubIiiyE10Policy1000ELNS0_9SortOrderE0EiiyNS1_21identity_decomposer_tEEEvPKT1_PSA_PKT2_PSE_T3_iiT4_E12temp_storage[33856];
	ld.param.u64 	%rd10, [_ZN3cub18CUB_300001_SM_10006detail10radix_sort31DeviceRadixSortSingleTileKernelINS1_5radix10policy_hubIiiyE10Policy1000ELNS0_9SortOrderE0EiiyNS1_21identity_decomposer_tEEEvPKT1_PSA_PKT2_PSE_T3_iiT4__param_0];
	ld.param.u64 	%rd6, [_ZN3cub18CUB_300001_SM_10006detail10radix_sort31DeviceRadixSortSingleTileKernelINS1_5radix10policy_hubIiiyE10Policy1000ELNS0_9SortOrderE0EiiyNS1_21identity_decomposer_tEEEvPKT1_PSA_PKT2_PSE_T3_iiT4__param_1];
	ld.param.u64 	%rd7, [_ZN3cub18CUB_300001_SM_10006detail10radix_sort31DeviceRadixSortSingleTileKernelINS1_5radix10policy_hubIiiyE10Policy1000ELNS0_9SortOrderE0EiiyNS1_21identity_decomposer_tEEEvPKT1_PSA_PKT2_PSE_T3_iiT4__param_2];
	ld.param.u64 	%rd8, [_ZN3cub18CUB_300001_SM_10006detail10radix_sort31DeviceRadixSortSingleTileKernelINS1_5radix10policy_hubIiiyE10Policy1000ELNS0_9SortOrderE0EiiyNS1_21identity_decomposer_tEEEvPKT1_PSA_PKT2_PSE_T3_iiT4__param_3];
	ld.param.u64 	%rd9, [_ZN3cub18CUB_300001_SM_10006detail10radix_sort31DeviceRadixSortSingleTileKernelINS1_5radix10policy_hubIiiyE10Policy1000ELNS0_9SortOrderE0EiiyNS1_21identity_decomposer_tEEEvPKT1_PSA_PKT2_PSE_T3_iiT4__param_4];
	ld.param.u32 	%r303, [_ZN3cub18CUB_300001_SM_10006detail10radix_sort31DeviceRadixSortSingleTileKernelINS1_5radix10policy_hubIiiyE10Policy1000ELNS0_9SortOrderE0EiiyNS1_21identity_decomposer_tEEEvPKT1_PSA_PKT2_PSE_T3_iiT4__param_5];
	ld.param.u32 	%r304, [_ZN3cub18CUB_300001_SM_10006detail10radix_sort31DeviceRadixSortSingleTileKernelINS1_5radix10policy_hubIiiyE10Policy1000ELNS0_9SortOrderE0EiiyNS1_21identity_decomposer_tEEEvPKT1_PSA_PKT2_PSE_T3_iiT4__param_6];
	cvta.to.global.u64 	%rd11, %rd10;
	cvt.u32.u64 	%r1, %rd9;
	mov.u32 	%r2, %tid.x;
	mul.lo.s32 	%r3, %r2, 19;
	setp.ge.s32 	%p1, %r3, %r1;
	mul.wide.u32 	%rd12, %r3, 4;
	add.s64 	%rd1, %rd11, %rd12;
	mov.b32 	%r878, -1;
	@%p1 bra 	$L__BB6_2;
	ld.global.u32 	%r306, [%rd1];
	xor.b32  	%r878, %r306, -2147483648;
$L__BB6_2:
	add.s32 	%r6, %r3, 1;
	setp.ge.s32 	%p2, %r6, %r1;
	mov.b32 	%r877, -1;
	@%p2 bra 	$L__BB6_4;
	ld.global.u32 	%r308, [%rd1+4];
	xor.b32  	%r877, %r308, -2147483648;
$L__BB6_4:
	add.s32 	%r9, %r3, 2;
	setp.ge.s32 	%p3, %r9, %r1;
	mov.b32 	%r876, -1;
	@%p3 bra 	$L__BB6_6;
	ld.global.u32 	%r310, [%rd1+8];
	xor.b32  	%r876, %r310, -2147483648;
$L__BB6_6:
	add.s32 	%r12, %r3, 3;
	setp.ge.s32 	%p4, %r12, %r1;
	mov.b32 	%r875, -1;
	@%p4 bra 	$L__BB6_8;
	ld.global.u32 	%r312, [%rd1+12];
	xor.b32  	%r875, %r312, -2147483648;
$L__BB6_8:
	add.s32 	%r15, %r3, 4;
	setp.ge.s32 	%p5, %r15, %r1;
	mov.b32 	%r874, -1;
	@%p5 bra 	$L__BB6_10;
	ld.global.u32 	%r314, [%rd1+16];
	xor.b32  	%r874, %r314, -2147483648;
$L__BB6_10:
	add.s32 	%r18, %r3, 5;
	setp.ge.s32 	%p6, %r18, %r1;
	mov.b32 	%r873, -1;
	@%p6 bra 	$L__BB6_12;
	ld.global.u32 	%r316, [%rd1+20];
	xor.b32  	%r873, %r316, -2147483648;
$L__BB6_12:
	add.s32 	%r21, %r3, 6;
	setp.ge.s32 	%p7, %r21, %r1;
	mov.b32 	%r872, -1;
	@%p7 bra 	$L__BB6_14;
	ld.global.u32 	%r318, [%rd1+24];
	xor.b32  	%r872, %r318, -2147483648;
$L__BB6_14:
	add.s32 	%r24, %r3, 7;
	setp.ge.s32 	%p8, %r24, %r1;
	mov.b32 	%r871, -1;
	@%p8 bra 	$L__BB6_16;
	ld.global.u32 	%r320, [%rd1+28];
	xor.b32  	%r871, %r320, -2147483648;
$L__BB6_16:
	add.s32 	%r27, %r3, 8;
	setp.ge.s32 	%p9, %r27, %r1;
	mov.b32 	%r870, -1;
	@%p9 bra 	$L__BB6_18;
	ld.global.u32 	%r322, [%rd1+32];
	xor.b32  	%r870, %r322, -2147483648;
$L__BB6_18:
	add.s32 	%r30, %r3, 9;
	setp.ge.s32 	%p10, %r30, %r1;
	mov.b32 	%r869, -1;
	@%p10 bra 	$L__BB6_20;
	ld.global.u32 	%r324, [%rd1+36];
	xor.b32  	%r869, %r324, -2147483648;
$L__BB6_20:
	add.s32 	%r33, %r3, 10;
	setp.ge.s32 	%p11, %r33, %r1;
	mov.b32 	%r868, -1;
	@%p11 bra 	$L__BB6_22;
	ld.global.u32 	%r326, [%rd1+40];
	xor.b32  	%r868, %r326, -2147483648;
$L__BB6_22:
	add.s32 	%r36, %r3, 11;
	setp.ge.s32 	%p12, %r36, %r1;
	mov.b32 	%r867, -1;
	@%p12 bra 	$L__BB6_24;
	ld.global.u32 	%r328, [%rd1+44];
	xor.b32  	%r867, %r328, -2147483648;
$L__BB6_24:
	add.s32 	%r39, %r3, 12;
	setp.ge.s32 	%p13, %r39, %r1;
	mov.b32 	%r866, -1;
	@%p13 bra 	$L__BB6_26;
	ld.global.u32 	%r330, [%rd1+48];
	xor.b32  	%r866, %r330, -2147483648;
$L__BB6_26:
	add.s32 	%r42, %r3, 13;
	setp.ge.s32 	%p14, %r42, %r1;
	mov.b32 	%r865, -1;
	@%p14 bra 	$L__BB6_28;
	ld.global.u32 	%r332, [%rd1+52];
	xor.b32  	%r865, %r332, -2147483648;
$L__BB6_28:
	add.s32 	%r45, %r3, 14;
	setp.ge.s32 	%p15, %r45, %r1;
	mov.b32 	%r864, -1;
	@%p15 bra 	$L__BB6_30;
	ld.global.u32 	%r334, [%rd1+56];
	xor.b32  	%r864, %r334, -2147483648;
$L__BB6_30:
	add.s32 	%r48, %r3, 15;
	setp.ge.s32 	%p16, %r48, %r1;
	mov.b32 	%r863, -1;
	@%p16 bra 	$L__BB6_32;
	ld.global.u32 	%r336, [%rd1+60];
	xor.b32  	%r863, %r336, -2147483648;
$L__BB6_32:
	add.s32 	%r51, %r3, 16;
	setp.ge.s32 	%p17, %r51, %r1;
	mov.b32 	%r862, -1;
	@%p17 bra 	$L__BB6_34;
	ld.global.u32 	%r338, [%rd1+64];
	xor.b32  	%r862, %r338, -2147483648;
$L__BB6_34:
	add.s32 	%r54, %r3, 17;
	setp.ge.s32 	%p18, %r54, %r1;
	mov.b32 	%r861, -1;
	@%p18 bra 	$L__BB6_36;
	ld.global.u32 	%r340, [%rd1+68];
	xor.b32  	%r861, %r340, -2147483648;
$L__BB6_36:
	add.s32 	%r57, %r3, 18;
	setp.ge.s32 	%p19, %r57, %r1;
	mov.b32 	%r860, -1;
	@%p19 bra 	$L__BB6_38;
	ld.global.u32 	%r342, [%rd1+72];
	xor.b32  	%r860, %r342, -2147483648;
$L__BB6_38:
	bar.sync 	0;
	mov.b64 	{%r344, %r345}, %rd9;
	shfl.sync.idx.b32	%r60|%p20, %r344, 0, 31, -1;
	shfl.sync.idx.b32	%r346|%p21, %r345, 0, 31, -1;
	mov.b64 	%rd2, {%r60, %r346};
	setp.ge.s32 	%p22, %r3, %r60;
	cvta.to.global.u64 	%rd13, %rd7;
	add.s64 	%rd3, %rd13, %rd12;
	@%p22 bra 	$L__BB6_40;
	ld.global.u32 	%r897, [%rd3];
$L__BB6_40:
	setp.ge.s32 	%p23, %r6, %r60;
	@%p23 bra 	$L__BB6_42;
	ld.global.u32 	%r896, [%rd3+4];
$L__BB6_42:
	setp.ge.s32 	%p24, %r9, %r60;
	@%p24 bra 	$L__BB6_44;
	ld.global.u32 	%r895, [%rd3+8];
$L__BB6_44:
	setp.ge.s32 	%p25, %r12, %r60;
	@%p25 bra 	$L__BB6_46;
	ld.global.u32 	%r894, [%rd3+12];
$L__BB6_46:
	setp.ge.s32 	%p26, %r15, %r60;
	@%p26 bra 	$L__BB6_48;
	ld.global.u32 	%r893, [%rd3+16];
$L__BB6_48:
	setp.ge.s32 	%p27, %r18, %r60;
	@%p27 bra 	$L__BB6_50;
	ld.global.u32 	%r892, [%rd3+20];
$L__BB6_50:
	setp.ge.s32 	%p28, %r21, %r60;
	@%p28 bra 	$L__BB6_52;
	ld.global.u32 	%r891, [%rd3+24];
$L__BB6_52:
	setp.ge.s32 	%p29, %r24, %r60;
	@%p29 bra 	$L__BB6_54;
	ld.global.u32 	%r890, [%rd3+28];
$L__BB6_54:
	setp.ge.s32 	%p30, %r27, %r60;
	@%p30 bra 	$L__BB6_56;
	ld.global.u32 	%r889, [%rd3+32];
$L__BB6_56:
	setp.ge.s32 	%p31, %r30, %r60;
	@%p31 bra 	$L__BB6_58;
	ld.global.u32 	%r888, [%rd3+36];
$L__BB6_58:
	setp.ge.s32 	%p32, %r33, %r60;
	@%p32 bra 	$L__BB6_60;
	ld.global.u32 	%r887, [%rd3+40];
$L__BB6_60:
	setp.ge.s32 	%p33, %r36, %r60;
	@%p33 bra 	$L__BB6_62;
	ld.global.u32 	%r886, [%rd3+44];
$L__BB6_62:
	setp.ge.s32 	%p34, %r39, %r60;
	@%p34 bra 	$L__BB6_64;
	ld.global.u32 	%r885, [%rd3+48];
$L__BB6_64:
	setp.ge.s32 	%p35, %r42, %r60;
	@%p35 bra 	$L__BB6_66;
	ld.global.u32 	%r884, [%rd3+52];
$L__BB6_66:
	setp.ge.s32 	%p36, %r45, %r60;
	@%p36 bra 	$L__BB6_68;
	ld.global.u32 	%r883, [%rd3+56];
$L__BB6_68:
	setp.ge.s32 	%p37, %r48, %r60;
	@%p37 bra 	$L__BB6_70;
	ld.global.u32 	%r882, [%rd3+60];
$L__BB6_70:
	setp.ge.s32 	%p38, %r51, %r60;
	@%p38 bra 	$L__BB6_72;
	ld.global.u32 	%r881, [%rd3+64];
$L__BB6_72:
	setp.ge.s32 	%p39, %r54, %r60;
	@%p39 bra 	$L__BB6_74;
	ld.global.u32 	%r880, [%rd3+68];
$L__BB6_74:
	setp.ge.s32 	%p40, %r57, %r60;
	@%p40 bra 	$L__BB6_76;
	ld.global.u32 	%r879, [%rd3+72];
$L__BB6_76:
	bar.sync 	0;
	shr.u32 	%r99, %r2, 5;
	shl.b32 	%r366, %r2, 2;
	mov.u32 	%r367, _ZZN3cub18CUB_300001_SM_10006detail10radix_sort31DeviceRadixSortSingleTileKernelINS1_5radix10policy_hubIiiyE10Policy1000ELNS0_9SortOrderE0EiiyNS1_21identity_decomposer_tEEEvPKT1_PSA_PKT2_PSE_T3_iiT4_E12temp_storage;
	add.s32 	%r100, %r367, %r366;
	shl.b32 	%r368, %r2, 7;
	add.s32 	%r101, %r100, %r368;
	shl.b32 	%r369, %r99, 2;
	add.s32 	%r370, %r367, %r369;
	add.s32 	%r102, %r370, 33792;
	mad.lo.s32 	%r103, %r2, -56, %r101;
	add.s32 	%r859, %r303, 6;
	sub.s32 	%r858, %r304, %r303;
$L__BB6_77:
	add.s32 	%r430, %r859, -6;
	min.s32 	%r373, %r858, 6;
	mov.b32 	%r459, 0;
	st.shared.u32 	[%r100], %r459;
	st.shared.u32 	[%r100+1024], %r459;
	st.shared.u32 	[%r100+2048], %r459;
	st.shared.u32 	[%r100+3072], %r459;
	st.shared.u32 	[%r100+4096], %r459;
	st.shared.u32 	[%r100+5120], %r459;
	st.shared.u32 	[%r100+6144], %r459;
	st.shared.u32 	[%r100+7168], %r459;
	st.shared.u32 	[%r100+8192], %r459;
	st.shared.u32 	[%r100+9216], %r459;
	st.shared.u32 	[%r100+10240], %r459;
	st.shared.u32 	[%r100+11264], %r459;
	st.shared.u32 	[%r100+12288], %r459;
	st.shared.u32 	[%r100+13312], %r459;
	st.shared.u32 	[%r100+14336], %r459;
	st.shared.u32 	[%r100+15360], %r459;
	st.shared.u32 	[%r100+16384], %r459;
	st.shared.u32 	[%r100+17408], %r459;
	st.shared.u32 	[%r100+18432], %r459;
	st.shared.u32 	[%r100+19456], %r459;
	st.shared.u32 	[%r100+20480], %r459;
	st.shared.u32 	[%r100+21504], %r459;
	st.shared.u32 	[%r100+22528], %r459;
	st.shared.u32 	[%r100+23552], %r459;
	st.shared.u32 	[%r100+24576], %r459;
	st.shared.u32 	[%r100+25600], %r459;
	st.shared.u32 	[%r100+26624], %r459;
	st.shared.u32 	[%r100+27648], %r459;
	st.shared.u32 	[%r100+28672], %r459;
	st.shared.u32 	[%r100+29696], %r459;
	st.shared.u32 	[%r100+30720], %r459;
	st.shared.u32 	[%r100+31744], %r459;
	st.shared.u32 	[%r100+32768], %r459;
	// begin inline asm
	bmsk.clamp.b32 %r371, %r459, %r373;
	// end inline asm
	// begin inline asm
	shr.b32 %r374, %r878, %r430;
	// end inline asm
	and.b32  	%r462, %r371, %r374;
	shl.b32 	%r463, %r462, 10;
	and.b32  	%r464, %r463, 31744;
	add.s32 	%r465, %r100, %r464;
	shr.u32 	%r466, %r462, 4;
	and.b32  	%r467, %r466, 268435454;
	add.s32 	%r147, %r465, %r467;
	ld.shared.u16 	%rs1, [%r147];
	add.s16 	%rs20, %rs1, 1;
	st.shared.u16 	[%r147], %rs20;
	// begin inline asm
	shr.b32 %r377, %r877, %r430;
	// end inline asm
	and.b32  	%r468, %r371, %r377;
	shl.b32 	%r469, %r468, 10;
	and.b32  	%r470, %r469, 31744;
	add.s32 	%r471, %r100, %r470;
	shr.u32 	%r472, %r468, 4;
	and.b32  	%r473, %r472, 268435454;
	add.s32 	%r148, %r471, %r473;
	ld.shared.u16 	%rs2, [%r148];
	add.s16 	%rs21, %rs2, 1;
	st.shared.u16 	[%r148], %rs21;
	// begin inline asm
	shr.b32 %r380, %r876, %r430;
	// end inline asm
	and.b32  	%r474, %r371, %r380;
	shl.b32 	%r475, %r474, 10;
	and.b32  	%r476, %r475, 31744;
	add.s32 	%r477, %r100, %r476;
	shr.u32 	%r478, %r474, 4;
	and.b32  	%r479, %r478, 268435454;
	add.s32 	%r149, %r477, %r479;
	ld.shared.u16 	%rs3, [%r149];
	add.s16 	%rs22, %rs3, 1;
	st.shared.u16 	[%r149], %rs22;
	// begin inline asm
	shr.b32 %r383, %r875, %r430;
	// end inline asm
	and.b32  	%r480, %r371, %r383;
	shl.b32 	%r481, %r480, 10;
	and.b32  	%r482, %r481, 31744;
	add.s32 	%r483, %r100, %r482;
	shr.u32 	%r484, %r480, 4;
	and.b32  	%r485, %r484, 268435454;
	add.s32 	%r150, %r483, %r485;
	ld.shared.u16 	%rs4, [%r150];
	add.s16 	%rs23, %rs4, 1;
	st.shared.u16 	[%r150], %rs23;
	// begin inline asm
	shr.b32 %r386, %r874, %r430;
	// end inline asm
	and.b32  	%r486, %r371, %r386;
	shl.b32 	%r487, %r486, 10;
	and.b32  	%r488, %r487, 31744;
	add.s32 	%r489, %r100, %r488;
	shr.u32 	%r490, %r486, 4;
	and.b32  	%r491, %r490, 268435454;
	add.s32 	%r151, %r489, %r491;
	ld.shared.u16 	%rs5, [%r151];
	add.s16 	%rs24, %rs5, 1;
	st.shared.u16 	[%r151], %rs24;
	// begin inline asm
	shr.b32 %r389, %r873, %r430;
	// end inline asm
	and.b32  	%r492, %r371, %r389;
	shl.b32 	%r493, %r492, 10;
	and.b32  	%r494, %r493, 31744;
	add.s32 	%r495, %r100, %r494;
	shr.u32 	%r496, %r492, 4;
	and.b32  	%r497, %r496, 268435454;
	add.s32 	%r152, %r495, %r497;
	ld.shared.u16 	%rs6, [%r152];
	add.s16 	%rs25, %rs6, 1;
	st.shared.u16 	[%r152], %rs25;
	// begin inline asm
	shr.b32 %r392, %r872, %r430;
	// end inline asm
	and.b32  	%r498, %r371, %r392;
	shl.b32 	%r499, %r498, 10;
	and.b32  	%r500, %r499, 31744;
	add.s32 	%r501, %r100, %r500;
	shr.u32 	%r502, %r498, 4;
	and.b32  	%r503, %r502, 268435454;
	add.s32 	%r153, %r501, %r503;
	ld.shared.u16 	%rs7, [%r153];
	add.s16 	%rs26, %rs7, 1;
	st.shared.u16 	[%r153], %rs26;
	// begin inline asm
	shr.b32 %r395, %r871, %r430;
	// end inline asm
	and.b32  	%r504, %r371, %r395;
	shl.b32 	%r505, %r504, 10;
	and.b32  	%r506, %r505, 31744;
	add.s32 	%r507, %r100, %r506;
	shr.u32 	%r508, %r504, 4;
	and.b32  	%r509, %r508, 268435454;
	add.s32 	%r154, %r507, %r509;
	ld.shared.u16 	%rs8, [%r154];
	add.s16 	%rs27, %rs8, 1;
	st.shared.u16 	[%r154], %rs27;
	// begin inline asm
	shr.b32 %r398, %r870, %r430;
	// end inline asm
	and.b32  	%r510, %r371, %r398;
	shl.b32 	%r511, %r510, 10;
	and.b32  	%r512, %r511, 31744;
	add.s32 	%r513, %r100, %r512;
	shr.u32 	%r514, %r510, 4;
	and.b32  	%r515, %r514, 268435454;
	add.s32 	%r155, %r513, %r515;
	ld.shared.u16 	%rs9, [%r155];
	add.s16 	%rs28, %rs9, 1;
	st.shared.u16 	[%r155], %rs28;
	// begin inline asm
	shr.b32 %r401, %r869, %r430;
	// end inline asm
	and.b32  	%r516, %r371, %r401;
	shl.b32 	%r517, %r516, 10;
	and.b32  	%r518, %r517, 31744;
	add.s32 	%r519, %r100, %r518;
	shr.u32 	%r520, %r516, 4;
	and.b32  	%r521, %r520, 268435454;
	add.s32 	%r156, %r519, %r521;
	ld.shared.u16 	%rs10, [%r156];
	add.s16 	%rs29, %rs10, 1;
	st.shared.u16 	[%r156], %rs29;
	// begin inline asm
	shr.b32 %r404, %r868, %r430;
	// end inline asm
	and.b32  	%r522, %r371, %r404;
	shl.b32 	%r523, %r522, 10;
	and.b32  	%r524, %r523, 31744;
	add.s32 	%r525, %r100, %r524;
	shr.u32 	%r526, %r522, 4;
	and.b32  	%r527, %r526, 268435454;
	add.s32 	%r157, %r525, %r527;
	ld.shared.u16 	%rs11, [%r157];
	add.s16 	%rs30, %rs11, 1;
	st.shared.u16 	[%r157], %rs30;
	// begin inline asm
	shr.b32 %r407, %r867, %r430;
	// end inline asm
	and.b32  	%r528, %r371, %r407;
	shl.b32 	%r529, %r528, 10;
	and.b32  	%r530, %r529, 31744;
	add.s32 	%r531, %r100, %r530;
	shr.u32 	%r532, %r528, 4;
	and.b32  	%r533, %r532, 268435454;
	add.s32 	%r158, %r531, %r533;
	ld.shared.u16 	%rs12, [%r158];
	add.s16 	%rs31, %rs12, 1;
	st.shared.u16 	[%r158], %rs31;
	// begin inline asm
	shr.b32 %r410, %r866, %r430;
	// end inline asm
	and.b32  	%r534, %r371, %r410;
	shl.b32 	%r535, %r534, 10;
	and.b32  	%r536, %r535, 31744;
	add.s32 	%r537, %r100, %r536;
	shr.u32 	%r538, %r534, 4;
	and.b32  	%r539, %r538, 268435454;
	add.s32 	%r159, %r537, %r539;
	ld.shared.u16 	%rs13, [%r159];
	add.s16 	%rs32, %rs13, 1;
	st.shared.u16 	[%r159], %rs32;
	// begin inline asm
	shr.b32 %r413, %r865, %r430;
	// end inline asm
	and.b32  	%r540, %r371, %r413;
	shl.b32 	%r541, %r540, 10;
	and.b32  	%r542, %r541, 31744;
	add.s32 	%r543, %r100, %r542;
	shr.u32 	%r544, %r540, 4;
	and.b32  	%r545, %r544, 268435454;
	add.s32 	%r160, %r543, %r545;
	ld.shared.u16 	%rs14, [%r160];
	add.s16 	%rs33, %rs14, 1;
	st.shared.u16 	[%r160], %rs33;
	// begin inline asm
	shr.b32 %r416, %r864, %r430;
	// end inline asm
	and.b32  	%r546, %r371, %r416;
	shl.b32 	%r547, %r546, 10;
	and.b32  	%r548, %r547, 31744;
	add.s32 	%r549, %r100, %r548;
	shr.u32 	%r550, %r546, 4;
	and.b32  	%r551, %r550, 268435454;
	add.s32 	%r161, %r549, %r551;
	ld.shared.u16 	%rs15, [%r161];
	add.s16 	%rs34, %rs15, 1;
	st.shared.u16 	[%r161], %rs34;
	// begin inline asm
	shr.b32 %r419, %r863, %r430;
	// end inline asm
	and.b32  	%r552, %r371, %r419;
	shl.b32 	%r553, %r552, 10;
	and.b32  	%r554, %r553, 31744;
	add.s32 	%r555, %r100, %r554;
	shr.u32 	%r556, %r552, 4;
	and.b32  	%r557, %r556, 268435454;
	add.s32 	%r162, %r555, %r557;
	ld.shared.u16 	%rs16, [%r162];
	add.s16 	%rs35, %rs16, 1;
	st.shared.u16 	[%r162], %rs35;
	// begin inline asm
	shr.b32 %r422, %r862, %r430;
	// end inline asm
	and.b32  	%r558, %r371, %r422;
	shl.b32 	%r559, %r558, 10;
	and.b32  	%r560, %r559, 31744;
	add.s32 	%r561, %r100, %r560;
	shr.u32 	%r562, %r558, 4;
	and.b32  	%r563, %r562, 268435454;
	add.s32 	%r163, %r561, %r563;
	ld.shared.u16 	%rs17, [%r163];
	add.s16 	%rs36, %rs17, 1;
	st.shared.u16 	[%r163], %rs36;
	// begin inline asm
	shr.b32 %r425, %r861, %r430;
	// end inline asm
	and.b32  	%r564, %r371, %r425;
	shl.b32 	%r565, %r564, 10;
	and.b32  	%r566, %r565, 31744;
	add.s32 	%r567, %r100, %r566;
	shr.u32 	%r568, %r564, 4;
	and.b32  	%r569, %r568, 268435454;
	add.s32 	%r164, %r567, %r569;
	ld.shared.u16 	%rs18, [%r164];
	add.s16 	%rs37, %rs18, 1;
	st.shared.u16 	[%r164], %rs37;
	// begin inline asm
	shr.b32 %r428, %r860, %r430;
	// end inline asm
	and.b32  	%r570, %r371, %r428;
	shl.b32 	%r571, %r570, 10;
	and.b32  	%r572, %r571, 31744;
	add.s32 	%r573, %r100, %r572;
	shr.u32 	%r574, %r570, 4;
	and.b32  	%r575, %r574, 268435454;
	add.s32 	%r165, %r573, %r575;
	ld.shared.u16 	%rs19, [%r165];
	add.s16 	%rs38, %rs19, 1;
	st.shared.u16 	[%r165], %rs38;
	bar.sync 	0;
	ld.shared.u32 	%r166, [%r101];
	ld.shared.u32 	%r576, [%r101+4];
	ld.shared.u32 	%r577, [%r101+8];
	ld.shared.u32 	%r578, [%r101+12];
	ld.shared.u32 	%r579, [%r101+16];
	ld.shared.u32 	%r580, [%r101+20];
	ld.shared.u32 	%r581, [%r101+24];
	ld.shared.u32 	%r582, [%r101+28];
	ld.shared.u32 	%r583, [%r101+32];
	ld.shared.u32 	%r584, [%r101+36];
	ld.shared.u32 	%r585, [%r101+40];
	ld.shared.u32 	%r586, [%r101+44];
	ld.shared.u32 	%r587, [%r101+48];
	ld.shared.u32 	%r588, [%r101+52];
	ld.shared.u32 	%r589, [%r101+56];
	ld.shared.u32 	%r590, [%r101+60];
	ld.shared.u32 	%r591, [%r101+64];
	ld.shared.u32 	%r592, [%r101+68];
	ld.shared.u32 	%r593, [%r101+72];
	ld.shared.u32 	%r594, [%r101+76];
	ld.shared.u32 	%r595, [%r101+80];
	ld.shared.u32 	%r596, [%r101+84];
	ld.shared.u32 	%r597, [%r101+88];
	ld.shared.u32 	%r598, [%r101+92];
	ld.shared.u32 	%r599, [%r101+96];
	ld.shared.u32 	%r600, [%r101+100];
	ld.shared.u32 	%r601, [%r101+104];
	ld.shared.u32 	%r602, [%r101+108];
	ld.shared.u32 	%r603, [%r101+112];
	ld.shared.u32 	%r604, [%r101+116];
	ld.shared.u32 	%r605, [%r101+120];
	ld.shared.u32 	%r606, [%r101+124];
	ld.shared.u32 	%r607, [%r101+128];
	add.s32 	%r167, %r576, %r166;
	add.s32 	%r168, %r577, %r167;
	add.s32 	%r169, %r578, %r168;
	add.s32 	%r170, %r579, %r169;
	add.s32 	%r171, %r580, %r170;
	add.s32 	%r172, %r581, %r171;
	add.s32 	%r173, %r582, %r172;
	add.s32 	%r174, %r583, %r173;
	add.s32 	%r175, %r584, %r174;
	add.s32 	%r176, %r585, %r175;
	add.s32 	%r177, %r586, %r176;
	add.s32 	%r178, %r587, %r177;
	add.s32 	%r179, %r588, %r178;
	add.s32 	%r180, %r589, %r179;
	add.s32 	%r181, %r590, %r180;
	add.s32 	%r182, %r591, %r181;
	add.s32 	%r183, %r592, %r182;
	add.s32 	%r184, %r593, %r183;
	add.s32 	%r185, %r594, %r184;
	add.s32 	%r186, %r595, %r185;
	add.s32 	%r187, %r596, %r186;
	add.s32 	%r188, %r597, %r187;
	add.s32 	%r189, %r598, %r188;
	add.s32 	%r190, %r599, %r189;
	add.s32 	%r191, %r600, %r190;
	add.s32 	%r192, %r601, %r191;
	add.s32 	%r193, %r602, %r192;
	add.s32 	%r194, %r603, %r193;
	add.s32 	%r195, %r604, %r194;
	add.s32 	%r196, %r605, %r195;
	add.s32 	%r197, %r606, %r196;
	add.s32 	%r436, %r607, %r197;
	// begin inline asm
	mov.u32 %r431, %laneid;
	// end inline asm
	mov.b32 	%r434, 1;
	mov.b32 	%r461, -1;
	// begin inline asm
	{  .reg .u32 r0;  .reg .pred p;  shfl.sync.up.b32 r0|p, %r436, %r434, %r459, %r461;  @p add.u32 r0, r0, %r436;  mov.u32 %r432, r0;}
	// end inline asm
	mov.b32 	%r440, 2;
	// begin inline asm
	{  .reg .u32 r0;  .reg .pred p;  shfl.sync.up.b32 r0|p, %r432, %r440, %r459, %r461;  @p add.u32 r0, r0, %r432;  mov.u32 %r438, r0;}
	// end inline asm
	mov.b32 	%r446, 4;
	// begin inline asm
	{  .reg .u32 r0;  .reg .pred p;  shfl.sync.up.b32 r0|p, %r438, %r446, %r459, %r461;  @p add.u32 r0, r0, %r438;  mov.u32 %r444, r0;}
	// end inline asm
	mov.b32 	%r452, 8;
	// begin inline asm
	{  .reg .u32 r0;  .reg .pred p;  shfl.sync.up.b32 r0|p, %r444, %r452, %r459, %r461;  @p add.u32 r0, r0, %r444;  mov.u32 %r450, r0;}
	// end inline asm
	mov.b32 	%r458, 16;
	// begin inline asm
	{  .reg .u32 r0;  .reg .pred p;  shfl.sync.up.b32 r0|p, %r450, %r458, %r459, %r461;  @p add.u32 r0, r0, %r450;  mov.u32 %r456, r0;}
	// end inline asm
	setp.ne.s32 	%p41, %r431, 31;
	@%p41 bra 	$L__BB6_79;
	st.shared.u32 	[%r102], %r456;
$L__BB6_79:
	sub.s32 	%r608, %r456, %r436;
	setp.gt.u32 	%p42, %r2, 31;
	setp.eq.s32 	%p43, %r99, 7;
	setp.eq.s32 	%p44, %r99, 6;
	setp.eq.s32 	%p45, %r99, 5;
	setp.eq.s32 	%p46, %r99, 4;
	setp.eq.s32 	%p47, %r99, 3;
	setp.eq.s32 	%p48, %r99, 2;
	setp.eq.s32 	%p49, %r99, 1;
	bar.sync 	0;
	ld.shared.v4.u32 	{%r609, %r610, %r611, %r612}, [_ZZN3cub18CUB_300001_SM_10006detail10radix_sort31DeviceRadixSortSingleTileKernelINS1_5radix10policy_hubIiiyE10Policy1000ELNS0_9SortOrderE0EiiyNS1_21identity_decomposer_tEEEvPKT1_PSA_PKT2_PSE_T3_iiT4_E12temp_storage+33792];
	selp.b32 	%r613, %r609, %r898, %p49;
	add.s32 	%r614, %r610, %r609;
	selp.b32 	%r615, %r614, %r613, %p48;
	add.s32 	%r616, %r614, %r611;
	selp.b32 	%r617, %r616, %r615, %p47;
	add.s32 	%r618, %r616, %r612;
	selp.b32 	%r619, %r618, %r617, %p46;
	ld.shared.v4.u32 	{%r620, %r621, %r622, %r623}, [_ZZN3cub18CUB_300001_SM_10006detail10radix_sort31DeviceRadixSortSingleTileKernelINS1_5radix10policy_hubIiiyE10Policy1000ELNS0_9SortOrderE0EiiyNS1_21identity_decomposer_tEEEvPKT1_PSA_PKT2_PSE_T3_iiT4_E12temp_storage+33808];
	add.s32 	%r624, %r618, %r620;
	selp.b32 	%r625, %r624, %r619, %p45;
	add.s32 	%r626, %r624, %r621;
	selp.b32 	%r627, %r626, %r625, %p44;
	add.s32 	%r628, %r626, %r622;
	selp.b32 	%r898, %r628, %r627, %p43;
	add.s32 	%r202, %r628, %r623;
	setp.ne.s32 	%p50, %r431, 0;
	selp.b32 	%r629, %r608, 0, %p50;
	add.s32 	%r630, %r898, %r629;
	or.pred  	%p51, %p42, %p50;
	selp.b32 	%r899, %r630, %r608, %p42;
	@%p51 bra 	$L__BB6_81;
	shl.b32 	%r899, %r202, 16;
	st.shared.u32 	[_ZZN3cub18CUB_300001_SM_10006detail10radix_sort31DeviceRadixSortSingleTileKernelINS1_5radix10policy_hubIiiyE10Policy1000ELNS0_9SortOrderE0EiiyNS1_21identity_decomposer_tEEEvPKT1_PSA_PKT2_PSE_T3_iiT4_E12temp_storage+33832], %r899;
$L__BB6_81:
	setp.eq.s32 	%p52, %r2, 0;
	bar.sync 	0;
	ld.shared.u32 	%r631, [_ZZN3cub18CUB_300001_SM_10006detail10radix_sort31DeviceRadixSortSingleTileKernelINS1_5radix10policy_hubIiiyE10Policy1000ELNS0_9SortOrderE0EiiyNS1_21identity_decomposer_tEEEvPKT1_PSA_PKT2_PSE_T3_iiT4_E12temp_storage+33832];
	selp.b32 	%r632, 0, %r631, %p52;
	add.s32 	%r633, %r899, %r632;
	add.s32 	%r634, %r166, %r633;
	add.s32 	%r635, %r167, %r633;
	add.s32 	%r636, %r168, %r633;
	add.s32 	%r637, %r169, %r633;
	add.s32 	%r638, %r170, %r633;
	add.s32 	%r639, %r171, %r633;
	add.s32 	%r640, %r172, %r633;
	add.s32 	%r641, %r173, %r633;
	add.s32 	%r642, %r174, %r633;
	add.s32 	%r643, %r175, %r633;
	add.s32 	%r644, %r176, %r633;
	add.s32 	%r645, %r177, %r633;
	add.s32 	%r646, %r178, %r633;
	add.s32 	%r647, %r179, %r633;
	add.s32 	%r648, %r180, %r633;
	add.s32 	%r649, %r181, %r633;
	add.s32 	%r650, %r182, %r633;
	add.s32 	%r651, %r183, %r633;
	add.s32 	%r652, %r184, %r633;
	add.s32 	%r653, %r185, %r633;
	add.s32 	%r654, %r186, %r633;
	add.s32 	%r655, %r187, %r633;
	add.s32 	%r656, %r188, %r633;
	add.s32 	%r657, %r189, %r633;
	add.s32 	%r658, %r190, %r633;
	add.s32 	%r659, %r191, %r633;
	add.s32 	%r660, %r192, %r633;
	add.s32 	%r661, %r193, %r633;
	add.s32 	%r662, %r194, %r633;
	add.s32 	%r663, %r195, %r633;
	add.s32 	%r664, %r196, %r633;
	add.s32 	%r665, %r197, %r633;
	st.shared.u32 	[%r101], %r633;
	st.shared.u32 	[%r101+4], %r634;
	st.shared.u32 	[%r101+8], %r635;
	st.shared.u32 	[%r101+12], %r636;
	st.shared.u32 	[%r101+16], %r637;
	st.shared.u32 	[%r101+20], %r638;
	st.shared.u32 	[%r101+24], %r639;
	st.shared.u32 	[%r101+28], %r640;
	st.shared.u32 	[%r101+32], %r641;
	st.shared.u32 	[%r101+36], %r642;
	st.shared.u32 	[%r101+40], %r643;
	st.shared.u32 	[%r101+44], %r644;
	st.shared.u32 	[%r101+48], %r645;
	st.shared.u32 	[%r101+52], %r646;
	st.shared.u32 	[%r101+56], %r647;
	st.shared.u32 	[%r101+60], %r648;
	st.shared.u32 	[%r101+64], %r649;
	st.shared.u32 	[%r101+68], %r650;
	st.shared.u32 	[%r101+72], %r651;
	st.shared.u32 	[%r101+76], %r652;
	st.shared.u32 	[%r101+80], %r653;
	st.shared.u32 	[%r101+84], %r654;
	st.shared.u32 	[%r101+88], %r655;
	st.shared.u32 	[%r101+92], %r656;
	st.shared.u32 	[%r101+96], %r657;
	st.shared.u32 	[%r101+100], %r658;
	st.shared.u32 	[%r101+104], %r659;
	st.shared.u32 	[%r101+108], %r660;
	st.shared.u32 	[%r101+112], %r661;
	st.shared.u32 	[%r101+116], %r662;
	st.shared.u32 	[%r101+120], %r663;
	st.shared.u32 	[%r101+124], %r664;
	st.shared.u32 	[%r101+128], %r665;
	bar.sync 	0;
	cvt.u32.u16 	%r666, %rs1;
	ld.shared.u16 	%r667, [%r147];
	add.s32 	%r206, %r667, %r666;
	cvt.u32.u16 	%r668, %rs2;
	ld.shared.u16 	%r669, [%r148];
	add.s32 	%r207, %r669, %r668;
	cvt.u32.u16 	%r670, %rs3;
	ld.shared.u16 	%r671, [%r149];
	add.s32 	%r208, %r671, %r670;
	cvt.u32.u16 	%r672, %rs4;
	ld.shared.u16 	%r673, [%r150];
	add.s32 	%r209, %r673, %r672;
	cvt.u32.u16 	%r674, %rs5;
	ld.shared.u16 	%r675, [%r151];
	add.s32 	%r210, %r675, %r674;
	cvt.u32.u16 	%r676, %rs6;
	ld.shared.u16 	%r677, [%r152];
	add.s32 	%r211, %r677, %r676;
	cvt.u32.u16 	%r678, %rs7;
	ld.shared.u16 	%r679, [%r153];
	add.s32 	%r212, %r679, %r678;
	cvt.u32.u16 	%r680, %rs8;
	ld.shared.u16 	%r681, [%r154];
	add.s32 	%r213, %r681, %r680;
	cvt.u32.u16 	%r682, %rs9;
	ld.shared.u16 	%r683, [%r155];
	add.s32 	%r214, %r683, %r682;
	cvt.u32.u16 	%r684, %rs10;
	ld.shared.u16 	%r685, [%r156];
	add.s32 	%r215, %r685, %r684;
	cvt.u32.u16 	%r686, %rs11;
	ld.shared.u16 	%r687, [%r157];
	add.s32 	%r216, %r687, %r686;
	cvt.u32.u16 	%r688, %rs12;
	ld.shared.u16 	%r689, [%r158];
	add.s32 	%r217, %r689, %r688;
	cvt.u32.u16 	%r690, %rs13;
	ld.shared.u16 	%r691, [%r159];
	add.s32 	%r218, %r691, %r690;
	cvt.u32.u16 	%r692, %rs14;
	ld.shared.u16 	%r693, [%r160];
	add.s32 	%r219, %r693, %r692;
	cvt.u32.u16 	%r694, %rs15;
	ld.shared.u16 	%r695, [%r161];
	add.s32 	%r220, %r695, %r694;
	cvt.u32.u16 	%r696, %rs16;
	ld.shared.u16 	%r697, [%r162];
	add.s32 	%r221, %r697, %r696;
	cvt.u32.u16 	%r698, %rs17;
	ld.shared.u16 	%r699, [%r163];
	add.s32 	%r222, %r699, %r698;
	cvt.u32.u16 	%r700, %rs18;
	ld.shared.u16 	%r701, [%r164];
	add.s32 	%r223, %r701, %r700;
	cvt.u32.u16 	%r702, %rs19;
	ld.shared.u16 	%r703, [%r165];
	add.s32 	%r224, %r703, %r702;
	bar.sync 	0;
	setp.lt.s32 	%p53, %r859, %r304;
	@%p53 bra 	$L__BB6_121;
	cvt.u64.u32 	%rd15, %r2;
	shl.b32 	%r704, %r206, 2;
	mov.u32 	%r705, _ZZN3cub18CUB_300001_SM_10006detail10radix_sort31DeviceRadixSortSingleTileKernelINS1_5radix10policy_hubIiiyE10Policy1000ELNS0_9SortOrderE0EiiyNS1_21identity_decomposer_tEEEvPKT1_PSA_PKT2_PSE_T3_iiT4_E12temp_storage;
	add.s32 	%r706, %r705, %r704;
	st.shared.u32 	[%r706], %r878;
	shl.b32 	%r707, %r207, 2;
	add.s32 	%r708, %r705, %r707;
	st.shared.u32 	[%r708], %r877;
	shl.b32 	%r709, %r208, 2;
	add.s32 	%r710, %r705, %r709;
	st.shared.u32 	[%r710], %r876;
	shl.b32 	%r711, %r209, 2;
	add.s32 	%r712, %r705, %r711;
	st.shared.u32 	[%r712], %r875;
	shl.b32 	%r713, %r210, 2;
	add.s32 	%r714, %r705, %r713;
	st.shared.u32 	[%r714], %r874;
	shl.b32 	%r715, %r211, 2;
	add.s32 	%r716, %r705, %r715;
	st.shared.u32 	[%r716], %r873;
	shl.b32 	%r717, %r212, 2;
	add.s32 	%r718, %r705, %r717;
	st.shared.u32 	[%r718], %r872;
	shl.b32 	%r719, %r213, 2;
	add.s32 	%r720, %r705, %r719;
	st.shared.u32 	[%r720], %r871;
	shl.b32 	%r721, %r214, 2;
	add.s32 	%r722, %r705, %r721;
	st.shared.u32 	[%r722], %r870;
	shl.b32 	%r723, %r215, 2;
	add.s32 	%r724, %r705, %r723;
	st.shared.u32 	[%r724], %r869;
	shl.b32 	%r725, %r216, 2;
	add.s32 	%r726, %r705, %r725;
	st.shared.u32 	[%r726], %r868;
	shl.b32 	%r727, %r217, 2;
	add.s32 	%r728, %r705, %r727;
	st.shared.u32 	[%r728], %r867;
	shl.b32 	%r729, %r218, 2;
	add.s32 	%r730, %r705, %r729;
	st.shared.u32 	[%r730], %r866;
	shl.b32 	%r731, %r219, 2;
	add.s32 	%r732, %r705, %r731;
	st.shared.u32 	[%r732], %r865;
	shl.b32 	%r733, %r220, 2;
	add.s32 	%r734, %r705, %r733;
	st.shared.u32 	[%r734], %r864;
	shl.b32 	%r735, %r221, 2;
	add.s32 	%r736, %r705, %r735;
	st.shared.u32 	[%r736], %r863;
	shl.b32 	%r737, %r222, 2;
	add.s32 	%r738, %r705, %r737;
	st.shared.u32 	[%r738], %r862;
	shl.b32 	%r739, %r223, 2;
	add.s32 	%r740, %r705, %r739;
	st.shared.u32 	[%r740], %r861;
	shl.b32 	%r741, %r224, 2;
	add.s32 	%r742, %r705, %r741;
	st.shared.u32 	[%r742], %r860;
	bar.sync 	0;
	mad.lo.s32 	%r225, %r2, -72, %r103;
	ld.shared.u32 	%r226, [%r225];
	ld.shared.u32 	%r227, [%r225+1024];
	ld.shared.u32 	%r228, [%r225+2048];
	ld.shared.u32 	%r229, [%r225+3072];
	ld.shared.u32 	%r230, [%r225+4096];
	ld.shared.u32 	%r231, [%r225+5120];
	ld.shared.u32 	%r232, [%r225+6144];
	ld.shared.u32 	%r233, [%r225+7168];
	ld.shared.u32 	%r234, [%r225+8192];
	ld.shared.u32 	%r235, [%r225+9216];
	ld.shared.u32 	%r236, [%r225+10240];
	ld.shared.u32 	%r237, [%r225+11264];
	ld.shared.u32 	%r238, [%r225+12288];
	ld.shared.u32 	%r239, [%r225+13312];
	ld.shared.u32 	%r240, [%r225+14336];
	ld.shared.u32 	%r241, [%r225+15360];
	ld.shared.u32 	%r242, [%r225+16384];
	ld.shared.u32 	%r243, [%r225+17408];
	ld.shared.u32 	%r244, [%r225+18432];
	bar.sync 	0;
	st.shared.u32 	[%r706], %r897;
	st.shared.u32 	[%r708], %r896;
	st.shared.u32 	[%r710], %r895;
	st.shared.u32 	[%r712], %r894;
	st.shared.u32 	[%r714], %r893;
	st.shared.u32 	[%r716], %r892;
	st.shared.u32 	[%r718], %r891;
	st.shared.u32 	[%r720], %r890;
	st.shared.u32 	[%r722], %r889;
	st.shared.u32 	[%r724], %r888;
	st.shared.u32 	[%r726], %r887;
	st.shared.u32 	[%r728], %r886;
	st.shared.u32 	[%r730], %r885;
	st.shared.u32 	[%r732], %r884;
	st.shared.u32 	[%r734], %r883;
	st.shared.u32 	[%r736], %r882;
	st.shared.u32 	[%r738], %r881;
	st.shared.u32 	[%r740], %r880;
	st.shared.u32 	[%r742], %r879;
	bar.sync 	0;
	ld.shared.u32 	%r245, [%r225+1024];
	ld.shared.u32 	%r246, [%r225+2048];
	ld.shared.u32 	%r247, [%r225+3072];
	ld.shared.u32 	%r248, [%r225+4096];
	ld.shared.u32 	%r249, [%r225+5120];
	ld.shared.u32 	%r250, [%r225+6144];
	ld.shared.u32 	%r251, [%r225+7168];
	ld.shared.u32 	%r252, [%r225+8192];
	ld.shared.u32 	%r253, [%r225+9216];
	ld.shared.u32 	%r254, [%r225+10240];
	ld.shared.u32 	%r255, [%r225+11264];
	ld.shared.u32 	%r256, [%r225+12288];
	ld.shared.u32 	%r257, [%r225+13312];
	ld.shared.u32 	%r258, [%r225+14336];
	ld.shared.u32 	%r259, [%r225+15360];
	ld.shared.u32 	%r260, [%r225+16384];
	ld.shared.u32 	%r261, [%r225+17408];
	ld.shared.u32 	%r262, [%r225+18432];
	setp.gt.u64 	%p54, %rd2, %rd15;
	cvta.to.global.u64 	%rd16, %rd6;
	mul.wide.u32 	%rd17, %r2, 4;
	add.s64 	%rd4, %rd16, %rd17;
	cvta.to.global.u64 	%rd18, %rd8;
	add.s64 	%rd5, %rd18, %rd17;
	@%p54 bra 	$L__BB6_83;
	bra.uni 	$L__BB6_84;
$L__BB6_83:
	xor.b32  	%r743, %r226, -2147483648;
	ld.shared.u32 	%r744, [%r225];
	st.global.u32 	[%rd4], %r743;
	st.global.u32 	[%rd5], %r744;
$L__BB6_84:
	add.s32 	%r745, %r2, 256;
	cvt.u64.u32 	%rd19, %r745;
	setp.le.u64 	%p55, %rd2, %rd19;
	@%p55 bra 	$L__BB6_86;
	xor.b32  	%r746, %r227, -2147483648;
	st.global.u32 	[%rd4+1024], %r746;
	st.global.u32 	[%rd5+1024], %r245;
$L__BB6_86:
	add.s32 	%r747, %r2, 512;
	cvt.u64.u32 	%rd20, %r747;
	setp.le.u64 	%p56, %rd2, %rd20;
	@%p56 bra 	$L__BB6_88;
	xor.b32  	%r748, %r228, -2147483648;
	st.global.u32 	[%rd4+2048], %r748;
	st.global.u32 	[%rd5+2048], %r246;
$L__BB6_88:
	add.s32 	%r749, %r2, 768;
	cvt.u64.u32 	%rd21, %r749;
	setp.le.u64 	%p57, %rd2, %rd21;
	@%p57 bra 	$L__BB6_90;
	xor.b32  	%r750, %r229, -2147483648;
	st.global.u32 	[%rd4+3072], %r750;
	st.global.u32 	[%rd5+3072], %r247;
$L__BB6_90:
	or.b32  	%r751, %r2, 1024;
	cvt.u64.u32 	%rd22, %r751;
	setp.le.u64 	%p58, %rd2, %rd22;
	@%p58 bra 	$L__BB6_92;
	xor.b32  	%r752, %r230, -2147483648;
	st.global.u32 	[%rd4+4096], %r752;
	st.global.u32 	[%rd5+4096], %r248;
$L__BB6_92:
	add.s32 	%r753, %r2, 1280;
	cvt.u64.u32 	%rd23, %r753;
	setp.le.u64 	%p59, %rd2, %rd23;
	@%p59 bra 	$L__BB6_94;
	xor.b32  	%r754, %r231, -2147483648;
	st.global.u32 	[%rd4+5120], %r754;
	st.global.u32 	[%rd5+5120], %r249;
$L__BB6_94:
	add.s32 	%r755, %r2, 1536;
	cvt.u64.u32 	%rd24, %r755;
	setp.le.u64 	%p60, %rd2, %rd24;
	@%p60 bra 	$L__BB6_96;
	xor.b32  	%r756, %r232, -2147483648;
	st.global.u32 	[%rd4+6144], %r756;
	st.global.u32 	[%rd5+6144], %r250;
$L__BB6_96:
	add.s32 	%r757, %r2, 1792;
	cvt.u64.u32 	%rd25, %r757;
	setp.le.u64 	%p61, %rd2, %rd25;
	@%p61 bra 	$L__BB6_98;
	xor.b32  	%r758, %r233, -2147483648;
	st.global.u32 	[%rd4+7168], %r758;
	st.global.u32 	[%rd5+7168], %r251;
$L__BB6_98:
	or.b32  	%r759, %r2, 2048;
	cvt.u64.u32 	%rd26, %r759;
	setp.le.u64 	%p62, %rd2, %rd26;
	@%p62 bra 	$L__BB6_100;
	xor.b32  	%r760, %r234, -2147483648;
	st.global.u32 	[%rd4+8192], %r760;
	st.global.u32 	[%rd5+8192], %r252;
$L__BB6_100:
	add.s32 	%r761, %r2, 2304;
	cvt.u64.u32 	%rd27, %r761;
	setp.le.u64 	%p63, %rd2, %rd27;
	@%p63 bra 	$L__BB6_102;
	xor.b32  	%r762, %r235, -2147483648;
	st.global.u32 	[%rd4+9216], %r762;
	st.global.u32 	[%rd5+9216], %r253;
$L__BB6_102:
	add.s32 	%r763, %r2, 2560;
	cvt.u64.u32 	%rd28, %r763;
	setp.le.u64 	%p64, %rd2, %rd28;
	@%p64 bra 	$L__BB6_104;
	xor.b32  	%r764, %r236, -2147483648;
	st.global.u32 	[%rd4+10240], %r764;
	st.global.u32 	[%rd5+10240], %r254;
$L__BB6_104:
	add.s32 	%r765, %r2, 2816;
	cvt.u64.u32 	%rd29, %r765;
	setp.le.u64 	%p65, %rd2, %rd29;
	@%p65 bra 	$L__BB6_106;
	xor.b32  	%r766, %r237, -2147483648;
	st.global.u32 	[%rd4+11264], %r766;
	st.global.u32 	[%rd5+11264], %r255;
$L__BB6_106:
	or.b32  	%r767, %r2, 3072;
	cvt.u64.u32 	%rd30, %r767;
	setp.le.u64 	%p66, %rd2, %rd30;
	@%p66 bra 	$L__BB6_108;
	xor.b32  	%r768, %r238, -2147483648;
	st.global.u32 	[%rd4+12288], %r768;
	st.global.u32 	[%rd5+12288], %r256;
$L__BB6_108:
	add.s32 	%r769, %r2, 3328;
	cvt.u64.u32 	%rd31, %r769;
	setp.le.u64 	%p67, %rd2, %rd31;
	@%p67 bra 	$L__BB6_110;
	xor.b32  	%r770, %r239, -2147483648;
	st.global.u32 	[%rd4+13312], %r770;
	st.global.u32 	[%rd5+13312], %r257;
$L__BB6_110:
	add.s32 	%r771, %r2, 3584;
	cvt.u64.u32 	%rd32, %r771;
	setp.le.u64 	%p68, %rd2, %rd32;
	@%p68 bra 	$L__BB6_112;
	xor.b32  	%r772, %r240, -2147483648;
	st.global.u32 	[%rd4+14336], %r772;
	st.global.u32 	[%rd5+14336], %r258;
$L__BB6_112:
	add.s32 	%r773, %r2, 3840;
	cvt.u64.u32 	%rd33, %r773;
	setp.le.u64 	%p69, %rd2, %rd33;
	@%p69 bra 	$L__BB6_114;
	xor.b32  	%r774, %r241, -2147483648;
	st.global.u32 	[%rd4+15360], %r774;
	st.global.u32 	[%rd5+15360], %r259;
$L__BB6_114:
	or.b32  	%r775, %r2, 4096;
	cvt.u64.u32 	%rd34, %r775;
	setp.le.u64 	%p70, %rd2, %rd34;
	@%p70 bra 	$L__BB6_116;
	xor.b32  	%r776, %r242, -2147483648;
	st.global.u32 	[%rd4+16384], %r776;
	st.global.u32 	[%rd5+16384], %r260;
$L__BB6_116:
	add.s32 	%r777, %r2, 4352;
	cvt.u64.u32 	%rd35, %r777;
	setp.le.u64 	%p71, %rd2, %rd35;
	@%p71 bra 	$L__BB6_118;
	xor.b32  	%r778, %r243, -2147483648;
	st.global.u32 	[%rd4+17408], %r778;
	st.global.u32 	[%rd5+17408], %r261;
$L__BB6_118:
	add.s32 	%r779, %r2, 4608;
	cvt.u64.u32 	%rd36, %r779;
	setp.le.u64 	%p72, %rd2, %rd36;
	@%p72 bra 	$L__BB6_120;
	xor.b32  	%r780, %r244, -2147483648;
	st.global.u32 	[%rd4+18432], %r780;
	st.global.u32 	[%rd5+18432], %r262;
$L__BB6_120:
	ret;
$L__BB6_121:
	shl.b32 	%r781, %r206, 2;
	mov.u32 	%r782, _ZZN3cub18CUB_300001_SM_10006detail10radix_sort31DeviceRadixSortSingleTileKernelINS1_5radix10policy_hubIiiyE10Policy1000ELNS0_9SortOrderE0EiiyNS1_21identity_decomposer_tEEEvPKT1_PSA_PKT2_PSE_T3_iiT4_E12temp_storage;
	add.s32 	%r783, %r782, %r781;
	st.shared.u32 	[%r783], %r878;
	shl.b32 	%r784, %r207, 2;
	add.s32 	%r785, %r782, %r784;
	st.shared.u32 	[%r785], %r877;
	shl.b32 	%r786, %r208, 2;
	add.s32 	%r787, %r782, %r786;
	st.shared.u32 	[%r787], %r876;
	shl.b32 	%r788, %r209, 2;
	add.s32 	%r789, %r782, %r788;
	st.shared.u32 	[%r789], %r875;
	shl.b32 	%r790, %r210, 2;
	add.s32 	%r791, %r782, %r790;
	st.shared.u32 	[%r791], %r874;
	shl.b32 	%r792, %r211, 2;
	add.s32 	%r793, %r782, %r792;
	st.shared.u32 	[%r793], %r873;
	shl.b32 	%r794, %r212, 2;
	add.s32 	%r795, %r782, %r794;
	st.shared.u32 	[%r795], %r872;
	shl.b32 	%r796, %r213, 2;
	add.s32 	%r797, %r782, %r796;
	st.shared.u32 	[%r797], %r871;
	shl.b32 	%r798, %r214, 2;
	add.s32 	%r799, %r782, %r798;
	st.shared.u32 	[%r799], %r870;
	shl.b32 	%r800, %r215, 2;
	add.s32 	%r801, %r782, %r800;
	st.shared.u32 	[%r801], %r869;
	shl.b32 	%r802, %r216, 2;
	add.s32 	%r803, %r782, %r802;
	st.shared.u32 	[%r803], %r868;
	shl.b32 	%r804, %r217, 2;
	add.s32 	%r805, %r782, %r804;
	st.shared.u32 	[%r805], %r867;
	shl.b32 	%r806, %r218, 2;
	add.s32 	%r807, %r782, %r806;
	st.shared.u32 	[%r807], %r866;
	shl.b32 	%r808, %r219, 2;
	add.s32 	%r809, %r782, %r808;
	st.shared.u32 	[%r809], %r865;
	shl.b32 	%r810, %r220, 2;
	add.s32 	%r811, %r782, %r810;
	st.shared.u32 	[%r811], %r864;
	shl.b32 	%r812, %r221, 2;
	add.s32 	%r813, %r782, %r812;
	st.shared.u32 	[%r813], %r863;
	shl.b32 	%r814, %r222, 2;
	add.s32 	%r815, %r782, %r814;
	st.shared.u32 	[%r815], %r862;
	shl.b32 	%r816, %r223, 2;
	add.s32 	%r817, %r782, %r816;
	st.shared.u32 	[%r817], %r861;
	shl.b32 	%r818, %r224, 2;
	add.s32 	%r819, %r782, %r818;
	st.shared.u32 	[%r819], %r860;
	bar.sync 	0;
	ld.shared.u32 	%r878, [%r103];
	ld.shared.u32 	%r877, [%r103+4];
	ld.shared.u32 	%r876, [%r103+8];
	ld.shared.u32 	%r875, [%r103+12];
	ld.shared.u32 	%r874, [%r103+16];
	ld.shared.u32 	%r873, [%r103+20];
	ld.shared.u32 	%r872, [%r103+24];
	ld.shared.u32 	%r871, [%r103+28];
	ld.shared.u32 	%r870, [%r103+32];
	ld.shared.u32 	%r869, [%r103+36];
	ld.shared.u32 	%r868, [%r103+40];
	ld.shared.u32 	%r867, [%r103+44];
	ld.shared.u32 	%r866, [%r103+48];
	ld.shared.u32 	%r865, [%r103+52];
	ld.shared.u32 	%r864, [%r103+56];
	ld.shared.u32 	%r863, [%r103+60];
	ld.shared.u32 	%r862, [%r103+64];
	ld.shared.u32 	%r861, [%r103+68];
	ld.shared.u32 	%r860, [%r103+72];
	bar.sync 	0;
	st.shared.u32 	[%r783], %r897;
	st.shared.u32 	[%r785], %r896;
	st.shared.u32 	[%r787], %r895;
	st.shared.u32 	[%r789], %r894;
	st.shared.u32 	[%r791], %r893;
	st.shared.u32 	[%r793], %r892;
	st.shared.u32 	[%r795], %r891;
	st.shared.u32 	[%r797], %r890;
	st.shared.u32 	[%r799], %r889;
	st.shared.u32 	[%r801], %r888;
	st.shared.u32 	[%r803], %r887;
	st.shared.u32 	[%r805], %r886;
	st.shared.u32 	[%r807], %r885;
	st.shared.u32 	[%r809], %r884;
	st.shared.u32 	[%r811], %r883;
	st.shared.u32 	[%r813], %r882;
	st.shared.u32 	[%r815], %r881;
	st.shared.u32 	[%r817], %r880;
	st.shared.u32 	[%r819], %r879;
	bar.sync 	0;
	ld.shared.u32 	%r897, [%r103];
	ld.shared.u32 	%r896, [%r103+4];
	ld.shared.u32 	%r895, [%r103+8];
	ld.shared.u32 	%r894, [%r103+12];
	ld.shared.u32 	%r893, [%r103+16];
	ld.shared.u32 	%r892, [%r103+20];
	ld.shared.u32 	%r891, [%r103+24];
	ld.shared.u32 	%r890, [%r103+28];
	ld.shared.u32 	%r889, [%r103+32];
	ld.shared.u32 	%r888, [%r103+36];
	ld.shared.u32 	%r887, [%r103+40];
	ld.shared.u32 	%r886, [%r103+44];
	ld.shared.u32 	%r885, [%r103+48];
	ld.shared.u32 	%r884, [%r103+52];
	ld.shared.u32 	%r883, [%r103+56];
	ld.shared.u32 	%r882, [%r103+60];
	ld.shared.u32 	%r881, [%r103+64];
	ld.shared.u32 	%r880, [%r103+68];
	ld.shared.u32 	%r879, [%r103+72];
	bar.sync 	0;
	add.s32 	%r859, %r859, 6;
	add.s32 	%r858, %r858, -6;
	bra.uni 	$L__BB6_77;

}
	// .globl	_ZN3cub18CUB_300001_SM_10006detail10radix_sort30DeviceRadixSortHistogramKernelINS1_5radix10policy_hubIiiyE10Policy1000ELNS0_9SortOrderE0EiyNS1_21identity_decomposer_tEEEvPT2_PKT1_SA_iiT3_
.visible .entry _ZN3cub18CUB_300001_SM_10006detail10radix_sort30DeviceRadixSortHistogramKernelINS1_5radix10policy_hubIiiyE10Policy1000ELNS0_9SortOrderE0EiyNS1_21identity_decomposer_tEEEvPT2_PKT1_SA_iiT3_(
	.param .u64 .ptr .align 1 _ZN3cub18CUB_300001_SM_10006detail10radix_sort30DeviceRadixSortHistogramKernelINS1_5radix10policy_hubIiiyE10Policy1000ELNS0_9SortOrderE0EiyNS1_21identity_decomposer_tEEEvPT2_PKT1_SA_iiT3__param_0,
	.param .u64 .ptr .align 1 _ZN3cub18CUB_300001_SM_10006detail10radix_sort30DeviceRadixSortHistogramKernelINS1_5radix10policy_hubIiiyE10Policy1000ELNS0_9SortOrderE0EiyNS1_21identity_decomposer_tEEEvPT2_PKT1_SA_iiT3__param_1,
	.param .u64 _ZN3cub18CUB_300001_SM_10006detail10radix_sort30DeviceRadixSortHistogramKernelINS1_5radix10policy_hubIiiyE10Policy1000ELNS0_9SortOrderE0EiyNS1_21identity_decomposer_tEEEvPT2_PKT1_SA_iiT3__param_2,
	.param .u32 _ZN3cub18CUB_300001_SM_10006detail10radix_sort30DeviceRadixSortHistogramKernelINS1_5radix10policy_hubIiiyE10Policy1000ELNS0_9SortOrderE0EiyNS1_21identity_decomposer_tEEEvPT2_PKT1_SA_iiT3__param_3,
	.param .u32 _ZN3cub18CUB_300001_SM_10006detail10radix_sort30DeviceRadixSortHistogramKernelINS1_5radix10policy_hubIiiyE10Policy1000ELNS0_9SortOrderE0EiyNS1_21identity_decomposer_tEEEvPT2_PKT1_SA_iiT3__param_4,
	.param .align 1 .b8 _ZN3cub18CUB_300001_SM_10006detail10radix_sort30DeviceRadixSortHistogramKernelINS1_5radix10policy_hubIiiyE10Policy1000ELNS0_9SortOrderE0EiyNS1_21identity_decomposer_tEEEvPT2_PKT1_SA_iiT3__param_5[1]
)
.maxntid 128
{
	.reg .pred 	%p<91>;
	.reg .b32 	%r<486>;
	.reg .b64 	%rd<137>;
	// demoted variable
	.shared .align 4 .b8 _ZZN3cub18CUB_300001_SM_10006detail10radix_sort30DeviceRadixSortHistogramKernelINS1_5radix10policy_hubIiiyE10Policy1000ELNS0_9SortOrderE0EiyNS1_21identity_decomposer_tEEEvPT2_PKT1_SA_iiT3_E12temp_storage[4096];
	ld.param.u64 	%rd18, [_ZN3cub18CUB_300001_SM_10006detail10radix_sort30DeviceRadixSortHistogramKernelINS1_5radix10policy_hubIiiyE10Policy1000ELNS0_9SortOrderE0EiyNS1_21identity_decomposer_tEEEvPT2_PKT1_SA_iiT3__param_0];
	ld.param.u64 	%rd19, [_ZN3cub18CUB_300001_SM_10006detail10radix_sort30DeviceRadixSortHistogramKernelINS1_5radix10policy_hubIiiyE10Policy1000ELNS0_9SortOrderE0EiyNS1_21identity_decomposer_tEEEvPT2_PKT1_SA_iiT3__param_1];
	ld.param.u64 	%rd17, [_ZN3cub18CUB_300001_SM_10006detail10radix_sort30DeviceRadixSortHistogramKernelINS1_5radix10policy_hubIiiyE10Policy1000ELNS0_9SortOrderE0EiyNS1_21identity_decomposer_tEEEvPT2_PKT1_SA_iiT3__param_2];
	ld.param.u32 	%r174, [_ZN3cub18CUB_300001_SM_10006detail10radix_sort30DeviceRadixSortHistogramKernelINS1_5radix10policy_hubIiiyE10Policy1000ELNS0_9SortOrderE0EiyNS1_21identity_decomposer_tEEEvPT2_PKT1_SA_iiT3__param_3];
	ld.param.u32 	%r175, [_ZN3cub18CUB_300001_SM_10006detail10radix_sort30DeviceRadixSortHistogramKernelINS1_5radix10policy_hubIiiyE10Policy1000ELNS0_9SortOrderE0EiyNS1_21identity_decomposer_tEEEvPT2_PKT1_SA_iiT3__param_4];
	cvta.to.global.u64 	%rd1, %rd19;
	cvta.to.global.u64 	%rd2, %rd18;
	setp.eq.s64 	%p2, %rd17, 0;
	@%p2 bra 	$L__BB7_153;
	sub.s32 	%r176, %r175, %r174;
	add.s32 	%r177, %r176, 7;
	shr.s32 	%r178, %r177, 31;
	shr.u32 	%r179, %r178, 29;
	add.s32 	%r180, %r177, %r179;
	shr.s32 	%r181, %r180, 3;
	mov.u32 	%r182, %tid.x;
	setp.gt.u32 	%p3, %r182, 255;
	setp.lt.s32 	%p4, %r177, 8;
	mov.u32 	%r183, %ctaid.x;
	shl.b32 	%r184, %r183, 11;
	cvt.u64.u32 	%rd3, %r184;
	mov.u32 	%r185, %nctaid.x;
	shl.b32 	%r186, %r185, 11;
	cvt.u64.u32 	%rd4, %r186;
	add.s32 	%r1, %r181, -1;
	and.b32  	%r2, %r181, 15;
	and.b32  	%r3, %r181, 7;
	add.s32 	%r4, %r3, -1;
	and.b32  	%r5, %r181, 3;
	or.pred  	%p1, %p3, %p4;
	shl.b32 	%r187, %r182, 2;
	mov.u32 	%r188, _ZZN3cub18CUB_300001_SM_10006detail10radix_sort30DeviceRadixSortHistogramKernelINS1_5radix10policy_hubIiiyE10Policy1000ELNS0_9SortOrderE0EiyNS1_21identity_decomposer_tEEEvPT2_PKT1_SA_iiT3_E12temp_storage;
	add.s32 	%r6, %r188, %r187;
	and.b32  	%r7, %r181, 268435440;
	cvt.u64.u32 	%rd5, %r182;
	add.s32 	%r8, %r182, 128;
	add.s32 	%r9, %r182, 256;
	add.s32 	%r10, %r182, 384;
	add.s32 	%r11, %r182, 512;
	add.s32 	%r12, %r182, 640;
	add.s32 	%r13, %r182, 768;
	or.b32  	%r14, %r182, 1024;
	add.s32 	%r15, %r182, 1920;
	and.b32  	%r16, %r181, 268435448;
	and.b32  	%r17, %r181, 1;
	neg.s32 	%r18, %r7;
	add.s32 	%r19, %r6, 8192;
	add.s64 	%rd21, %rd17, -1;
	shr.u64 	%rd22, %rd21, 30;
	add.s64 	%rd23, %rd22, 1;
	min.u64 	%rd6, %rd23, %rd17;
	mov.b64 	%rd135, 0;
$L__BB7_2:
	@%p1 bra 	$L__BB7_30;
	setp.lt.u32 	%p5, %r1, 15;
	mov.b32 	%r439, 0;
	@%p5 bra 	$L__BB7_6;
	mov.u32 	%r436, %r19;
	mov.u32 	%r437, %r18;
$L__BB7_5:
	.pragma "nounroll";
	mov.b32 	%r190, 0;
	st.shared.u32 	[%r436+-8192], %r190;
	st.shared.u32 	[%r436+-7168], %r190;
	st.shared.u32 	[%r436+-6144], %r190;
	st.shared.u32 	[%r436+-5120], %r190;
	st.shared.u32 	[%r436+-4096], %r190;
	st.shared.u32 	[%r436+-3072], %r190;
	st.shared.u32 	[%r436+-2048], %r190;
	st.shared.u32 	[%r436+-1024], %r190;
	st.shared.u32 	[%r436], %r190;
	st.shared.u32 	[%r436+1024], %r190;
	st.shared.u32 	[%r436+2048], %r190;
	st.shared.u32 	[%r436+3072], %r190;
	st.shared.u32 	[%r436+4096], %r190;
	st.shared.u32 	[%r436+5120], %r190;
	st.shared.u32 	[%r436+6144], %r190;
	st.shared.u32 	[%r436+7168], %r190;
	add.s32 	%r437, %r437, 16;
	add.s32 	%r436, %r436, 16384;
	setp.ne.s32 	%p6, %r437, 0;
	mov.u32 	%r439, %r7;
	@%p6 bra 	$L__BB7_5;
$L__BB7_6:
	add.s32 	%r25, %r2, -1;
	setp.eq.s32 	%p7, %r2, 0;
	@%p7 bra 	$L__BB7_16;
	setp.lt.u32 	%p8, %r25, 7;
	@%p8 bra 	$L__BB7_9;
	shl.b32 	%r191, %r439, 10;
	add.s32 	%r192, %r6, %r191;
	mov.b32 	%r193, 0;
	st.shared.u32 	[%r192], %r193;
	st.shared.u32 	[%r192+1024], %r193;
	st.shared.u32 	[%r192+2048], %r193;
	st.shared.u32 	[%r192+3072], %r193;
	st.shared.u32 	[%r192+4096], %r193;
	st.shared.u32 	[%r192+5120], %r193;
	st.shared.u32 	[%r192+6144], %r193;
	st.shared.u32 	[%r192+7168], %r193;
	add.s32 	%r439, %r439, 8;
$L__BB7_9:
	setp.eq.s32 	%p9, %r3, 0;
	@%p9 bra 	$L__BB7_16;
	setp.lt.u32 	%p10, %r4, 3;
	@%p10 bra 	$L__BB7_12;
	shl.b32 	%r194, %r439, 10;
	add.s32 	%r195, %r6, %r194;
	mov.b32 	%r196, 0;
	st.shared.u32 	[%r195], %r196;
	st.shared.u32 	[%r195+1024], %r196;
	st.shared.u32 	[%r195+2048], %r196;
	st.shared.u32 	[%r195+3072], %r196;
	add.s32 	%r439, %r439, 4;
$L__BB7_12:
	setp.eq.s32 	%p11, %r5, 0;
	@%p11 bra 	$L__BB7_16;
	setp.eq.s32 	%p12, %r5, 1;
	shl.b32 	%r197, %r439, 10;
	add.s32 	%r30, %r6, %r197;
	mov.b32 	%r198, 0;
	st.shared.u32 	[%r30], %r198;
	@%p12 bra 	$L__BB7_16;
	setp.eq.s32 	%p13, %r5, 2;
	mov.b32 	%r199, 0;
	st.shared.u32 	[%r30+1024], %r199;
	@%p13 bra 	$L__BB7_16;
	mov.b32 	%r200, 0;
	st.shared.u32 	[%r30+2048], %r200;
$L__BB7_16:
	cvt.u32.u64 	%r201, %rd5;
	setp.gt.u32 	%p14, %r201, 127;
	@%p14 bra 	$L__BB7_30;
	setp.lt.u32 	%p15, %r1, 15;
	mov.b32 	%r443, 0;
	@%p15 bra 	$L__BB7_20;
	mov.b32 	%r441, 0;
$L__BB7_19:
	.pragma "nounroll";
	shl.b32 	%r204, %r441, 10;
	add.s32 	%r205, %r6, %r204;
	mov.b32 	%r206, 0;
	st.shared.u32 	[%r205+512], %r206;
	st.shared.u32 	[%r205+1536], %r206;
	st.shared.u32 	[%r205+2560], %r206;
	st.shared.u32 	[%r205+3584], %r206;
	st.shared.u32 	[%r205+4608], %r206;
	st.shared.u32 	[%r205+5632], %r206;
	st.shared.u32 	[%r205+6656], %r206;
	st.shared.u32 	[%r205+7680], %r206;
	st.shared.u32 	[%r205+8704], %r206;
	st.shared.u32 	[%r205+9728], %r206;
	st.shared.u32 	[%r205+10752], %r206;
	st.shared.u32 	[%r205+11776], %r206;
	st.shared.u32 	[%r205+12800], %r206;
	st.shared.u32 	[%r205+13824], %r206;
	st.shared.u32 	[%r205+14848], %r206;
	st.shared.u32 	[%r205+15872], %r206;
	add.s32 	%r441, %r441, 16;
	setp.ne.s32 	%p16, %r441, %r7;
	mov.u32 	%r443, %r7;
	@%p16 bra 	$L__BB7_19;
$L__BB7_20:
	setp.eq.s32 	%p17, %r2, 0;
	@%p17 bra 	$L__BB7_30;
	setp.lt.u32 	%p18, %r25, 7;
	@%p18 bra 	$L__BB7_23;
	shl.b32 	%r207, %r443, 10;
	add.s32 	%r208, %r6, %r207;
	mov.b32 	%r209, 0;
	st.shared.u32 	[%r208+512], %r209;
	st.shared.u32 	[%r208+1536], %r209;
	st.shared.u32 	[%r208+2560], %r209;
	st.shared.u32 	[%r208+3584], %r209;
	st.shared.u32 	[%r208+4608], %r209;
	st.shared.u32 	[%r208+5632], %r209;
	st.shared.u32 	[%r208+6656], %r209;
	st.shared.u32 	[%r208+7680], %r209;
	add.s32 	%r443, %r443, 8;
$L__BB7_23:
	setp.eq.s32 	%p19, %r3, 0;
	@%p19 bra 	$L__BB7_30;
	setp.lt.u32 	%p20, %r4, 3;
	@%p20 bra 	$L__BB7_26;
	shl.b32 	%r210, %r443, 10;
	add.s32 	%r211, %r6, %r210;
	mov.b32 	%r212, 0;
	st.shared.u32 	[%r211+512], %r212;
	st.shared.u32 	[%r211+1536], %r212;
	st.shared.u32 	[%r211+2560], %r212;
	st.shared.u32 	[%r211+3584], %r212;
	add.s32 	%r443, %r443, 4;
$L__BB7_26:
	setp.eq.s32 	%p21, %r5, 0;
	@%p21 bra 	$L__BB7_30;
	setp.eq.s32 	%p22, %r5, 1;
	shl.b32 	%r213, %r443, 10;
	add.s32 	%r38, %r6, %r213;
	mov.b32 	%r214, 0;
	st.shared.u32 	[%r38+512], %r214;
	@%p22 bra 	$L__BB7_30;
	setp.eq.s32 	%p23, %r5, 2;
	mov.b32 	%r215, 0;
	st.shared.u32 	[%r38+1536], %r215;
	@%p23 bra 	$L__BB7_30;
	mov.b32 	%r216, 0;
	st.shared.u32 	[%r38+2560], %r216;
$L__BB7_30:
	bar.sync 	0;
	bar.sync 	0;
	shl.b64 	%rd8, %rd135, 30;
	sub.s64 	%rd24, %rd17, %rd8;
	min.u64 	%rd9, %rd24, 1073741824;
	setp.le.u64 	%p24, %rd9, %rd3;
	@%p24 bra 	$L__BB7_70;
	mov.u64 	%rd136, %rd3;
$L__BB7_32:
	add.s64 	%rd11, %rd136, %rd8;
	sub.s64 	%rd12, %rd17, %rd11;
	setp.lt.u64 	%p25, %rd12, 2048;
	@%p25 bra 	$L__BB7_34;
	add.s64 	%rd27, %rd11, %rd5;
	shl.b64 	%rd28, %rd27, 2;
	add.s64 	%rd29, %rd1, %rd28;
	ld.global.u32 	%r475, [%rd29];
	ld.global.u32 	%r474, [%rd29+512];
	ld.global.u32 	%r473, [%rd29+1024];
	ld.global.u32 	%r472, [%rd29+1536];
	ld.global.u32 	%r471, [%rd29+2048];
	ld.global.u32 	%r470, [%rd29+2560];
	ld.global.u32 	%r469, [%rd29+3072];
	ld.global.u32 	%r468, [%rd29+3584];
	ld.global.u32 	%r467, [%rd29+4096];
	ld.global.u32 	%r466, [%rd29+4608];
	ld.global.u32 	%r465, [%rd29+5120];
	ld.global.u32 	%r464, [%rd29+5632];
	ld.global.u32 	%r463, [%rd29+6144];
	ld.global.u32 	%r462, [%rd29+6656];
	ld.global.u32 	%r461, [%rd29+7168];
	ld.global.u32 	%r460, [%rd29+7680];
	bra.uni 	$L__BB7_66;
$L__BB7_34:
	cvt.u32.u64 	%r218, %rd5;
	cvt.u32.u64 	%r55, %rd12;
	setp.ge.s32 	%p26, %r218, %r55;
	add.s64 	%rd25, %rd11, %rd5;
	shl.b64 	%rd26, %rd25, 2;
	add.s64 	%rd13, %rd1, %rd26;
	mov.b32 	%r475, 2147483647;
	@%p26 bra 	$L__BB7_36;
	ld.global.u32 	%r475, [%rd13];
$L__BB7_36:
	setp.ge.s32 	%p27, %r8, %r55;
	mov.b32 	%r474, 2147483647;
	@%p27 bra 	$L__BB7_38;
	ld.global.u32 	%r474, [%rd13+512];
$L__BB7_38:
	setp.ge.s32 	%p28, %r9, %r55;
	mov.b32 	%r473, 2147483647;
	@%p28 bra 	$L__BB7_40;
	ld.global.u32 	%r473, [%rd13+1024];
$L__BB7_40:
	setp.ge.s32 	%p29, %r10, %r55;
	mov.b32 	%r472, 2147483647;
	@%p29 bra 	$L__BB7_42;
	ld.global.u32 	%r472, [%rd13+1536];
$L__BB7_42:
	setp.ge.s32 	%p30, %r11, %r55;
	mov.b32 	%r471, 2147483647;
	@%p30 bra 	$L__BB7_44;
	ld.global.u32 	%r471, [%rd13+2048];
$L__BB7_44:
	setp.ge.s32 	%p31, %r12, %r55;
	mov.b32 	%r470, 2147483647;
	@%p31 bra 	$L__BB7_46;
	ld.global.u32 	%r470, [%rd13+2560];
$L__BB7_46:
	setp.ge.s32 	%p32, %r13, %r55;
	mov.b32 	%r469, 2147483647;
	@%p32 bra 	$L__BB7_48;
	ld.global.u32 	%r469, [%rd13+3072];
$L__BB7_48:
	mov.u32 	%r226, %tid.x;
	add.s32 	%r227, %r226, 896;
	setp.ge.s32 	%p33, %r227, %r55;
	mov.b32 	%r468, 2147483647;
	@%p33 bra 	$L__BB7_50;
	ld.global.u32 	%r468, [%rd13+3584];
$L__BB7_50:
	setp.ge.s32 	%p34, %r14, %r55;
	mov.b32 	%r467, 2147483647;
	@%p34 bra 	$L__BB7_52;
	ld.global.u32 	%r467, [%rd13+4096];
$L__BB7_52:
	add.s32 	%r231, %r226, 1152;
	setp.ge.s32 	%p35, %r231, %r55;
	mov.b32 	%r466, 2147483647;
	@%p35 bra 	$L__BB7_54;
	ld.global.u32 	%r466, [%rd13+4608];
$L__BB7_54:
	add.s32 	%r234, %r226, 1280;
	setp.ge.s32 	%p36, %r234, %r55;
	mov.b32 	%r465, 2147483647;
	@%p36 bra 	$L__BB7_56;
	ld.global.u32 	%r465, [%rd13+5120];
$L__BB7_56:
	add.s32 	%r237, %r226, 1408;
	setp.ge.s32 	%p37, %r237, %r55;
	mov.b32 	%r464, 2147483647;
	@%p37 bra 	$L__BB7_58;
	ld.global.u32 	%r464, [%rd13+5632];
$L__BB7_58:
	add.s32 	%r240, %r226, 1536;
	setp.ge.s32 	%p38, %r240, %r55;
	mov.b32 	%r463, 2147483647;
	@%p38 bra 	$L__BB7_60;
	ld.global.u32 	%r463, [%rd13+6144];
$L__BB7_60:
	add.s32 	%r243, %r226, 1664;
	setp.ge.s32 	%p39, %r243, %r55;
	mov.b32 	%r462, 2147483647;
	@%p39 bra 	$L__BB7_62;
	ld.global.u32 	%r462, [%rd13+6656];
$L__BB7_62:
	add.s32 	%r246, %r226, 1792;
	setp.ge.s32 	%p40, %r246, %r55;
	mov.b32 	%r461, 2147483647;
	@%p40 bra 	$L__BB7_64;
	ld.global.u32 	%r461, [%rd13+7168];
$L__BB7_64:
	setp.ge.s32 	%p41, %r15, %r55;
	mov.b32 	%r460, 2147483647;
	@%p41 bra 	$L__BB7_66;
	ld.global.u32 	%r460, [%rd13+7680];
$L__BB7_66:
	setp.le.s32 	%p42, %r175, %r174;
	@%p42 bra 	$L__BB7_69;
	xor.b32  	%r103, %r460, -2147483648;
	xor.b32  	%r104, %r461, -2147483648;
	xor.b32  	%r105, %r462, -2147483648;
	xor.b32  	%r106, %r463, -2147483648;
	xor.b32  	%r107, %r464, -2147483648;
	xor.b32  	%r108, %r465, -2147483648;
	xor.b32  	%r109, %r466, -2147483648;
	xor.b32  	%r110, %r467, -2147483648;
	xor.b32  	%r111, %r468, -2147483648;
	xor.b32  	%r112, %r469, -2147483648;
	xor.b32  	%r113, %r470, -2147483648;
	xor.b32  	%r114, %r471, -2147483648;
	xor.b32  	%r115, %r472, -2147483648;
	xor.b32  	%r116, %r473, -2147483648;
	xor.b32  	%r117, %r474, -2147483648;
	xor.b32  	%r118, %r475, -2147483648;
	mov.b32 	%r476, 0;
	mov.u32 	%r477, %r174;
$L__BB7_68:
	sub.s32 	%r249, %r175, %r477;
	shl.b32 	%r250, %r476, 10;
	mov.u32 	%r251, _ZZN3cub18CUB_300001_SM_10006detail10radix_sort30DeviceRadixSortHistogramKernelINS1_5radix10policy_hubIiiyE10Policy1000ELNS0_9SortOrderE0EiyNS1_21identity_decomposer_tEEEvPT2_PKT1_SA_iiT3_E12temp_storage;
	add.s32 	%r252, %r251, %r250;
	min.s32 	%r253, %r249, 8;
	mov.b32 	%r254, -1;
	shl.b32 	%r255, %r254, %r253;
	not.b32 	%r256, %r255;
	shr.u32 	%r257, %r118, %r477;
	and.b32  	%r258, %r257, %r256;
	shl.b32 	%r259, %r258, 2;
	add.s32 	%r260, %r252, %r259;
	atom.shared.add.u32 	%r261, [%r260], 1;
	shr.u32 	%r262, %r117, %r477;
	and.b32  	%r263, %r262, %r256;
	shl.b32 	%r264, %r263, 2;
	add.s32 	%r265, %r252, %r264;
	atom.shared.add.u32 	%r266, [%r265], 1;
	shr.u32 	%r267, %r116, %r477;
	and.b32  	%r268, %r267, %r256;
	shl.b32 	%r269, %r268, 2;
	add.s32 	%r270, %r252, %r269;
	atom.shared.add.u32 	%r271, [%r270], 1;
	shr.u32 	%r272, %r115, %r477;
	and.b32  	%r273, %r272, %r256;
	shl.b32 	%r274, %r273, 2;
	add.s32 	%r275, %r252, %r274;
	atom.shared.add.u32 	%r276, [%r275], 1;
	shr.u32 	%r277, %r114, %r477;
	and.b32  	%r278, %r277, %r256;
	shl.b32 	%r279, %r278, 2;
	add.s32 	%r280, %r252, %r279;
	atom.shared.add.u32 	%r281, [%r280], 1;
	shr.u32 	%r282, %r113, %r477;
	and.b32  	%r283, %r282, %r256;
	shl.b32 	%r284, %r283, 2;
	add.s32 	%r285, %r252, %r284;
	atom.shared.add.u32 	%r286, [%r285], 1;
	shr.u32 	%r287, %r112, %r477;
	and.b32  	%r288, %r287, %r256;
	shl.b32 	%r289, %r288, 2;
	add.s32 	%r290, %r252, %r289;
	atom.shared.add.u32 	%r291, [%r290], 1;
	shr.u32 	%r292, %r111, %r477;
	and.b32  	%r293, %r292, %r256;
	shl.b32 	%r294, %r293, 2;
	add.s32 	%r295, %r252, %r294;
	atom.shared.add.u32 	%r296, [%r295], 1;
	shr.u32 	%r297, %r110, %r477;
	and.b32  	%r298, %r297, %r256;
	shl.b32 	%r299, %r298, 2;
	add.s32 	%r300, %r252, %r299;
	atom.shared.add.u32 	%r301, [%r300], 1;
	shr.u32 	%r302, %r109, %r477;
	and.b32  	%r303, %r302, %r256;
	shl.b32 	%r304, %r303, 2;
	add.s32 	%r305, %r252, %r304;
	atom.shared.add.u32 	%r306, [%r305], 1;
	shr.u32 	%r307, %r108, %r477;
	and.b32  	%r308, %r307, %r256;
	shl.b32 	%r309, %r308, 2;
	add.s32 	%r310, %r252, %r309;
	atom.shared.add.u32 	%r311, [%r310], 1;
	shr.u32 	%r312, %r107, %r477;
	and.b32  	%r313, %r312, %r256;
	shl.b32 	%r314, %r313, 2;
	add.s32 	%r315, %r252, %r314;
	atom.shared.add.u32 	%r316, [%r315], 1;
	shr.u32 	%r317, %r106, %r477;
	and.b32  	%r318, %r317, %r256;
	shl.b32 	%r319, %r318, 2;
	add.s32 	%r320, %r252, %r319;
	atom.shared.add.u32 	%r321, [%r320], 1;
	shr.u32 	%r322, %r105, %r477;
	and.b32  	%r323, %r322, %r256;
	shl.b32 	%r324, %r323, 2;
	add.s32 	%r325, %r252, %r324;
	atom.shared.add.u32 	%r326, [%r325], 1;
	shr.u32 	%r327, %r104, %r477;
	and.b32  	%r328, %r327, %r256;
	shl.b32 	%r329, %r328, 2;
	add.s32 	%r330, %r252, %r329;
	atom.shared.add.u32 	%r331, [%r330], 1;
	shr.u32 	%r332, %r103, %r477;
	and.b32  	%r333, %r332, %r256;
	shl.b32 	%r334, %r333, 2;
	add.s32 	%r335, %r252, %r334;
	atom.shared.add.u32 	%r336, [%r335], 1;
	add.s32 	%r477, %r477, 8;
	add.s32 	%r476, %r476, 1;
	setp.lt.s32 	%p43, %r477, %r175;
	@%p43 bra 	$L__BB7_68;
$L__BB7_69:
	add.s64 	%rd136, %rd136, %rd4;
	setp.lt.u64 	%p44, %rd136, %rd9;
	@%p44 bra 	$L__BB7_32;
$L__BB7_70:
	bar.sync 	0;
	@%p1 bra 	$L__BB7_152;
	setp.lt.u32 	%p45, %r1, 7;
	mov.b32 	%r480, 0;
	@%p45 bra 	$L__BB7_90;
	mov.b32 	%r478, 0;
$L__BB7_73:
	.pragma "nounroll";
	shl.b32 	%r339, %r478, 10;
	add.s32 	%r124, %r6, %r339;
	ld.shared.u32 	%r125, [%r124];
	setp.eq.s32 	%p46, %r125, 0;
	@%p46 bra 	$L__BB7_75;
	cvt.u32.u64 	%r340, %rd5;
	shl.b32 	%r341, %r478, 8;
	add.s32 	%r342, %r341, %r340;
	mul.wide.u32 	%rd30, %r342, 8;
	add.s64 	%rd31, %rd2, %rd30;
	cvt.u64.u32 	%rd32, %r125;
	atom.global.add.u64 	%rd33, [%rd31], %rd32;
$L__BB7_75:
	ld.shared.u32 	%r126, [%r124+1024];
	setp.eq.s32 	%p47, %r126, 0;
	@%p47 bra 	$L__BB7_77;
	cvt.u32.u64 	%r343, %rd5;
	shl.b32 	%r344, %r478, 8;
	add.s32 	%r345, %r344, %r343;
	add.s32 	%r346, %r345, 256;
	mul.wide.u32 	%rd34, %r346, 8;
	add.s64 	%rd35, %rd2, %rd34;
	cvt.u64.u32 	%rd36, %r126;
	atom.global.add.u64 	%rd37, [%rd35], %rd36;
$L__BB7_77:
	ld.shared.u32 	%r127, [%r124+2048];
	setp.eq.s32 	%p48, %r127, 0;
	@%p48 bra 	$L__BB7_79;
	cvt.u32.u64 	%r347, %rd5;
	shl.b32 	%r348, %r478, 8;
	add.s32 	%r349, %r348, %r347;
	add.s32 	%r350, %r349, 512;
	mul.wide.u32 	%rd38, %r350, 8;
	add.s64 	%rd39, %rd2, %rd38;
	cvt.u64.u32 	%rd40, %r127;
	atom.global.add.u64 	%rd41, [%rd39], %rd40;
$L__BB7_79:
	ld.shared.u32 	%r128, [%r124+3072];
	setp.eq.s32 	%p49, %r128, 0;
	@%p49 bra 	$L__BB7_81;
	cvt.u32.u64 	%r351, %rd5;
	shl.b32 	%r352, %r478, 8;
	add.s32 	%r353, %r352, %r351;
	add.s32 	%r354, %r353, 768;
	mul.wide.u32 	%rd42, %r354, 8;
	add.s64 	%rd43, %rd2, %rd42;
	cvt.u64.u32 	%rd44, %r128;
	atom.global.add.u64 	%rd45, [%rd43], %rd44;
$L__BB7_81:
	ld.shared.u32 	%r129, [%r124+4096];
	setp.eq.s32 	%p50, %r129, 0;
	@%p50 bra 	$L__BB7_83;
	cvt.u32.u64 	%r355, %rd5;
	shl.b32 	%r356, %r478, 8;
	add.s32 	%r357, %r356, %r355;
	add.s32 	%r358, %r357, 1024;
	mul.wide.u32 	%rd46, %r358, 8;
	add.s64 	%rd47, %rd2, %rd46;
	cvt.u64.u32 	%rd48, %r129;
	atom.global.add.u64 	%rd49, [%rd47], %rd48;
$L__BB7_83:
	ld.shared.u32 	%r130, [%r124+5120];
	setp.eq.s32 	%p51, %r130, 0;
	@%p51 bra 	$L__BB7_85;
	cvt.u32.u64 	%r359, %rd5;
	shl.b32 	%r360, %r478, 8;
	add.s32 	%r361, %r360, %r359;
	add.s32 	%r362, %r361, 1280;
	mul.wide.u32 	%rd50, %r362, 8;
	add.s64 	%rd51, %rd2, %rd50;
	cvt.u64.u32 	%rd52, %r130;
	atom.global.add.u64 	%rd53, [%rd51], %rd52;
$L__BB7_85:
	ld.shared.u32 	%r131, [%r124+6144];
	setp.eq.s32 	%p52, %r131, 0;
	@%p52 bra 	$L__BB7_87;
	cvt.u32.u64 	%r363, %rd5;
	shl.b32 	%r364, %r478, 8;
	add.s32 	%r365, %r364, %r363;
	add.s32 	%r366, %r365, 1536;
	mul.wide.u32 	%rd54, %r366, 8;
	add.s64 	%rd55, %rd2, %rd54;
	cvt.u64.u32 	%rd56, %r131;
	atom.global.add.u64 	%rd57, [%rd55], %rd56;
$L__BB7_87:
	ld.shared.u32 	%r132, [%r124+7168];
	setp.eq.s32 	%p53, %r132, 0;
	@%p53 bra 	$L__BB7_89;
	cvt.u32.u64 	%r367, %rd5;
	shl.b32 	%r368, %r478, 8;
	add.s32 	%r369, %r368, %r367;
	add.s32 	%r370, %r369, 1792;
	mul.wide.u32 	%rd58, %r370, 8;
	add.s64 	%rd59, %rd2, %rd58;
	cvt.u64.u32 	%rd60, %r132;
	atom.global.add.u64 	%rd61, [%rd59], %rd60;
$L__BB7_89:
	add.s32 	%r478, %r478, 8;
	setp.ne.s32 	%p54, %r478, %r16;
	mov.u32 	%r480, %r16;
	@%p54 bra 	$L__BB7_73;
$L__BB7_90:
	add.s32 	%r135, %r5, -1;
	setp.eq.s32 	%p55, %r3, 0;
	@%p55 bra 	$L__BB7_111;
	setp.lt.u32 	%p56, %r4, 3;
	@%p56 bra 	$L__BB7_101;
	shl.b32 	%r371, %r480, 10;
	add.s32 	%r136, %r6, %r371;
	ld.shared.u32 	%r137, [%r136];
	setp.eq.s32 	%p57, %r137, 0;
	@%p57 bra 	$L__BB7_94;
	cvt.u32.u64 	%r372, %rd5;
	shl.b32 	%r373, %r480, 8;
	add.s32 	%r374, %r373, %r372;
	mul.wide.u32 	%rd62, %r374, 8;
	add.s64 	%rd63, %rd2, %rd62;
	cvt.u64.u32 	%rd64, %r137;
	atom.global.add.u64 	%rd65, [%rd63], %rd64;
$L__BB7_94:
	ld.shared.u32 	%r138, [%r136+1024];
	setp.eq.s32 	%p58, %r138, 0;
	@%p58 bra 	$L__BB7_96;
	cvt.u32.u64 	%r375, %rd5;
	shl.b32 	%r376, %r480, 8;
	add.s32 	%r377, %r376, %r375;
	add.s32 	%r378, %r377, 256;
	mul.wide.u32 	%rd66, %r378, 8;
	add.s64 	%rd67, %rd2, %rd66;
	cvt.u64.u32 	%rd68, %r138;
	atom.global.add.u64 	%rd69, [%rd67], %rd68;
$L__BB7_96:
	ld.shared.u32 	%r139, [%r136+2048];
	setp.eq.s32 	%p59, %r139, 0;
	@%p59 bra 	$L__BB7_98;
	cvt.u32.u64 	%r379, %rd5;
	shl.b32 	%r380, %r480, 8;
	add.s32 	%r381, %r380, %r379;
	add.s32 	%r382, %r381, 512;
	mul.wide.u32 	%rd70, %r382, 8;
	add.s64 	%rd71, %rd2, %rd70;
	cvt.u64.u32 	%rd72, %r139;
	atom.global.add.u64 	%rd73, [%rd71], %rd72;
$L__BB7_98:
	ld.shared.u32 	%r140, [%r136+3072];
	setp.eq.s32 	%p60, %r140, 0;
	@%p60 bra 	$L__BB7_100;
	cvt.u32.u64 	%r383, %rd5;
	shl.b32 	%r384, %r480, 8;
	add.s32 	%r385, %r384, %r383;
	add.s32 	%r386, %r385, 768;
	mul.wide.u32 	%rd74, %r386, 8;
	add.s64 	%rd75, %rd2, %rd74;
	cvt.u64.u32 	%rd76, %r140;
	atom.global.add.u64 	%rd77, [%rd75], %rd76;
$L__BB7_100:
	add.s32 	%r480, %r480, 4;
$L__BB7_101:
	setp.eq.s32 	%p61, %r5, 0;
	@%p61 bra 	$L__BB7_111;
	setp.eq.s32 	%p62, %r135, 0;
	@%p62 bra 	$L__BB7_108;
	shl.b32 	%r387, %r480, 10;
	add.s32 	%r143, %r6, %r387;
	ld.shared.u32 	%r144, [%r143];
	setp.eq.s32 	%p63, %r144, 0;
	@%p63 bra 	$L__BB7_105;
	cvt.u32.u64 	%r388, %rd5;
	shl.b32 	%r389, %r480, 8;
	add.s32 	%r390, %r389, %r388;
	mul.wide.u32 	%rd78, %r390, 8;
	add.s64 	%rd79, %rd2, %rd78;
	cvt.u64.u32 	%rd80, %r144;
	atom.global.add.u64 	%rd81, [%rd79], %rd80;
$L__BB7_105:
	ld.shared.u32 	%r145, [%r143+1024];
	setp.eq.s32 	%p64, %r145, 0;
	@%p64 bra 	$L__BB7_107;
	cvt.u32.u64 	%r391, %rd5;
	shl.b32 	%r392, %r480, 8;
	add.s32 	%r393, %r392, %r391;
	add.s32 	%r394, %r393, 256;
	mul.wide.u32 	%rd82, %r394, 8;
	add.s64 	%rd83, %rd2, %rd82;
	cvt.u64.u32 	%rd84, %r145;
	atom.global.add.u64 	%rd85, [%rd83], %rd84;
$L__BB7_107:
	add.s32 	%r480, %r480, 2;
$L__BB7_108:
	setp.eq.s32 	%p65, %r17, 0;
	@%p65 bra 	$L__BB7_111;
	shl.b32 	%r395, %r480, 10;
	add.s32 	%r396, %r6, %r395;
	ld.shared.u32 	%r148, [%r396];
	setp.eq.s32 	%p66, %r148, 0;
	@%p66 bra 	$L__BB7_111;
	cvt.u32.u64 	%r397, %rd5;
	shl.b32 	%r398, %r480, 8;
	add.s32 	%r399, %r398, %r397;
	mul.wide.u32 	%rd86, %r399, 8;
	add.s64 	%rd87, %rd2, %rd86;
	cvt.u64.u32 	%rd88, %r148;
	atom.global.add.u64 	%rd89, [%rd87], %rd88;
$L__BB7_111:
	cvt.u32.u64 	%r400, %rd5;
	setp.gt.u32 	%p67, %r400, 127;
	@%p67 bra 	$L__BB7_152;
	setp.lt.u32 	%p68, %r1, 7;
	mov.b32 	%r484, 0;
	@%p68 bra 	$L__BB7_131;
	mov.b32 	%r482, 0;
$L__BB7_114:
	.pragma "nounroll";
	shl.b32 	%r404, %r482, 10;
	add.s32 	%r150, %r6, %r404;
	ld.shared.u32 	%r151, [%r150+512];
	setp.eq.s32 	%p69, %r151, 0;
	shl.b32 	%r405, %r482, 8;
	add.s32 	%r406, %r405, %r400;
	mul.wide.u32 	%rd90, %r406, 8;
	add.s64 	%rd15, %rd2, %rd90;
	@%p69 bra 	$L__BB7_116;
	cvt.u64.u32 	%rd91, %r151;
	atom.global.add.u64 	%rd92, [%rd15+1024], %rd91;
$L__BB7_116:
	ld.shared.u32 	%r152, [%r150+1536];
	setp.eq.s32 	%p70, %r152, 0;
	@%p70 bra 	$L__BB7_118;
	cvt.u64.u32 	%rd93, %r152;
	atom.global.add.u64 	%rd94, [%rd15+3072], %rd93;
$L__BB7_118:
	ld.shared.u32 	%r153, [%r150+2560];
	setp.eq.s32 	%p71, %r153, 0;
	@%p71 bra 	$L__BB7_120;
	cvt.u64.u32 	%rd95, %r153;
	atom.global.add.u64 	%rd96, [%rd15+5120], %rd95;
$L__BB7_120:
	ld.shared.u32 	%r154, [%r150+3584];
	setp.eq.s32 	%p72, %r154, 0;
	@%p72 bra 	$L__BB7_122;
	cvt.u64.u32 	%rd97, %r154;
	atom.global.add.u64 	%rd98, [%rd15+7168], %rd97;
$L__BB7_122:
	ld.shared.u32 	%r155, [%r150+4608];
	setp.eq.s32 	%p73, %r155, 0;
	@%p73 bra 	$L__BB7_124;
	cvt.u64.u32 	%rd99, %r155;
	atom.global.add.u64 	%rd100, [%rd15+9216], %rd99;
$L__BB7_124:
	ld.shared.u32 	%r156, [%r150+5632];
	setp.eq.s32 	%p74, %r156, 0;
	@%p74 bra 	$L__BB7_126;
	cvt.u64.u32 	%rd101, %r156;
	atom.global.add.u64 	%rd102, [%rd15+11264], %rd101;
$L__BB7_126:
	ld.shared.u32 	%r157, [%r150+6656];
	setp.eq.s32 	%p75, %r157, 0;
	@%p75 bra 	$L__BB7_128;
	cvt.u64.u32 	%rd103, %r157;
	atom.global.add.u64 	%rd104, [%rd15+13312], %rd103;
$L__BB7_128:
	ld.shared.u32 	%r158, [%r150+7680];
	setp.eq.s32 	%p76, %r158, 0;
	@%p76 bra 	$L__BB7_130;
	cvt.u64.u32 	%rd105, %r158;
	atom.global.add.u64 	%rd106, [%rd15+15360], %rd105;
$L__BB7_130:
	add.s32 	%r482, %r482, 8;
	setp.ne.s32 	%p77, %r482, %r16;
	mov.u32 	%r484, %r16;
	@%p77 bra 	$L__BB7_114;
$L__BB7_131:
	setp.eq.s32 	%p78, %r3, 0;
	@%p78 bra 	$L__BB7_152;
	setp.lt.u32 	%p79, %r4, 3;
	@%p79 bra 	$L__BB7_142;
	shl.b32 	%r407, %r484, 10;
	add.s32 	%r161, %r6, %r407;
	ld.shared.u32 	%r162, [%r161+512];
	setp.eq.s32 	%p80, %r162, 0;
	@%p80 bra 	$L__BB7_135;
	shl.b32 	%r409, %r484, 8;
	add.s32 	%r410, %r409, %r400;
	mul.wide.u32 	%rd107, %r410, 8;
	add.s64 	%rd108, %rd2, %rd107;
	cvt.u64.u32 	%rd109, %r162;
	atom.global.add.u64 	%rd110, [%rd108+1024], %rd109;
$L__BB7_135:
	ld.shared.u32 	%r163, [%r161+1536];
	setp.eq.s32 	%p81, %r163, 0;
	@%p81 bra 	$L__BB7_137;
	shl.b32 	%r412, %r484, 8;
	add.s32 	%r413, %r412, %r400;
	add.s32 	%r414, %r413, 256;
	mul.wide.u32 	%rd111, %r414, 8;
	add.s64 	%rd112, %rd2, %rd111;
	cvt.u64.u32 	%rd113, %r163;
	atom.global.add.u64 	%rd114, [%rd112+1024], %rd113;
$L__BB7_137:
	ld.shared.u32 	%r164, [%r161+2560];
	setp.eq.s32 	%p82, %r164, 0;
	@%p82 bra 	$L__BB7_139;
	shl.b32 	%r416, %r484, 8;
	add.s32 	%r417, %r416, %r400;
	add.s32 	%r418, %r417, 512;
	mul.wide.u32 	%rd115, %r418, 8;
	add.s64 	%rd116, %rd2, %rd115;
	cvt.u64.u32 	%rd117, %r164;
	atom.global.add.u64 	%rd118, [%rd116+1024], %rd117;
$L__BB7_139:
	ld.shared.u32 	%r165, [%r161+3584];
	setp.eq.s32 	%p83, %r165, 0;
	@%p83 bra 	$L__BB7_141;
	shl.b32 	%r420, %r484, 8;
	add.s32 	%r421, %r420, %r400;
	add.s32 	%r422, %r421, 768;
	mul.wide.u32 	%rd119, %r422, 8;
	add.s64 	%rd120, %rd2, %rd119;
	cvt.u64.u32 	%rd121, %r165;
	atom.global.add.u64 	%rd122, [%rd120+1024], %rd121;
$L__BB7_141:
	add.s32 	%r484, %r484, 4;
$L__BB7_142:
	setp.eq.s32 	%p84, %r5, 0;
	@%p84 bra 	$L__BB7_152;
	setp.eq.s32 	%p85, %r135, 0;
	@%p85 bra 	$L__BB7_149;
	shl.b32 	%r423, %r484, 10;
	add.s32 	%r168, %r6, %r423;
	ld.shared.u32 	%r169, [%r168+512];
	setp.eq.s32 	%p86, %r169, 0;
	@%p86 bra 	$L__BB7_146;
	shl.b32 	%r425, %r484, 8;
	add.s32 	%r426, %r425, %r400;
	mul.wide.u32 	%rd123, %r426, 8;
	add.s64 	%rd124, %rd2, %rd123;
	cvt.u64.u32 	%rd125, %r169;
	atom.global.add.u64 	%rd126, [%rd124+1024], %rd125;
$L__BB7_146:
	ld.shared.u32 	%r170, [%r168+1536];
	setp.eq.s32 	%p87, %r170, 0;
	@%p87 bra 	$L__BB7_148;
	shl.b32 	%r428, %r484, 8;
	add.s32 	%r429, %r428, %r400;
	add.s32 	%r430, %r429, 256;
	mul.wide.u32 	%rd127, %r430, 8;
	add.s64 	%rd128, %rd2, %rd127;
	cvt.u64.u32 	%rd129, %r170;
	atom.global.add.u64 	%rd130, [%rd128+1024], %rd129;
$L__BB7_148:
	add.s32 	%r484, %r484, 2;
$L__BB7_149:
	setp.eq.s32 	%p88, %r17, 0;
	@%p88 bra 	$L__BB7_152;
	shl.b32 	%r431, %r484, 10;
	add.s32 	%r432, %r6, %r431;
	ld.shared.u32 	%r173, [%r432+512];
	setp.eq.s32 	%p89, %r173, 0;
	@%p89 bra 	$L__BB7_152;
	shl.b32 	%r434, %r484, 8;
	add.s32 	%r435, %r434, %r400;
	mul.wide.u32 	%rd131, %r435, 8;
	add.s64 	%rd132, %rd2, %rd131;
	cvt.u64.u32 	%rd133, %r173;
	atom.global.add.u64 	%rd134, [%rd132+1024], %rd133;
$L__BB7_152:
	bar.sync 	0;
	add.s64 	%rd135, %rd135, 1;
	setp.ne.s64 	%p90, %rd135, %rd6;
	@%p90 bra 	$L__BB7_2;
$L__BB7_153:
	ret;

}
	// .globl	_ZN3cub18CUB_300001_SM_10006detail10radix_sort33DeviceRadixSortExclusiveSumKernelINS1_5radix10policy_hubIiiyE10Policy1000EyEEvPT0_
.visible .entry _ZN3cub18CUB_300001_SM_10006detail10radix_sort33DeviceRadixSortExclusiveSumKernelINS1_5radix10policy_hubIiiyE10Policy1000EyEEvPT0_(
	.param .u64 .ptr .align 1 _ZN3cub18CUB_300001_SM_10006detail10radix_sort33DeviceRadixSortExclusiveSumKernelINS1_5radix10policy_hubIiiyE10Policy1000EyEEvPT0__param_0
)
{
	.reg .pred 	%p<4>;
	.reg .b32 	%r<28>;
	.reg .b64 	%rd<54>;
	// demoted variable
	.shared .align 16 .b8 _ZZN3cub18CUB_300001_SM_10006detail10radix_sort33DeviceRadixSortExclusiveSumKernelINS1_5radix10policy_hubIiiyE10Policy1000EyEEvPT0_E12temp_storage[2336];
	ld.param.u64 	%rd5, [_ZN3cub18CUB_300001_SM_10006detail10radix_sort33DeviceRadixSortExclusiveSumKernelINS1_5radix10policy_hubIiiyE10Policy1000EyEEvPT0__param_0];
	cvta.to.global.u64 	%rd6, %rd5;
	mov.u32 	%r3, %ctaid.x;
	shl.b32 	%r4, %r3, 8;
	mov.u32 	%r1, %tid.x;
	setp.gt.u32 	%p1, %r1, 255;
	add.s32 	%r5, %r4, %r1;
	mul.wide.s32 	%rd7, %r5, 8;
	add.s64 	%rd1, %rd6, %rd7;
	@%p1 bra 	$L__BB8_2;
	ld.global.u64 	%rd53, [%rd1];
$L__BB8_2:
	shr.u32 	%r6, %r1, 3;
	add.s32 	%r7, %r6, %r1;
	shl.b32 	%r8, %r7, 3;
	mov.u32 	%r9, _ZZN3cub18CUB_300001_SM_10006detail10radix_sort33DeviceRadixSortExclusiveSumKernelINS1_5radix10policy_hubIiiyE10Policy1000EyEEvPT0_E12temp_storage;
	add.s32 	%r10, %r9, %r8;
	add.s32 	%r2, %r10, 16;
	st.shared.u64 	[%r10+16], %rd53;
	bar.sync 	0;
	setp.gt.u32 	%p2, %r1, 31;
	@%p2 bra 	$L__BB8_4;
	mad.lo.s32 	%r27, %r1, 72, %r9;
	ld.shared.u64 	%rd23, [%r27+16];
	ld.shared.u64 	%rd24, [%r27+24];
	ld.shared.u64 	%rd25, [%r27+32];
	ld.shared.u64 	%rd26, [%r27+40];
	ld.shared.u64 	%rd27, [%r27+48];
	ld.shared.u64 	%rd28, [%r27+56];
	ld.shared.u64 	%rd29, [%r27+64];
	ld.shared.u64 	%rd30, [%r27+72];
	add.s64 	%rd31, %rd24, %rd23;
	add.s64 	%rd32, %rd31, %rd25;
	add.s64 	%rd33, %rd32, %rd26;
	add.s64 	%rd34, %rd33, %rd27;
	add.s64 	%rd35, %rd34, %rd28;
	add.s64 	%rd36, %rd35, %rd29;
	add.s64 	%rd10, %rd36, %rd30;
	mov.b32 	%r11, 1;
	mov.b32 	%r24, 0;
	mov.b32 	%r25, -1;
	// begin inline asm
	{  .reg .u64 r0;  .reg .u32 lo;  .reg .u32 hi;  .reg .pred p;  mov.b64 {lo, hi}, %rd10;  shfl.sync.up.b32 lo|p, lo, %r11, %r24, %r25;  shfl.sync.up.b32 hi|p, hi, %r11, %r24, %r25;  mov.b64 r0, {lo, hi};  @p add.u64 r0, r0, %rd10;  mov.u64 %rd8, r0;}
	// end inline asm
	mov.b32 	%r14, 2;
	// begin inline asm
	{  .reg .u64 r0;  .reg .u32 lo;  .reg .u32 hi;  .reg .pred p;  mov.b64 {lo, hi}, %rd8;  shfl.sync.up.b32 lo|p, lo, %r14, %r24, %r25;  shfl.sync.up.b32 hi|p, hi, %r14, %r24, %r25;  mov.b64 r0, {lo, hi};  @p add.u64 r0, r0, %rd8;  mov.u64 %rd11, r0;}
	// end inline asm
	mov.b32 	%r17, 4;
	// begin inline asm
	{  .reg .u64 r0;  .reg .u32 lo;  .reg .u32 hi;  .reg .pred p;  mov.b64 {lo, hi}, %rd11;  shfl.sync.up.b32 lo|p, lo, %r17, %r24, %r25;  shfl.sync.up.b32 hi|p, hi, %r17, %r24, %r25;  mov.b64 r0, {lo, hi};  @p add.u64 r0, r0, %rd11;  mov.u64 %rd14, r0;}
	// end inline asm
	mov.b32 	%r20, 8;
	// begin inline asm
	{  .reg .u64 r0;  .reg .u32 lo;  .reg .u32 hi;  .reg .pred p;  mov.b64 {lo, hi}, %rd14;  shfl.sync.up.b32 lo|p, lo, %r20, %r24, %r25;  shfl.sync.up.b32 hi|p, hi, %r20, %r24, %r25;  mov.b64 r0, {lo, hi};  @p add.u64 r0, r0, %rd14;  mov.u64 %rd17, r0;}
	// end inline asm
	mov.b32 	%r23, 16;
	// begin inline asm
	{  .reg .u64 r0;  .reg .u32 lo;  .reg .u32 hi;  .reg .pred p;  mov.b64 {lo, hi}, %rd17;  shfl.sync.up.b32 lo|p, lo, %r23, %r24, %r25;  shfl.sync.up.b32 hi|p, hi, %r23, %r24, %r25;  mov.b64 r0, {lo, hi};  @p add.u64 r0, r0, %rd17;  mov.u64 %rd20, r0;}
	// end inline asm
	sub.s64 	%rd37, %rd20, %rd10;
	ld.shared.u64 	%rd38, [%r27+16];
	ld.shared.u64 	%rd39, [%r27+24];
	ld.shared.u64 	%rd40, [%r27+32];
	ld.shared.u64 	%rd41, [%r27+40];
	ld.shared.u64 	%rd42, [%r27+48];
	ld.shared.u64 	%rd43, [%r27+56];
	ld.shared.u64 	%rd44, [%r27+64];
	add.s64 	%rd45, %rd38, %rd37;
	add.s64 	%rd46, %rd39, %rd45;
	add.s64 	%rd47, %rd40, %rd46;
	add.s64 	%rd48, %rd41, %rd47;
	add.s64 	%rd49, %rd42, %rd48;
	add.s64 	%rd50, %rd43, %rd49;
	add.s64 	%rd51, %rd44, %rd50;
	st.shared.u64 	[%r27+16], %rd37;
	st.shared.u64 	[%r27+24], %rd45;
	st.shared.u64 	[%r27+32], %rd46;
	st.shared.u64 	[%r27+40], %rd47;
	st.shared.u64 	[%r27+48], %rd48;
	st.shared.u64 	[%r27+56], %rd49;
	st.shared.u64 	[%r27+64], %rd50;
	st.shared.u64 	[%r27+72], %rd51;
$L__BB8_4:
	setp.gt.u32 	%p3, %r1, 255;
	bar.sync 	0;
	@%p3 bra 	$L__BB8_6;
	ld.shared.u64 	%rd52, [%r2];
	st.global.u64 	[%rd1], %rd52;
$L__BB8_6:
	ret;

}
	// .globl	_ZN3cub18CUB_300001_SM_10006detail10radix_sort29DeviceRadixSortOnesweepKernelINS1_5radix10policy_hubIiiyE10Policy1000ELNS0_9SortOrderE0EiiyiiNS1_21identity_decomposer_tEEEvPT5_SB_PT3_PKSC_PT1_PKSG_PT2_PKSK_T4_iiT6_
.visible .entry _ZN3cub18CUB_300001_SM_10006detail10radix_sort29DeviceRadixSortOnesweepKernelINS1_5radix10policy_hubIiiyE10Policy1000ELNS0_9SortOrderE0EiiyiiNS1_21identity_decomposer_tEEEvPT5_SB_PT3_PKSC_PT1_PKSG_PT2_PKSK_T4_iiT6_(
	.param .u64 .ptr .align 1 _ZN3cub18CUB_300001_SM_10006detail10radix_sort29DeviceRadixSortOnesweepKernelINS1_5radix10policy_hubIiiyE10Policy1000ELNS0_9SortOrderE0EiiyiiNS1_21identity_decomposer_tEEEvPT5_SB_PT3_PKSC_PT1_PKSG_PT2_PKSK_T4_iiT6__param_0,
	.param .u64 .ptr .align 1 _ZN3cub18CUB_300001_SM_10006detail10radix_sort29DeviceRadixSortOnesweepKernelINS1_5radix10policy_hubIiiyE10Policy1000ELNS0_9SortOrderE0EiiyiiNS1_21identity_decomposer_tEEEvPT5_SB_PT3_PKSC_PT1_PKSG_PT2_PKSK_T4_iiT6__param_1,
	.param .u64 .ptr .align 1 _ZN3cub18CUB_300001_SM_10006detail10radix_sort29DeviceRadixSortOnesweepKernelINS1_5radix10policy_hubIiiyE10Policy1000ELNS0_9SortOrderE0EiiyiiNS1_21identity_decomposer_tEEEvPT5_SB_PT3_PKSC_PT1_PKSG_PT2_PKSK_T4_iiT6__param_2,
	.param .u64 .ptr .align 1 _ZN3cub18CUB_300001_SM_10006detail10radix_sort29DeviceRadixSortOnesweepKernelINS1_5radix10policy_hubIiiyE10Policy1000ELNS0_9SortOrderE0EiiyiiNS1_21identity_decomposer_tEEEvPT5_SB_PT3_PKSC_PT1_PKSG_PT2_PKSK_T4_iiT6__param_3,
	.param .u64 .ptr .align 1 _ZN3cub18CUB_300001_SM_10006detail10radix_sort29DeviceRadixSortOnesweepKernelINS1_5radix10policy_hubIiiyE10Policy1000ELNS0_9SortOrderE0EiiyiiNS1_21identity_decomposer_tEEEvPT5_SB_PT3_PKSC_PT1_PKSG_PT2_PKSK_T4_iiT6__param_4,
	.param .u64 .ptr .align 1 _ZN3cub18CUB_300001_SM_10006detail10radix_sort29DeviceRadixSortOnesweepKernelINS1_5radix10policy_hubIiiyE10Policy1000ELNS0_9SortOrderE0EiiyiiNS1_21identity_decomposer_tEEEvPT5_SB_PT3_PKSC_PT1_PKSG_PT2_PKSK_T4_iiT6__param_5,
	.param .u64 .ptr .align 1 _ZN3cub18CUB_300001_SM_10006detail10radix_sort29DeviceRadixSortOnesweepKernelINS1_5radix10policy_hubIiiyE10Policy1000ELNS0_9SortOrderE0EiiyiiNS1_21identity_decomposer_tEEEvPT5_SB_PT3_PKSC_PT1_PKSG_PT2_PKSK_T4_iiT6__param_6,
	.param .u64 .ptr .align 1 _ZN3cub18CUB_300001_SM_10006detail10radix_sort29DeviceRadixSortOnesweepKernelINS1_5radix10policy_hubIiiyE10Policy1000ELNS0_9SortOrderE0EiiyiiNS1_21identity_decomposer_tEEEvPT5_SB_PT3_PKSC_PT1_PKSG_PT2_PKSK_T4_iiT6__param_7,
	.param .u32 _ZN3cub18CUB_300001_SM_10006detail10radix_sort29DeviceRadixSortOnesweepKernelINS1_5radix10policy_hubIiiyE10Policy1000ELNS0_9SortOrderE0EiiyiiNS1_21identity_decomposer_tEEEvPT5_SB_PT3_PKSC_PT1_PKSG_PT2_PKSK_T4_iiT6__param_8,
	.param .u32 _ZN3cub18CUB_300001_SM_10006detail10radix_sort29DeviceRadixSortOnesweepKernelINS1_5radix10policy_hubIiiyE10Policy1000ELNS0_9SortOrderE0EiiyiiNS1_21identity_decomposer_tEEEvPT5_SB_PT3_PKSC_PT1_PKSG_PT2_PKSK_T4_iiT6__param_9,
	.param .u32 _ZN3cub18CUB_300001_SM_10006detail10radix_sort29DeviceRadixSortOnesweepKernelINS1_5radix10policy_hubIiiyE10Policy1000ELNS0_9SortOrderE0EiiyiiNS1_21identity_decomposer_tEEEvPT5_SB_PT3_PKSC_PT1_PKSG_PT2_PKSK_T4_iiT6__param_10,
	.param .align 1 .b8 _ZN3cub18CUB_300001_SM_10006detail10radix_sort29DeviceRadixSortOnesweepKernelINS1_5radix10policy_hubIiiyE10Policy1000ELNS0_9SortOrderE0EiiyiiNS1_21identity_decomposer_tEEEvPT5_SB_PT3_PKSC_PT1_PKSG_PT2_PKSK_T4_iiT6__param_11[1]
)
.maxntid 384
{
	.reg .pred 	%p<205>;
	.reg .b32 	%r<2283>;
	.reg .b64 	%rd<457>;
	// demoted variable
	.shared .align 16 .b8 _ZZN3cub18CUB_300001_SM_10006detail10radix_sort29DeviceRadixSortOnesweepKernelINS1_5radix10policy_hubIiiyE10Policy1000ELNS0_9SortOrderE0EiiyiiNS1_21identity_decomposer_tEEEvPT5_SB_PT3_PKSC_PT1_PKSG_PT2_PKSK_T4_iiT6_E1s[28160];
	ld.param.u64 	%rd43, [_ZN3cub18CUB_300001_SM_10006detail10radix_sort29DeviceRadixSortOnesweepKernelINS1_5radix10policy_hubIiiyE10Policy1000ELNS0_9SortOrderE0EiiyiiNS1_21identity_decomposer_tEEEvPT5_SB_PT3_PKSC_PT1_PKSG_PT2_PKSK_T4_iiT6__param_0];
	ld.param.u64 	%rd44, [_ZN3cub18CUB_300001_SM_10006detail10radix_sort29DeviceRadixSortOnesweepKernelINS1_5radix10policy_hubIiiyE10Policy1000ELNS0_9SortOrderE0EiiyiiNS1_21identity_decomposer_tEEEvPT5_SB_PT3_PKSC_PT1_PKSG_PT2_PKSK_T4_iiT6__param_1];
	ld.param.u64 	%rd47, [_ZN3cub18CUB_300001_SM_10006detail10radix_sort29DeviceRadixSortOnesweepKernelINS1_5radix10policy_hubIiiyE10Policy1000ELNS0_9SortOrderE0EiiyiiNS1_21identity_decomposer_tEEEvPT5_SB_PT3_PKSC_PT1_PKSG_PT2_PKSK_T4_iiT6__param_4];
	ld.param.u64 	%rd50, [_ZN3cub18CUB_300001_SM_10006detail10radix_sort29DeviceRadixSortOnesweepKernelINS1_5radix10policy_hubIiiyE10Policy1000ELNS0_9SortOrderE0EiiyiiNS1_21identity_decomposer_tEEEvPT5_SB_PT3_PKSC_PT1_PKSG_PT2_PKSK_T4_iiT6__param_5];
	cvta.to.global.u64 	%rd1, %rd47;
	cvta.to.global.u64 	%rd2, %rd43;
	cvta.to.global.u64 	%rd3, %rd50;
	mov.u32 	%r1, %tid.x;
	// begin inline asm
	mov.u32 %r443, %laneid;
	// end inline asm
	setp.ne.s32 	%p1, %r1, 0;
	@%p1 bra 	$L__BB9_2;
	cvta.to.global.u64 	%rd51, %rd44;
	atom.global.add.u32 	%r444, [%rd51], 1;
	st.shared.u32 	[_ZZN3cub18CUB_300001_SM_10006detail10radix_sort29DeviceRadixSortOnesweepKernelINS1_5radix10policy_hubIiiyE10Policy1000ELNS0_9SortOrderE0EiiyiiNS1_21identity_decomposer_tEEEvPT5_SB_PT3_PKSC_PT1_PKSG_PT2_PKSK_T4_iiT6_E1s+26112], %r444;
$L__BB9_2:
	ld.param.u32 	%r2078, [_ZN3cub18CUB_300001_SM_10006detail10radix_sort29DeviceRadixSortOnesweepKernelINS1_5radix10policy_hubIiiyE10Policy1000ELNS0_9SortOrderE0EiiyiiNS1_21identity_decomposer_tEEEvPT5_SB_PT3_PKSC_PT1_PKSG_PT2_PKSK_T4_iiT6__param_8];
	bar.sync 	0;
	ld.shared.u32 	%r3, [_ZZN3cub18CUB_300001_SM_10006detail10radix_sort29DeviceRadixSortOnesweepKernelINS1_5radix10policy_hubIiiyE10Policy1000ELNS0_9SortOrderE0EiiyiiNS1_21identity_decomposer_tEEEvPT5_SB_PT3_PKSC_PT1_PKSG_PT2_PKSK_T4_iiT6_E1s+26112];
	mul.lo.s32 	%r445, %r3, 6528;
	add.s32 	%r4, %r445, 6528;
	setp.gt.s32 	%p2, %r4, %r2078;
	cvt.s64.s32 	%rd4, %r445;
	@%p2 bra 	$L__BB9_4;
	and.b32  	%r446, %r1, 31;
	and.b32  	%r447, %r1, 992;
	mul.lo.s32 	%r448, %r447, 17;
	or.b32  	%r449, %r448, %r446;
	cvt.u64.u32 	%rd52, %r449;
	add.s64 	%rd53, %rd52, %rd4;
	shl.b64 	%rd54, %rd53, 2;
	add.s64 	%rd55, %rd3, %rd54;
	ld.global.u32 	%r2165, [%rd55];
	ld.global.u32 	%r2164, [%rd55+128];
	ld.global.u32 	%r2163, [%rd55+256];
	ld.global.u32 	%r2162, [%rd55+384];
	ld.global.u32 	%r2161, [%rd55+512];
	ld.global.u32 	%r2160, [%rd55+640];
	ld.global.u32 	%r2159, [%rd55+768];
	ld.global.u32 	%r2158, [%rd55+896];
	ld.global.u32 	%r2157, [%rd55+1024];
	ld.global.u32 	%r2156, [%rd55+1152];
	ld.global.u32 	%r2155, [%rd55+1280];
	ld.global.u32 	%r2154, [%rd55+1408];
	ld.global.u32 	%r2153, [%rd55+1536];
	ld.global.u32 	%r2152, [%rd55+1664];
	ld.global.u32 	%r2151, [%rd55+1792];
	ld.global.u32 	%r2150, [%rd55+1920];
	ld.global.u32 	%r2149, [%rd55+2048];
	bra.uni 	$L__BB9_38;
$L__BB9_4:
	ld.param.u32 	%r2079, [_ZN3cub18CUB_300001_SM_10006detail10radix_sort29DeviceRadixSortOnesweepKernelINS1_5radix10policy_hubIiiyE10Policy1000ELNS0_9SortOrderE0EiiyiiNS1_21identity_decomposer_tEEEvPT5_SB_PT3_PKSC_PT1_PKSG_PT2_PKSK_T4_iiT6__param_8];
	cvt.u32.u64 	%r451, %rd4;
	sub.s32 	%r22, %r2079, %r451;
	and.b32  	%r452, %r1, 31;
	and.b32  	%r453, %r1, 992;
	mul.lo.s32 	%r454, %r453, 17;
	or.b32  	%r23, %r454, %r452;
	setp.ge.s32 	%p3, %r23, %r22;
	cvt.u64.u32 	%rd56, %r23;
	add.s64 	%rd57, %rd56, %rd4;
	shl.b64 	%rd58, %rd57, 2;
	add.s64 	%rd5, %rd3, %rd58;
	mov.b32 	%r2165, 2147483647;
	@%p3 bra 	$L__BB9_6;
	ld.global.u32 	%r2165, [%rd5];
$L__BB9_6:
	add.s32 	%r456, %r23, 32;
	setp.ge.s32 	%p4, %r456, %r22;
	mov.b32 	%r2164, 2147483647;
	@%p4 bra 	$L__BB9_8;
	ld.global.u32 	%r2164, [%rd5+128];
$L__BB9_8:
	add.s32 	%r458, %r23, 64;
	setp.ge.s32 	%p5, %r458, %r22;
	mov.b32 	%r2163, 2147483647;
	@%p5 bra 	$L__BB9_10;
	ld.global.u32 	%r2163, [%rd5+256];
$L__BB9_10:
	add.s32 	%r460, %r23, 96;
	setp.ge.s32 	%p6, %r460, %r22;
	mov.b32 	%r2162, 2147483647;
	@%p6 bra 	$L__BB9_12;
	ld.global.u32 	%r2162, [%rd5+384];
$L__BB9_12:
	add.s32 	%r462, %r23, 128;
	setp.ge.s32 	%p7, %r462, %r22;
	mov.b32 	%r2161, 2147483647;
	@%p7 bra 	$L__BB9_14;
	ld.global.u32 	%r2161, [%rd5+512];
$L__BB9_14:
	add.s32 	%r464, %r23, 160;
	setp.ge.s32 	%p8, %r464, %r22;
	mov.b32 	%r2160, 2147483647;
	@%p8 bra 	$L__BB9_16;
	ld.global.u32 	%r2160, [%rd5+640];
$L__BB9_16:
	add.s32 	%r466, %r23, 192;
	setp.ge.s32 	%p9, %r466, %r22;
	mov.b32 	%r2159, 2147483647;
	@%p9 bra 	$L__BB9_18;
	ld.global.u32 	%r2159, [%rd5+768];
$L__BB9_18:
	add.s32 	%r468, %r23, 224;
	setp.ge.s32 	%p10, %r468, %r22;
	mov.b32 	%r2158, 2147483647;
	@%p10 bra 	$L__BB9_20;
	ld.global.u32 	%r2158, [%rd5+896];
$L__BB9_20:
	add.s32 	%r470, %r23, 256;
	setp.ge.s32 	%p11, %r470, %r22;
	mov.b32 	%r2157, 2147483647;
	@%p11 bra 	$L__BB9_22;
	ld.global.u32 	%r2157, [%rd5+1024];
$L__BB9_22:
	add.s32 	%r472, %r23, 288;
	setp.ge.s32 	%p12, %r472, %r22;
	mov.b32 	%r2156, 2147483647;
	@%p12 bra 	$L__BB9_24;
	ld.global.u32 	%r2156, [%rd5+1152];
$L__BB9_24:
	add.s32 	%r474, %r23, 320;
	setp.ge.s32 	%p13, %r474, %r22;
	mov.b32 	%r2155, 2147483647;
	@%p13 bra 	$L__BB9_26;
	ld.global.u32 	%r2155, [%rd5+1280];
$L__BB9_26:
	add.s32 	%r476, %r23, 352;
	setp.ge.s32 	%p14, %r476, %r22;
	mov.b32 	%r2154, 2147483647;
	@%p14 bra 	$L__BB9_28;
	ld.global.u32 	%r2154, [%rd5+1408];
$L__BB9_28:
	add.s32 	%r478, %r23, 384;
	setp.ge.s32 	%p15, %r478, %r22;
	mov.b32 	%r2153, 2147483647;
	@%p15 bra 	$L__BB9_30;
	ld.global.u32 	%r2153, [%rd5+1536];
$L__BB9_30:
	add.s32 	%r480, %r23, 416;
	setp.ge.s32 	%p16, %r480, %r22;
	mov.b32 	%r2152, 2147483647;
	@%p16 bra 	$L__BB9_32;
	ld.global.u32 	%r2152, [%rd5+1664];
$L__BB9_32:
	add.s32 	%r482, %r23, 448;
	setp.ge.s32 	%p17, %r482, %r22;
	mov.b32 	%r2151, 2147483647;
	@%p17 bra 	$L__BB9_34;
	ld.global.u32 	%r2151, [%rd5+1792];
$L__BB9_34:
	add.s32 	%r484, %r23, 480;
	setp.ge.s32 	%p18, %r484, %r22;
	mov.b32 	%r2150, 2147483647;
	@%p18 bra 	$L__BB9_36;
	ld.global.u32 	%r2150, [%rd5+1920];
$L__BB9_36:
	add.s32 	%r486, %r23, 512;
	setp.ge.s32 	%p19, %r486, %r22;
	mov.b32 	%r2149, 2147483647;
	@%p19 bra 	$L__BB9_38;
	ld.global.u32 	%r2149, [%rd5+2048];
$L__BB9_38:
	ld.param.u32 	%r2131, [_ZN3cub18CUB_300001_SM_10006detail10radix_sort29DeviceRadixSortOnesweepKernelINS1_5radix10policy_hubIiiyE10Policy1000ELNS0_9SortOrderE0EiiyiiNS1_21identity_decomposer_tEEEvPT5_SB_PT3_PKSC_PT1_PKSG_PT2_PKSK_T4_iiT6__param_10];
	mov.b32 	%r487, -1;
	shl.b32 	%r488, %r487, %r2131;
	not.b32 	%r74, %r488;
	shr.u32 	%r75, %r1, 5;
	shl.b32 	%r489, %r75, 10;
	mov.u32 	%r490, _ZZN3cub18CUB_300001_SM_10006detail10radix_sort29DeviceRadixSortOnesweepKernelINS1_5radix10policy_hubIiiyE10Policy1000ELNS0_9SortOrderE0EiiyiiNS1_21identity_decomposer_tEEEvPT5_SB_PT3_PKSC_PT1_PKSG_PT2_PKSK_T4_iiT6_E1s;
	add.s32 	%r76, %r490, %r489;
	setp.gt.s32 	%p20, %r443, 255;
	@%p20 bra 	$L__BB9_51;
	max.s32 	%r491, %r443, 224;
	sub.s32 	%r492, %r491, %r443;
	add.s32 	%r493, %r492, 31;
	shr.u32 	%r494, %r493, 5;
	add.s32 	%r77, %r494, 1;
	and.b32  	%r78, %r77, 15;
	setp.lt.u32 	%p21, %r493, 480;
	mov.u32 	%r2169, %r443;
	@%p21 bra 	$L__BB9_42;
	and.b32  	%r495, %r77, 268435440;
	neg.s32 	%r2167, %r495;
	shl.b32 	%r497, %r443, 2;
	add.s32 	%r498, %r489, %r497;
	add.s32 	%r500, %r498, %r490;
	add.s32 	%r2166, %r500, 1024;
	mov.u32 	%r2169, %r443;
$L__BB9_41:
	.pragma "nounroll";
	mov.b32 	%r501, 0;
	st.shared.u32 	[%r2166+-1024], %r501;
	st.shared.u32 	[%r2166+-896], %r501;
	st.shared.u32 	[%r2166+-768], %r501;
	st.shared.u32 	[%r2166+-640], %r501;
	st.shared.u32 	[%r2166+-512], %r501;
	st.shared.u32 	[%r2166+-384], %r501;
	st.shared.u32 	[%r2166+-256], %r501;
	st.shared.u32 	[%r2166+-128], %r501;
	st.shared.u32 	[%r2166], %r501;
	st.shared.u32 	[%r2166+128], %r501;
	st.shared.u32 	[%r2166+256], %r501;
	st.shared.u32 	[%r2166+384], %r501;
	st.shared.u32 	[%r2166+512], %r501;
	st.shared.u32 	[%r2166+640], %r501;
	st.shared.u32 	[%r2166+768], %r501;
	st.shared.u32 	[%r2166+896], %r501;
	add.s32 	%r2169, %r2169, 512;
	add.s32 	%r2167, %r2167, 16;
	add.s32 	%r2166, %r2166, 2048;
	setp.ne.s32 	%p22, %r2167, 0;
	@%p22 bra 	$L__BB9_41;
$L__BB9_42:
	setp.eq.s32 	%p23, %r78, 0;
	@%p23 bra 	$L__BB9_51;
	and.b32  	%r88, %r77, 7;
	setp.lt.u32 	%p24, %r78, 8;
	@%p24 bra 	$L__BB9_45;
	shl.b32 	%r502, %r2169, 2;
	add.s32 	%r503, %r76, %r502;
	mov.b32 	%r504, 0;
	st.shared.u32 	[%r503], %r504;
	st.shared.u32 	[%r503+128], %r504;
	st.shared.u32 	[%r503+256], %r504;
	st.shared.u32 	[%r503+384], %r504;
	st.shared.u32 	[%r503+512], %r504;
	st.shared.u32 	[%r503+640], %r504;
	st.shared.u32 	[%r503+768], %r504;
	st.shared.u32 	[%r503+896], %r504;
	add.s32 	%r2169, %r2169, 256;
$L__BB9_45:
	setp.eq.s32 	%p25, %r88, 0;
	@%p25 bra 	$L__BB9_51;
	and.b32  	%r91, %r77, 3;
	setp.lt.u32 	%p26, %r88, 4;
	@%p26 bra 	$L__BB9_48;
	shl.b32 	%r505, %r2169, 2;
	add.s32 	%r506, %r76, %r505;
	mov.b32 	%r507, 0;
	st.shared.u32 	[%r506], %r507;
	st.shared.u32 	[%r506+128], %r507;
	st.shared.u32 	[%r506+256], %r507;
	st.shared.u32 	[%r506+384], %r507;
	add.s32 	%r2169, %r2169, 128;
$L__BB9_48:
	setp.eq.s32 	%p27, %r91, 0;
	@%p27 bra 	$L__BB9_51;
	shl.b32 	%r509, %r2169, 2;
	add.s32 	%r510, %r489, %r509;
	add.s32 	%r2173, %r490, %r510;
	neg.s32 	%r2172, %r91;
$L__BB9_50:
	.pragma "nounroll";
	mov.b32 	%r512, 0;
	st.shared.u32 	[%r2173], %r512;
	add.s32 	%r2173, %r2173, 128;
	add.s32 	%r2172, %r2172, 1;
	setp.ne.s32 	%p28, %r2172, 0;
	@%p28 bra 	$L__BB9_50;
$L__BB9_51:
	ld.param.u32 	%r2094, [_ZN3cub18CUB_300001_SM_10006detail10radix_sort29DeviceRadixSortOnesweepKernelINS1_5radix10policy_hubIiiyE10Policy1000ELNS0_9SortOrderE0EiiyiiNS1_21identity_decomposer_tEEEvPT5_SB_PT3_PKSC_PT1_PKSG_PT2_PKSK_T4_iiT6__param_9];
	bar.warp.sync 	-1;
	xor.b32  	%r514, %r2165, -2147483648;
	shr.u32 	%r515, %r514, %r2094;
	and.b32  	%r100, %r515, %r74;
	shl.b32 	%r516, %r100, 2;
	add.s32 	%r517, %r76, %r516;
	atom.shared.add.u32 	%r518, [%r517], 1;
	xor.b32  	%r2227, %r2164, -2147483648;
	shr.u32 	%r520, %r2227, %r2094;
	and.b32  	%r521, %r520, %r74;
	shl.b32 	%r522, %r521, 2;
	add.s32 	%r523, %r76, %r522;
	atom.shared.add.u32 	%r524, [%r523], 1;
	xor.b32  	%r2226, %r2163, -2147483648;
	shr.u32 	%r526, %r2226, %r2094;
	and.b32  	%r527, %r526, %r74;
	shl.b32 	%r528, %r527, 2;
	add.s32 	%r529, %r76, %r528;
	atom.shared.add.u32 	%r530, [%r529], 1;
	xor.b32  	%r2225, %r2162, -2147483648;
	shr.u32 	%r532, %r2225, %r2094;
	and.b32  	%r533, %r532, %r74;
	shl.b32 	%r534, %r533, 2;
	add.s32 	%r535, %r76, %r534;
	atom.shared.add.u32 	%r536, [%r535], 1;
	xor.b32  	%r537, %r2161, -2147483648;
	shr.u32 	%r538, %r537, %r2094;
	and.b32  	%r539, %r538, %r74;
	shl.b32 	%r540, %r539, 2;
	add.s32 	%r541, %r76, %r540;
	atom.shared.add.u32 	%r542, [%r541], 1;
	xor.b32  	%r543, %r2160, -2147483648;
	shr.u32 	%r544, %r543, %r2094;
	and.b32  	%r545, %r544, %r74;
	shl.b32 	%r546, %r545, 2;
	add.s32 	%r547, %r76, %r546;
	atom.shared.add.u32 	%r548, [%r547], 1;
	xor.b32  	%r549, %r2159, -2147483648;
	shr.u32 	%r550, %r549, %r2094;
	and.b32  	%r551, %r550, %r74;
	shl.b32 	%r552, %r551, 2;
	add.s32 	%r553, %r76, %r552;
	atom.shared.add.u32 	%r554, [%r553], 1;
	xor.b32  	%r555, %r2158, -2147483648;
	shr.u32 	%r556, %r555, %r2094;
	and.b32  	%r557, %r556, %r74;
	shl.b32 	%r558, %r557, 2;
	add.s32 	%r559, %r76, %r558;
	atom.shared.add.u32 	%r560, [%r559], 1;
	xor.b32  	%r561, %r2157, -2147483648;
	shr.u32 	%r562, %r561, %r2094;
	and.b32  	%r563, %r562, %r74;
	shl.b32 	%r564, %r563, 2;
	add.s32 	%r565, %r76, %r564;
	atom.shared.add.u32 	%r566, [%r565], 1;
	xor.b32  	%r567, %r2156, -2147483648;
	shr.u32 	%r568, %r567, %r2094;
	and.b32  	%r569, %r568, %r74;
	shl.b32 	%r570, %r569, 2;
	add.s32 	%r571, %r76, %r570;
	atom.shared.add.u32 	%r572, [%r571], 1;
	xor.b32  	%r573, %r2155, -2147483648;
	shr.u32 	%r574, %r573, %r2094;
	and.b32  	%r575, %r574, %r74;
	shl.b32 	%r576, %r575, 2;
	add.s32 	%r577, %r76, %r576;
	atom.shared.add.u32 	%r578, [%r577], 1;
	xor.b32  	%r579, %r2154, -2147483648;
	shr.u32 	%r580, %r579, %r2094;
	and.b32  	%r581, %r580, %r74;
	shl.b32 	%r582, %r581, 2;
	add.s32 	%r583, %r76, %r582;
	atom.shared.add.u32 	%r584, [%r583], 1;
	xor.b32  	%r585, %r2153, -2147483648;
	shr.u32 	%r586, %r585, %r2094;
	and.b32  	%r587, %r586, %r74;
	shl.b32 	%r588, %r587, 2;
	add.s32 	%r589, %r76, %r588;
	atom.shared.add.u32 	%r590, [%r589], 1;
	xor.b32  	%r591, %r2152, -2147483648;
	shr.u32 	%r592, %r591, %r2094;
	and.b32  	%r593, %r592, %r74;
	shl.b32 	%r594, %r593, 2;
	add.s32 	%r595, %r76, %r594;
	atom.shared.add.u32 	%r596, [%r595], 1;
	xor.b32  	%r597, %r2151, -2147483648;
	shr.u32 	%r598, %r597, %r2094;
	and.b32  	%r599, %r598, %r74;
	shl.b32 	%r600, %r599, 2;
	add.s32 	%r601, %r76, %r600;
	atom.shared.add.u32 	%r602, [%r601], 1;
	xor.b32  	%r603, %r2150, -2147483648;
	shr.u32 	%r604, %r603, %r2094;
	and.b32  	%r605, %r604, %r74;
	shl.b32 	%r606, %r605, 2;
	add.s32 	%r607, %r76, %r606;
	atom.shared.add.u32 	%r608, [%r607], 1;
	xor.b32  	%r2212, %r2149, -2147483648;
	shr.u32 	%r610, %r2212, %r2094;
	and.b32  	%r611, %r610, %r74;
	shl.b32 	%r612, %r611, 2;
	add.s32 	%r613, %r76, %r612;
	atom.shared.add.u32 	%r614, [%r613], 1;
	bar.sync 	0;
	setp.gt.u32 	%p29, %r1, 255;
	shl.b32 	%r615, %r1, 2;
	add.s32 	%r101, %r490, %r615;
	mov.b32 	%r2174, 0;
	@%p29 bra 	$L__BB9_53;
	ld.shared.u32 	%r617, [%r101];
	mov.b32 	%r618, 0;
	st.shared.u32 	[%r101], %r618;
	ld.shared.u32 	%r619, [%r101+1024];
	st.shared.u32 	[%r101+1024], %r617;
	add.s32 	%r620, %r619, %r617;
	ld.shared.u32 	%r621, [%r101+2048];
	st.shared.u32 	[%r101+2048], %r620;
	add.s32 	%r622, %r621, %r620;
	ld.shared.u32 	%r623, [%r101+3072];
	st.shared.u32 	[%r101+3072], %r622;
	add.s32 	%r624, %r623, %r622;
	ld.shared.u32 	%r625, [%r101+4096];
	st.shared.u32 	[%r101+4096], %r624;
	add.s32 	%r626, %r625, %r624;
	ld.shared.u32 	%r627, [%r101+5120];
	st.shared.u32 	[%r101+5120], %r626;
	add.s32 	%r628, %r627, %r626;
	ld.shared.u32 	%r629, [%r101+6144];
	st.shared.u32 	[%r101+6144], %r628;
	add.s32 	%r630, %r629, %r628;
	ld.shared.u32 	%r631, [%r101+7168];
	st.shared.u32 	[%r101+7168], %r630;
	add.s32 	%r632, %r631, %r630;
	ld.shared.u32 	%r633, [%r101+8192];
	st.shared.u32 	[%r101+8192], %r632;
	add.s32 	%r634, %r633, %r632;
	ld.shared.u32 	%r635, [%r101+9216];
	st.shared.u32 	[%r101+9216], %r634;
	add.s32 	%r636, %r635, %r634;
	ld.shared.u32 	%r637, [%r101+10240];
	st.shared.u32 	[%r101+10240], %r636;
	add.s32 	%r638, %r637, %r636;
	ld.shared.u32 	%r639, [%r101+11264];
	st.shared.u32 	[%r101+11264], %r638;
	add.s32 	%r2174, %r639, %r638;
$L__BB9_53:
	setp.gt.u32 	%p30, %r1, 255;
	shl.b32 	%r640, %r3, 8;
	add.s32 	%r641, %r640, %r1;
	mul.wide.s32 	%rd59, %r641, 4;
	add.s64 	%rd6, %rd2, %rd59;
	@%p30 bra 	$L__BB9_55;
	or.b32  	%r642, %r2174, 1073741824;
	st.volatile.global.u32 	[%rd6], %r642;
$L__BB9_55:
	ld.param.u64 	%rd442, [_ZN3cub18CUB_300001_SM_10006detail10radix_sort29DeviceRadixSortOnesweepKernelINS1_5radix10policy_hubIiiyE10Policy1000ELNS0_9SortOrderE0EiiyiiNS1_21identity_decomposer_tEEEvPT5_SB_PT3_PKSC_PT1_PKSG_PT2_PKSK_T4_iiT6__param_7];
	xor.b32  	%r2223, %r2160, -2147483648;
	xor.b32  	%r2224, %r2161, -2147483648;
	xor.b32  	%r2222, %r2159, -2147483648;
	xor.b32  	%r2221, %r2158, -2147483648;
	xor.b32  	%r2228, %r2165, -2147483648;
	xor.b32  	%r2218, %r2155, -2147483648;
	xor.b32  	%r2220, %r2157, -2147483648;
	xor.b32  	%r2217, %r2154, -2147483648;
	xor.b32  	%r2219, %r2156, -2147483648;
	xor.b32  	%r2215, %r2152, -2147483648;
	xor.b32  	%r2216, %r2153, -2147483648;
	xor.b32  	%r2213, %r2150, -2147483648;
	xor.b32  	%r2214, %r2151, -2147483648;
	setp.lt.u32 	%p31, %r1, 256;
	setp.eq.s32 	%p32, %r2174, 6528;
	and.pred  	%p33, %p31, %p32;
	selp.u32 	%r643, 1, 0, %p33;
	{ 
	.reg .pred 	%p1; 
	.reg .pred 	%p2; 
	setp.ne.u32 	%p1, %r643, 0; 
	bar.red.or.pred 	%p2, 0, %p1; 
	selp.u32 	%r644, 1, 0, %p2; 
	}
	setp.eq.s32 	%p34, %r644, 0;
	and.b32  	%r645, %r1, 992;
	and.b32  	%r646, %r1, 31;
	mul.lo.s32 	%r647, %r645, 17;
	or.b32  	%r648, %r647, %r646;
	cvt.u64.u32 	%rd7, %r648;
	mul.lo.s32 	%r649, %r3, 6528;
	cvt.s64.s32 	%rd60, %r649;
	add.s64 	%rd61, %rd7, %rd60;
	cvta.to.global.u64 	%rd62, %rd442;
	shl.b64 	%rd63, %rd61, 2;
	add.s64 	%rd8, %rd62, %rd63;
	cvt.u64.u32 	%rd9, %r1;
	@%p34 bra 	$L__BB9_175;
	setp.gt.u32 	%p35, %r1, 255;
	shl.b32 	%r650, %r1, 3;
	mov.u32 	%r651, _ZZN3cub18CUB_300001_SM_10006detail10radix_sort29DeviceRadixSortOnesweepKernelINS1_5radix10policy_hubIiiyE10Policy1000ELNS0_9SortOrderE0EiiyiiNS1_21identity_decomposer_tEEEvPT5_SB_PT3_PKSC_PT1_PKSG_PT2_PKSK_T4_iiT6_E1s;
	add.s32 	%r652, %r651, %r650;
	add.s32 	%r121, %r652, 26112;
	@%p35 bra 	$L__BB9_64;
	ld.param.u64 	%rd436, [_ZN3cub18CUB_300001_SM_10006detail10radix_sort29DeviceRadixSortOnesweepKernelINS1_5radix10policy_hubIiiyE10Policy1000ELNS0_9SortOrderE0EiiyiiNS1_21identity_decomposer_tEEEvPT5_SB_PT3_PKSC_PT1_PKSG_PT2_PKSK_T4_iiT6__param_3];
	cvta.to.global.u64 	%rd64, %rd436;
	shl.b64 	%rd65, %rd9, 3;
	add.s64 	%rd66, %rd64, %rd65;
	ld.global.u64 	%rd67, [%rd66];
	setp.gt.u32 	%p36, %r1, %r100;
	selp.b64 	%rd68, 6528, 0, %p36;
	sub.s64 	%rd455, %rd67, %rd68;
	st.shared.u64 	[%r121], %rd455;
	setp.lt.s32 	%p37, %r3, 1;
	mov.u32 	%r2178, %r2174;
	@%p37 bra 	$L__BB9_63;
	mov.b32 	%r2176, -1;
	mov.u32 	%r2175, %r3;
	mov.u32 	%r2178, %r2174;
$L__BB9_59:
	ld.param.u64 	%rd429, [_ZN3cub18CUB_300001_SM_10006detail10radix_sort29DeviceRadixSortOnesweepKernelINS1_5radix10policy_hubIiiyE10Policy1000ELNS0_9SortOrderE0EiiyiiNS1_21identity_decomposer_tEEEvPT5_SB_PT3_PKSC_PT1_PKSG_PT2_PKSK_T4_iiT6__param_0];
	add.s32 	%r125, %r2175, -1;
	shl.b32 	%r654, %r125, 8;
	add.s32 	%r655, %r654, %r1;
	cvta.to.global.u64 	%rd69, %rd429;
	mul.wide.s32 	%rd70, %r655, 4;
	add.s64 	%rd11, %rd69, %rd70;
$L__BB9_60:
	membar.cta;
	ld.volatile.global.u32 	%r126, [%rd11];
	setp.eq.s32 	%p38, %r126, 0;
	@%p38 bra 	$L__BB9_60;
	and.b32  	%r656, %r126, 1073741823;
	add.s32 	%r2178, %r656, %r2178;
	setp.gt.s32 	%p39, %r126, -1;
	vote.sync.ballot.b32 	%r2176, %p39, %r2176;
	setp.gt.u32 	%p41, %r2175, 1;
	and.pred  	%p42, %p39, %p41;
	mov.u32 	%r2175, %r125;
	@%p42 bra 	$L__BB9_59;
	ld.shared.u64 	%rd455, [%r121];
$L__BB9_63:
	or.b32  	%r657, %r2178, -2147483648;
	st.volatile.global.u32 	[%rd6], %r657;
	sub.s32 	%r658, %r2178, %r2174;
	cvt.s64.s32 	%rd71, %r658;
	add.s64 	%rd72, %rd455, %rd71;
	st.shared.u64 	[%r121], %rd72;
$L__BB9_64:
	ld.param.u32 	%r2080, [_ZN3cub18CUB_300001_SM_10006detail10radix_sort29DeviceRadixSortOnesweepKernelINS1_5radix10policy_hubIiiyE10Policy1000ELNS0_9SortOrderE0EiiyiiNS1_21identity_decomposer_tEEEvPT5_SB_PT3_PKSC_PT1_PKSG_PT2_PKSK_T4_iiT6__param_8];
	ld.param.u64 	%rd432, [_ZN3cub18CUB_300001_SM_10006detail10radix_sort29DeviceRadixSortOnesweepKernelINS1_5radix10policy_hubIiiyE10Policy1000ELNS0_9SortOrderE0EiiyiiNS1_21identity_decomposer_tEEEvPT5_SB_PT3_PKSC_PT1_PKSG_PT2_PKSK_T4_iiT6__param_2];
	setp.gt.u32 	%p43, %r1, 255;
	setp.lt.s32 	%p44, %r4, %r2080;
	setp.eq.s64 	%p45, %rd432, 0;
	or.pred  	%p46, %p45, %p44;
	or.pred  	%p47, %p43, %p46;
	@%p47 bra 	$L__BB9_66;
	ld.param.u64 	%rd433, [_ZN3cub18CUB_300001_SM_10006detail10radix_sort29DeviceRadixSortOnesweepKernelINS1_5radix10policy_hubIiiyE10Policy1000ELNS0_9SortOrderE0EiiyiiNS1_21identity_decomposer_tEEEvPT5_SB_PT3_PKSC_PT1_PKSG_PT2_PKSK_T4_iiT6__param_2];
	ld.shared.u64 	%rd73, [%r121];
	setp.gt.u32 	%p48, %r1, %r100;
	selp.b64 	%rd74, 6528, 0, %p48;
	cvt.s64.s32 	%rd75, %r2174;
	add.s64 	%rd76, %rd74, %rd75;
	add.s64 	%rd77, %rd76, %rd73;
	cvta.to.global.u64 	%rd78, %rd433;
	shl.b64 	%rd79, %rd9, 3;
	add.s64 	%rd80, %rd78, %rd79;
	st.global.u64 	[%rd80], %rd77;
$L__BB9_66:
	ld.param.u32 	%r2081, [_ZN3cub18CUB_300001_SM_10006detail10radix_sort29DeviceRadixSortOnesweepKernelINS1_5radix10policy_hubIiiyE10Policy1000ELNS0_9SortOrderE0EiiyiiNS1_21identity_decomposer_tEEEvPT5_SB_PT3_PKSC_PT1_PKSG_PT2_PKSK_T4_iiT6__param_8];
	setp.gt.s32 	%p49, %r4, %r2081;
	bar.sync 	0;
	shl.b32 	%r659, %r100, 3;
	add.s32 	%r661, %r651, %r659;
	ld.shared.u64 	%rd14, [%r661+26112];
	@%p49 bra 	$L__BB9_68;
	add.s64 	%rd81, %rd14, %rd7;
	shl.b64 	%rd82, %rd81, 2;
	add.s64 	%rd83, %rd1, %rd82;
	st.global.u32 	[%rd83], %r2165;
	st.global.u32 	[%rd83+128], %r2164;
	st.global.u32 	[%rd83+256], %r2163;
	st.global.u32 	[%rd83+384], %r2162;
	st.global.u32 	[%rd83+512], %r2161;
	st.global.u32 	[%rd83+640], %r2160;
	st.global.u32 	[%rd83+768], %r2159;
	st.global.u32 	[%rd83+896], %r2158;
	st.global.u32 	[%rd83+1024], %r2157;
	st.global.u32 	[%rd83+1152], %r2156;
	st.global.u32 	[%rd83+1280], %r2155;
	st.global.u32 	[%rd83+1408], %r2154;
	st.global.u32 	[%rd83+1536], %r2153;
	st.global.u32 	[%rd83+1664], %r2152;
	st.global.u32 	[%rd83+1792], %r2151;
	st.global.u32 	[%rd83+1920], %r2150;
	st.global.u32 	[%rd83+2048], %r2149;
	bra.uni 	$L__BB9_102;
$L__BB9_68:
	ld.param.u32 	%r2082, [_ZN3cub18CUB_300001_SM_10006detail10radix_sort29DeviceRadixSortOnesweepKernelINS1_5radix10policy_hubIiiyE10Policy1000ELNS0_9SortOrderE0EiiyiiNS1_21identity_decomposer_tEEEvPT5_SB_PT3_PKSC_PT1_PKSG_PT2_PKSK_T4_iiT6__param_8];
	cvt.u32.u64 	%r662, %rd7;
	mad.lo.s32 	%r130, %r3, -6528, %r2082;
	setp.ge.s32 	%p50, %r662, %r130;
	add.s64 	%rd84, %rd14, %rd7;
	shl.b64 	%rd85, %rd84, 2;
	add.s64 	%rd15, %rd1, %rd85;
	@%p50 bra 	$L__BB9_70;
	st.global.u32 	[%rd15], %r2165;
$L__BB9_70:
	add.s32 	%r664, %r662, 32;
	setp.ge.s32 	%p51, %r664, %r130;
	@%p51 bra 	$L__BB9_72;
	st.global.u32 	[%rd15+128], %r2164;
$L__BB9_72:
	add.s32 	%r666, %r662, 64;
	setp.ge.s32 	%p52, %r666, %r130;
	@%p52 bra 	$L__BB9_74;
	st.global.u32 	[%rd15+256], %r2163;
$L__BB9_74:
	add.s32 	%r668, %r662, 96;
	setp.ge.s32 	%p53, %r668, %r130;
	@%p53 bra 	$L__BB9_76;
	st.global.u32 	[%rd15+384], %r2162;
$L__BB9_76:
	add.s32 	%r670, %r662, 128;
	setp.ge.s32 	%p54, %r670, %r130;
	@%p54 bra 	$L__BB9_78;
	st.global.u32 	[%rd15+512], %r2161;
$L__BB9_78:
	add.s32 	%r672, %r662, 160;
	setp.ge.s32 	%p55, %r672, %r130;
	@%p55 bra 	$L__BB9_80;
	st.global.u32 	[%rd15+640], %r2160;
$L__BB9_80:
	add.s32 	%r674, %r662, 192;
	setp.ge.s32 	%p56, %r674, %r130;
	@%p56 bra 	$L__BB9_82;
	st.global.u32 	[%rd15+768], %r2159;
$L__BB9_82:
	add.s32 	%r676, %r662, 224;
	setp.ge.s32 	%p57, %r676, %r130;
	@%p57 bra 	$L__BB9_84;
	st.global.u32 	[%rd15+896], %r2158;
$L__BB9_84:
	add.s32 	%r678, %r662, 256;
	setp.ge.s32 	%p58, %r678, %r130;
	@%p58 bra 	$L__BB9_86;
	st.global.u32 	[%rd15+1024], %r2157;
$L__BB9_86:
	add.s32 	%r680, %r662, 288;
	setp.ge.s32 	%p59, %r680, %r130;
	@%p59 bra 	$L__BB9_88;
	st.global.u32 	[%rd15+1152], %r2156;
$L__BB9_88:
	add.s32 	%r682, %r662, 320;
	setp.ge.s32 	%p60, %r682, %r130;
	@%p60 bra 	$L__BB9_90;
	st.global.u32 	[%rd15+1280], %r2155;
$L__BB9_90:
	add.s32 	%r684, %r662, 352;
	setp.ge.s32 	%p61, %r684, %r130;
	@%p61 bra 	$L__BB9_92;
	st.global.u32 	[%rd15+1408], %r2154;
$L__BB9_92:
	add.s32 	%r686, %r662, 384;
	setp.ge.s32 	%p62, %r686, %r130;
	@%p62 bra 	$L__BB9_94;
	st.global.u32 	[%rd15+1536], %r2153;
$L__BB9_94:
	add.s32 	%r688, %r662, 416;
	setp.ge.s32 	%p63, %r688, %r130;
	@%p63 bra 	$L__BB9_96;
	st.global.u32 	[%rd15+1664], %r2152;
$L__BB9_96:
	add.s32 	%r690, %r662, 448;
	setp.ge.s32 	%p64, %r690, %r130;
	@%p64 bra 	$L__BB9_98;
	st.global.u32 	[%rd15+1792], %r2151;
$L__BB9_98:
	add.s32 	%r692, %r662, 480;
	setp.ge.s32 	%p65, %r692, %r130;
	@%p65 bra 	$L__BB9_100;
	st.global.u32 	[%rd15+1920], %r2150;
$L__BB9_100:
	add.s32 	%r694, %r662, 512;
	setp.ge.s32 	%p66, %r694, %r130;
	@%p66 bra 	$L__BB9_102;
	st.global.u32 	[%rd15+2048], %r2149;
$L__BB9_102:
	ld.param.u32 	%r2083, [_ZN3cub18CUB_300001_SM_10006detail10radix_sort29DeviceRadixSortOnesweepKernelINS1_5radix10policy_hubIiiyE10Policy1000ELNS0_9SortOrderE0EiiyiiNS1_21identity_decomposer_tEEEvPT5_SB_PT3_PKSC_PT1_PKSG_PT2_PKSK_T4_iiT6__param_8];
	setp.gt.s32 	%p67, %r4, %r2083;
	@%p67 bra 	$L__BB9_104;
	ld.global.u32 	%r2211, [%rd8];
	ld.global.u32 	%r2210, [%rd8+128];
	ld.global.u32 	%r2209, [%rd8+256];
	ld.global.u32 	%r2208, [%rd8+384];
	ld.global.u32 	%r2207, [%rd8+512];
	ld.global.u32 	%r2206, [%rd8+640];
	ld.global.u32 	%r2205, [%rd8+768];
	ld.global.u32 	%r2204, [%rd8+896];
	ld.global.u32 	%r2203, [%rd8+1024];
	ld.global.u32 	%r2202, [%rd8+1152];
	ld.global.u32 	%r2201, [%rd8+1280];
	ld.global.u32 	%r2200, [%rd8+1408];
	ld.global.u32 	%r2199, [%rd8+1536];
	ld.global.u32 	%r2198, [%rd8+1664];
	ld.global.u32 	%r2197, [%rd8+1792];
	ld.global.u32 	%r2196, [%rd8+1920];
	ld.global.u32 	%r2195, [%rd8+2048];
	bra.uni 	$L__BB9_138;
$L__BB9_104:
	ld.param.u32 	%r2084, [_ZN3cub18CUB_300001_SM_10006detail10radix_sort29DeviceRadixSortOnesweepKernelINS1_5radix10policy_hubIiiyE10Policy1000ELNS0_9SortOrderE0EiiyiiNS1_21identity_decomposer_tEEEvPT5_SB_PT3_PKSC_PT1_PKSG_PT2_PKSK_T4_iiT6__param_8];
	cvt.u32.u64 	%r696, %rd7;
	sub.s32 	%r148, %r2084, %r649;
	setp.ge.s32 	%p68, %r696, %r148;
	@%p68 bra 	$L__BB9_106;
	ld.global.u32 	%r2211, [%rd8];
$L__BB9_106:
	add.s32 	%r700, %r696, 32;
	setp.ge.s32 	%p69, %r700, %r148;
	@%p69 bra 	$L__BB9_108;
	ld.global.u32 	%r2210, [%rd8+128];
$L__BB9_108:
	add.s32 	%r703, %r696, 64;
	setp.ge.s32 	%p70, %r703, %r148;
	@%p70 bra 	$L__BB9_110;
	ld.global.u32 	%r2209, [%rd8+256];
$L__BB9_110:
	add.s32 	%r706, %r696, 96;
	setp.ge.s32 	%p71, %r706, %r148;
	@%p71 bra 	$L__BB9_112;
	ld.global.u32 	%r2208, [%rd8+384];
$L__BB9_112:
	add.s32 	%r709, %r696, 128;
	setp.ge.s32 	%p72, %r709, %r148;
	@%p72 bra 	$L__BB9_114;
	ld.global.u32 	%r2207, [%rd8+512];
$L__BB9_114:
	add.s32 	%r712, %r696, 160;
	setp.ge.s32 	%p73, %r712, %r148;
	@%p73 bra 	$L__BB9_116;
	ld.global.u32 	%r2206, [%rd8+640];
$L__BB9_116:
	add.s32 	%r715, %r696, 192;
	setp.ge.s32 	%p74, %r715, %r148;
	@%p74 bra 	$L__BB9_118;
	ld.global.u32 	%r2205, [%rd8+768];
$L__BB9_118:
	add.s32 	%r718, %r696, 224;
	setp.ge.s32 	%p75, %r718, %r148;
	@%p75 bra 	$L__BB9_120;
	ld.global.u32 	%r2204, [%rd8+896];
$L__BB9_120:
	add.s32 	%r721, %r696, 256;
	setp.ge.s32 	%p76, %r721, %r148;
	@%p76 bra 	$L__BB9_122;
	ld.global.u32 	%r2203, [%rd8+1024];
$L__BB9_122:
	add.s32 	%r724, %r696, 288;
	setp.ge.s32 	%p77, %r724, %r148;
	@%p77 bra 	$L__BB9_124;
	ld.global.u32 	%r2202, [%rd8+1152];
$L__BB9_124:
	add.s32 	%r727, %r696, 320;
	setp.ge.s32 	%p78, %r727, %r148;
	@%p78 bra 	$L__BB9_126;
	ld.global.u32 	%r2201, [%rd8+1280];
$L__BB9_126:
	add.s32 	%r730, %r696, 352;
	setp.ge.s32 	%p79, %r730, %r148;
	@%p79 bra 	$L__BB9_128;
	ld.global.u32 	%r2200, [%rd8+1408];
$L__BB9_128:
	add.s32 	%r733, %r696, 384;
	setp.ge.s32 	%p80, %r733, %r148;
	@%p80 bra 	$L__BB9_130;
	ld.global.u32 	%r2199, [%rd8+1536];
$L__BB9_130:
	add.s32 	%r736, %r696, 416;
	setp.ge.s32 	%p81, %r736, %r148;
	@%p81 bra 	$L__BB9_132;
	ld.global.u32 	%r2198, [%rd8+1664];
$L__BB9_132:
	add.s32 	%r739, %r696, 448;
	setp.ge.s32 	%p82, %r739, %r148;
	@%p82 bra 	$L__BB9_134;
	ld.global.u32 	%r2197, [%rd8+1792];
$L__BB9_134:
	add.s32 	%r742, %r696, 480;
	setp.ge.s32 	%p83, %r742, %r148;
	@%p83 bra 	$L__BB9_136;
	ld.global.u32 	%r2196, [%rd8+1920];
$L__BB9_136:
	add.s32 	%r745, %r696, 512;
	setp.ge.s32 	%p84, %r745, %r148;
	@%p84 bra 	$L__BB9_138;
	ld.global.u32 	%r2195, [%rd8+2048];
$L__BB9_138:
	ld.param.u32 	%r2085, [_ZN3cub18CUB_300001_SM_10006detail10radix_sort29DeviceRadixSortOnesweepKernelINS1_5radix10policy_hubIiiyE10Policy1000ELNS0_9SortOrderE0EiiyiiNS1_21identity_decomposer_tEEEvPT5_SB_PT3_PKSC_PT1_PKSG_PT2_PKSK_T4_iiT6__param_8];
	mad.lo.s32 	%r746, %r3, 6528, 6528;
	setp.gt.s32 	%p85, %r746, %r2085;
	@%p85 bra 	$L__BB9_140;
	ld.param.u64 	%rd439, [_ZN3cub18CUB_300001_SM_10006detail10radix_sort29DeviceRadixSortOnesweepKernelINS1_5radix10policy_hubIiiyE10Policy1000ELNS0_9SortOrderE0EiiyiiNS1_21identity_decomposer_tEEEvPT5_SB_PT3_PKSC_PT1_PKSG_PT2_PKSK_T4_iiT6__param_6];
	add.s64 	%rd86, %rd14, %rd7;
	cvta.to.global.u64 	%rd87, %rd439;
	shl.b64 	%rd88, %rd86, 2;
	add.s64 	%rd89, %rd87, %rd88;
	st.global.u32 	[%rd89], %r2211;
	st.global.u32 	[%rd89+128], %r2210;
	st.global.u32 	[%rd89+256], %r2209;
	st.global.u32 	[%rd89+384], %r2208;
	st.global.u32 	[%rd89+512], %r2207;
	st.global.u32 	[%rd89+640], %r2206;
	st.global.u32 	[%rd89+768], %r2205;
	st.global.u32 	[%rd89+896], %r2204;
	st.global.u32 	[%rd89+1024], %r2203;
	st.global.u32 	[%rd89+1152], %r2202;
	st.global.u32 	[%rd89+1280], %r2201;
	st.global.u32 	[%rd89+1408], %r2200;
	st.global.u32 	[%rd89+1536], %r2199;
	st.global.u32 	[%rd89+1664], %r2198;
	st.global.u32 	[%rd89+1792], %r2197;
	st.global.u32 	[%rd89+1920], %r2196;
	st.global.u32 	[%rd89+2048], %r2195;
	bra.uni 	$L__BB9_174;
$L__BB9_140:
	ld.param.u32 	%r2086, [_ZN3cub18CUB_300001_SM_10006detail10radix_sort29DeviceRadixSortOnesweepKernelINS1_5radix10policy_hubIiiyE10Policy1000ELNS0_9SortOrderE0EiiyiiNS1_21identity_decomposer_tEEEvPT5_SB_PT3_PKSC_PT1_PKSG_PT2_PKSK_T4_iiT6__param_8];
	ld.param.u64 	%rd440, [_ZN3cub18CUB_300001_SM_10006detail10radix_sort29DeviceRadixSortOnesweepKernelINS1_5radix10policy_hubIiiyE10Policy1000ELNS0_9SortOrderE0EiiyiiNS1_21identity_decomposer_tEEEvPT5_SB_PT3_PKSC_PT1_PKSG_PT2_PKSK_T4_iiT6__param_6];
	cvt.u32.u64 	%r747, %rd7;
	mad.lo.s32 	%r199, %r3, -6528, %r2086;
	setp.ge.s32 	%p86, %r747, %r199;
	add.s64 	%rd90, %rd14, %rd7;
	cvta.to.global.u64 	%rd91, %rd440;
	shl.b64 	%rd92, %rd90, 2;
	add.s64 	%rd16, %rd91, %rd92;
	@%p86 bra 	$L__BB9_142;
	st.global.u32 	[%rd16], %r2211;
$L__BB9_142:
	add.s32 	%r749, %r747, 32;
	setp.ge.s32 	%p87, %r749, %r199;
	@%p87 bra 	$L__BB9_144;
	st.global.u32 	[%rd16+128], %r2210;
$L__BB9_144:
	add.s32 	%r751, %r747, 64;
	setp.ge.s32 	%p88, %r751, %r199;
	@%p88 bra 	$L__BB9_146;
	st.global.u32 	[%rd16+256], %r2209;
$L__BB9_146:
	add.s32 	%r753, %r747, 96;
	setp.ge.s32 	%p89, %r753, %r199;
	@%p89 bra 	$L__BB9_148;
	st.global.u32 	[%rd16+384], %r2208;
$L__BB9_148:
	add.s32 	%r755, %r747, 128;
	setp.ge.s32 	%p90, %r755, %r199;
	@%p90 bra 	$L__BB9_150;
	st.global.u32 	[%rd16+512], %r2207;
$L__BB9_150:
	add.s32 	%r757, %r747, 160;
	setp.ge.s32 	%p91, %r757, %r199;
	@%p91 bra 	$L__BB9_152;
	st.global.u32 	[%rd16+640], %r2206;
$L__BB9_152:
	add.s32 	%r759, %r747, 192;
	setp.ge.s32 	%p92, %r759, %r199;
	@%p92 bra 	$L__BB9_154;
	st.global.u32 	[%rd16+768], %r2205;
$L__BB9_154:
	add.s32 	%r761, %r747, 224;
	setp.ge.s32 	%p93, %r761, %r199;
	@%p93 bra 	$L__BB9_156;
	st.global.u32 	[%rd16+896], %r2204;
$L__BB9_156:
	add.s32 	%r763, %r747, 256;
	setp.ge.s32 	%p94, %r763, %r199;
	@%p94 bra 	$L__BB9_158;
	st.global.u32 	[%rd16+1024], %r2203;
$L__BB9_158:
	add.s32 	%r765, %r747, 288;
	setp.ge.s32 	%p95, %r765, %r199;
	@%p95 bra 	$L__BB9_160;
	st.global.u32 	[%rd16+1152], %r2202;
$L__BB9_160:
	add.s32 	%r767, %r747, 320;
	setp.ge.s32 	%p96, %r767, %r199;
	@%p96 bra 	$L__BB9_162;
	st.global.u32 	[%rd16+1280], %r2201;
$L__BB9_162:
	add.s32 	%r769, %r747, 352;
	setp.ge.s32 	%p97, %r769, %r199;
	@%p97 bra 	$L__BB9_164;
	st.global.u32 	[%rd16+1408], %r2200;
$L__BB9_164:
	add.s32 	%r771, %r747, 384;
	setp.ge.s32 	%p98, %r771, %r199;
	@%p98 bra 	$L__BB9_166;
	st.global.u32 	[%rd16+1536], %r2199;
$L__BB9_166:
	add.s32 	%r773, %r747, 416;
	setp.ge.s32 	%p99, %r773, %r199;
	@%p99 bra 	$L__BB9_168;
	st.global.u32 	[%rd16+1664], %r2198;
$L__BB9_168:
	add.s32 	%r775, %r747, 448;
	setp.ge.s32 	%p100, %r775, %r199;
	@%p100 bra 	$L__BB9_170;
	st.global.u32 	[%rd16+1792], %r2197;
$L__BB9_170:
	add.s32 	%r777, %r747, 480;
	setp.ge.s32 	%p101, %r777, %r199;
	@%p101 bra 	$L__BB9_172;
	st.global.u32 	[%rd16+1920], %r2196;
$L__BB9_172:
	add.s32 	%r779, %r747, 512;
	setp.ge.s32 	%p102, %r779, %r199;
	@%p102 bra 	$L__BB9_174;
	st.global.u32 	[%rd16+2048], %r2195;
$L__BB9_174:
	// begin inline asm
	exit;
	// end inline asm
	mov.u32 	%r2212, %r2149;
	mov.u32 	%r2213, %r2150;
	mov.u32 	%r2214, %r2151;
	mov.u32 	%r2215, %r2152;
	mov.u32 	%r2216, %r2153;
	mov.u32 	%r2217, %r2154;
	mov.u32 	%r2218, %r2155;
	mov.u32 	%r2219, %r2156;
	mov.u32 	%r2220, %r2157;
	mov.u32 	%r2221, %r2158;
	mov.u32 	%r2222, %r2159;
	mov.u32 	%r2223, %r2160;
	mov.u32 	%r2224, %r2161;
	mov.u32 	%r2225, %r2162;
	mov.u32 	%r2226, %r2163;
	mov.u32 	%r2227, %r2164;
	mov.u32 	%r2228, %r2165;
$L__BB9_175:
	mul.hi.u32 	%r780, %r1, 357913942;
	add.s32 	%r781, %r780, %r1;
	shl.b32 	%r782, %r781, 2;
	mov.u32 	%r783, _ZZN3cub18CUB_300001_SM_10006detail10radix_sort29DeviceRadixSortOnesweepKernelINS1_5radix10policy_hubIiiyE10Policy1000ELNS0_9SortOrderE0EiiyiiNS1_21identity_decomposer_tEEEvPT5_SB_PT3_PKSC_PT1_PKSG_PT2_PKSK_T4_iiT6_E1s;
	add.s32 	%r784, %r783, %r782;
	add.s32 	%r217, %r784, 13328;
	st.shared.u32 	[%r784+13328], %r2174;
	bar.sync 	0;
	setp.gt.u32 	%p103, %r1, 31;
	@%p103 bra 	$L__BB9_177;
	mad.lo.s32 	%r816, %r1, 52, %r783;
	ld.shared.u32 	%r817, [%r816+13328];
	ld.shared.u32 	%r818, [%r816+13332];
	ld.shared.u32 	%r819, [%r816+13336];
	ld.shared.u32 	%r820, [%r816+13340];
	ld.shared.u32 	%r821, [%r816+13344];
	ld.shared.u32 	%r822, [%r816+13348];
	ld.shared.u32 	%r823, [%r816+13352];
	ld.shared.u32 	%r824, [%r816+13356];
	ld.shared.u32 	%r825, [%r816+13360];
	ld.shared.u32 	%r826, [%r816+13364];
	ld.shared.u32 	%r827, [%r816+13368];
	ld.shared.u32 	%r828, [%r816+13372];
	add.s32 	%r829, %r818, %r817;
	add.s32 	%r830, %r829, %r819;
	add.s32 	%r831, %r830, %r820;
	add.s32 	%r832, %r831, %r821;
	add.s32 	%r833, %r832, %r822;
	add.s32 	%r834, %r833, %r823;
	add.s32 	%r835, %r834, %r824;
	add.s32 	%r836, %r835, %r825;
	add.s32 	%r837, %r836, %r826;
	add.s32 	%r838, %r837, %r827;
	add.s32 	%r789, %r838, %r828;
	mov.b32 	%r787, 1;
	mov.b32 	%r812, 0;
	mov.b32 	%r814, -1;
	// begin inline asm
	{  .reg .s32 r0;  .reg .pred p;  shfl.sync.up.b32 r0|p, %r789, %r787, %r812, %r814;  @p add.s32 r0, r0, %r789;  mov.s32 %r785, r0;}
	// end inline asm
	mov.b32 	%r793, 2;
	// begin inline asm
	{  .reg .s32 r0;  .reg .pred p;  shfl.sync.up.b32 r0|p, %r785, %r793, %r812, %r814;  @p add.s32 r0, r0, %r785;  mov.s32 %r791, r0;}
	// end inline asm
	mov.b32 	%r799, 4;
	// begin inline asm
	{  .reg .s32 r0;  .reg .pred p;  shfl.sync.up.b32 r0|p, %r791, %r799, %r812, %r814;  @p add.s32 r0, r0, %r791;  mov.s32 %r797, r0;}
	// end inline asm
	mov.b32 	%r805, 8;
	// begin inline asm
	{  .reg .s32 r0;  .reg .pred p;  shfl.sync.up.b32 r0|p, %r797, %r805, %r812, %r814;  @p add.s32 r0, r0, %r797;  mov.s32 %r803, r0;}
	// end inline asm
	mov.b32 	%r811, 16;
	// begin inline asm
	{  .reg .s32 r0;  .reg .pred p;  shfl.sync.up.b32 r0|p, %r803, %r811, %r812, %r814;  @p add.s32 r0, r0, %r803;  mov.s32 %r809, r0;}
	// end inline asm
	sub.s32 	%r839, %r809, %r789;
	add.s32 	%r840, %r817, %r839;
	add.s32 	%r841, %r818, %r840;
	add.s32 	%r842, %r819, %r841;
	add.s32 	%r843, %r820, %r842;
	add.s32 	%r844, %r821, %r843;
	add.s32 	%r845, %r822, %r844;
	add.s32 	%r846, %r823, %r845;
	add.s32 	%r847, %r824, %r846;
	add.s32 	%r848, %r825, %r847;
	add.s32 	%r849, %r826, %r848;
	add.s32 	%r850, %r827, %r849;
	st.shared.u32 	[%r816+13328], %r839;
	st.shared.u32 	[%r816+13332], %r840;
	st.shared.u32 	[%r816+13336], %r841;
	st.shared.u32 	[%r816+13340], %r842;
	st.shared.u32 	[%r816+13344], %r843;
	st.shared.u32 	[%r816+13348], %r844;
	st.shared.u32 	[%r816+13352], %r845;
	st.shared.u32 	[%r816+13356], %r846;
	st.shared.u32 	[%r816+13360], %r847;
	st.shared.u32 	[%r816+13364], %r848;
	st.shared.u32 	[%r816+13368], %r849;
	st.shared.u32 	[%r816+13372], %r850;
$L__BB9_177:
	setp.gt.u32 	%p104, %r1, 255;
	bar.sync 	0;
	ld.shared.u32 	%r218, [%r217];
	@%p104 bra 	$L__BB9_179;
	shl.b32 	%r851, %r1, 2;
	add.s32 	%r853, %r783, %r851;
	ld.shared.u32 	%r854, [%r853];
	add.s32 	%r855, %r854, %r218;
	st.shared.u32 	[%r853], %r855;
	ld.shared.u32 	%r856, [%r853+1024];
	add.s32 	%r857, %r856, %r218;
	st.shared.u32 	[%r853+1024], %r857;
	ld.shared.u32 	%r858, [%r853+2048];
	add.s32 	%r859, %r858, %r218;
	st.shared.u32 	[%r853+2048], %r859;
	ld.shared.u32 	%r860, [%r853+3072];
	add.s32 	%r861, %r860, %r218;
	st.shared.u32 	[%r853+3072], %r861;
	ld.shared.u32 	%r862, [%r853+4096];
	add.s32 	%r863, %r862, %r218;
	st.shared.u32 	[%r853+4096], %r863;
	ld.shared.u32 	%r864, [%r853+5120];
	add.s32 	%r865, %r864, %r218;
	st.shared.u32 	[%r853+5120], %r865;
	ld.shared.u32 	%r866, [%r853+6144];
	add.s32 	%r867, %r866, %r218;
	st.shared.u32 	[%r853+6144], %r867;
	ld.shared.u32 	%r868, [%r853+7168];
	add.s32 	%r869, %r868, %r218;
	st.shared.u32 	[%r853+7168], %r869;
	ld.shared.u32 	%r870, [%r853+8192];
	add.s32 	%r871, %r870, %r218;
	st.shared.u32 	[%r853+8192], %r871;
	ld.shared.u32 	%r872, [%r853+9216];
	add.s32 	%r873, %r872, %r218;
	st.shared.u32 	[%r853+9216], %r873;
	ld.shared.u32 	%r874, [%r853+10240];
	add.s32 	%r875, %r874, %r218;
	st.shared.u32 	[%r853+10240], %r875;
	ld.shared.u32 	%r876, [%r853+11264];
	add.s32 	%r877, %r876, %r218;
	st.shared.u32 	[%r853+11264], %r877;
$L__BB9_179:
	ld.param.u32 	%r2132, [_ZN3cub18CUB_300001_SM_10006detail10radix_sort29DeviceRadixSortOnesweepKernelINS1_5radix10policy_hubIiiyE10Policy1000ELNS0_9SortOrderE0EiiyiiNS1_21identity_decomposer_tEEEvPT5_SB_PT3_PKSC_PT1_PKSG_PT2_PKSK_T4_iiT6__param_10];
	ld.param.u32 	%r2095, [_ZN3cub18CUB_300001_SM_10006detail10radix_sort29DeviceRadixSortOnesweepKernelINS1_5radix10policy_hubIiiyE10Policy1000ELNS0_9SortOrderE0EiiyiiNS1_21identity_decomposer_tEEEvPT5_SB_PT3_PKSC_PT1_PKSG_PT2_PKSK_T4_iiT6__param_9];
	shl.b32 	%r904, %r1, 5;
	and.b32  	%r905, %r904, 31744;
	add.s32 	%r219, %r783, %r905;
	bar.sync 	0;
	// begin inline asm
	mov.u32 %r878, %lanemask_le;
	// end inline asm
	shr.u32 	%r907, %r2228, %r2095;
	mov.b32 	%r908, -1;
	shl.b32 	%r909, %r908, %r2132;
	not.b32 	%r221, %r909;
	and.b32  	%r901, %r907, %r221;
	mov.b32 	%r881, 1;
	// begin inline asm
	{
    .reg .pred p;
    and.b32 %r879, %r901, %r881;    setp.ne.u32 p, %r879, 0;
    vote.ballot.sync.b32 %r879, p, 0xffffffff;
    @!p not.b32 %r879, %r879;
}

	// end inline asm
	mov.b32 	%r884, 2;
	// begin inline asm
	{
    .reg .pred p;
    and.b32 %r882, %r901, %r884;    setp.ne.u32 p, %r882, 0;
    vote.ballot.sync.b32 %r882, p, 0xffffffff;
    @!p not.b32 %r882, %r882;
}

	// end inline asm
	and.b32  	%r910, %r882, %r879;
	mov.b32 	%r887, 4;
	// begin inline asm
	{
    .reg .pred p;
    and.b32 %r885, %r901, %r887;    setp.ne.u32 p, %r885, 0;
    vote.ballot.sync.b32 %r885, p, 0xffffffff;
    @!p not.b32 %r885, %r885;
}

	// end inline asm
	and.b32  	%r911, %r885, %r910;
	mov.b32 	%r890, 8;
	// begin inline asm
	{
    .reg .pred p;
    and.b32 %r888, %r901, %r890;    setp.ne.u32 p, %r888, 0;
    vote.ballot.sync.b32 %r888, p, 0xffffffff;
    @!p not.b32 %r888, %r888;
}

	// end inline asm
	and.b32  	%r912, %r888, %r911;
	mov.b32 	%r893, 16;
	// begin inline asm
	{
    .reg .pred p;
    and.b32 %r891, %r901, %r893;    setp.ne.u32 p, %r891, 0;
    vote.ballot.sync.b32 %r891, p, 0xffffffff;
    @!p not.b32 %r891, %r891;
}

	// end inline asm
	and.b32  	%r913, %r891, %r912;
	mov.b32 	%r896, 32;
	// begin inline asm
	{
    .reg .pred p;
    and.b32 %r894, %r901, %r896;    setp.ne.u32 p, %r894, 0;
    vote.ballot.sync.b32 %r894, p, 0xffffffff;
    @!p not.b32 %r894, %r894;
}

	// end inline asm
	and.b32  	%r914, %r894, %r913;
	mov.b32 	%r899, 64;
	// begin inline asm
	{
    .reg .pred p;
    and.b32 %r897, %r901, %r899;    setp.ne.u32 p, %r897, 0;
    vote.ballot.sync.b32 %r897, p, 0xffffffff;
    @!p not.b32 %r897, %r897;
}

	// end inline asm
	and.b32  	%r915, %r897, %r914;
	mov.b32 	%r902, 128;
	// begin inline asm
	{
    .reg .pred p;
    and.b32 %r900, %r901, %r902;    setp.ne.u32 p, %r900, 0;
    vote.ballot.sync.b32 %r900, p, 0xffffffff;
    @!p not.b32 %r900, %r900;
}

	// end inline asm
	and.b32  	%r916, %r900, %r915;
	clz.b32 	%r917, %r916;
	sub.s32 	%r223, 31, %r917;
	and.b32  	%r918, %r878, %r916;
	popc.b32 	%r224, %r918;
	setp.ne.s32 	%p105, %r443, %r223;
	mov.b32 	%r2229, 0;
	@%p105 bra 	$L__BB9_181;
	shl.b32 	%r919, %r901, 2;
	add.s32 	%r920, %r219, %r919;
	atom.shared.add.u32 	%r2229, [%r920], %r224;
$L__BB9_181:
	ld.param.u32 	%r2096, [_ZN3cub18CUB_300001_SM_10006detail10radix_sort29DeviceRadixSortOnesweepKernelINS1_5radix10policy_hubIiiyE10Policy1000ELNS0_9SortOrderE0EiiyiiNS1_21identity_decomposer_tEEEvPT5_SB_PT3_PKSC_PT1_PKSG_PT2_PKSK_T4_iiT6__param_9];
	shfl.sync.idx.b32	%r946|%p106, %r2229, %r223, 31, -1;
	add.s32 	%r227, %r224, %r946;
	shr.u32 	%r947, %r2227, %r2096;
	and.b32  	%r943, %r947, %r221;
	mov.b32 	%r923, 1;
	// begin inline asm
	{
    .reg .pred p;
    and.b32 %r921, %r943, %r923;    setp.ne.u32 p, %r921, 0;
    vote.ballot.sync.b32 %r921, p, 0xffffffff;
    @!p not.b32 %r921, %r921;
}

	// end inline asm
	mov.b32 	%r926, 2;
	// begin inline asm
	{
    .reg .pred p;
    and.b32 %r924, %r943, %r926;    setp.ne.u32 p, %r924, 0;
    vote.ballot.sync.b32 %r924, p, 0xffffffff;
    @!p not.b32 %r924, %r924;
}

	// end inline asm
	and.b32  	%r948, %r924, %r921;
	mov.b32 	%r929, 4;
	// begin inline asm
	{
    .reg .pred p;
    and.b32 %r927, %r943, %r929;    setp.ne.u32 p, %r927, 0;
    vote.ballot.sync.b32 %r927, p, 0xffffffff;
    @!p not.b32 %r927, %r927;
}

	// end inline asm
	and.b32  	%r949, %r927, %r948;
	mov.b32 	%r932, 8;
	// begin inline asm
	{
    .reg .pred p;
    and.b32 %r930, %r943, %r932;    setp.ne.u32 p, %r930, 0;
    vote.ballot.sync.b32 %r930, p, 0xffffffff;
    @!p not.b32 %r930, %r930;
}

	// end inline asm
	and.b32  	%r950, %r930, %r949;
	mov.b32 	%r935, 16;
	// begin inline asm
	{
    .reg .pred p;
    and.b32 %r933, %r943, %r935;    setp.ne.u32 p, %r933, 0;
    vote.ballot.sync.b32 %r933, p, 0xffffffff;
    @!p not.b32 %r933, %r933;
}

	// end inline asm
	and.b32  	%r951, %r933, %r950;
	mov.b32 	%r938, 32;
	// begin inline asm
	{
    .reg .pred p;
    and.b32 %r936, %r943, %r938;    setp.ne.u32 p, %r936, 0;
    vote.ballot.sync.b32 %r936, p, 0xffffffff;
    @!p not.b32 %r936, %r936;
}

	// end inline asm
	and.b32  	%r952, %r936, %r951;
	mov.b32 	%r941, 64;
	// begin inline asm
	{
    .reg .pred p;
    and.b32 %r939, %r943, %r941;    setp.ne.u32 p, %r939, 0;
    vote.ballot.sync.b32 %r939, p, 0xffffffff;
    @!p not.b32 %r939, %r939;
}

	// end inline asm
	and.b32  	%r953, %r939, %r952;
	mov.b32 	%r944, 128;
	// begin inline asm
	{
    .reg .pred p;
    and.b32 %r942, %r943, %r944;    setp.ne.u32 p, %r942, 0;
    vote.ballot.sync.b32 %r942, p, 0xffffffff;
    @!p not.b32 %r942, %r942;
}

	// end inline asm
	and.b32  	%r954, %r942, %r953;
	clz.b32 	%r955, %r954;
	sub.s32 	%r229, 31, %r955;
	and.b32  	%r956, %r878, %r954;
	popc.b32 	%r230, %r956;
	setp.ne.s32 	%p107, %r443, %r229;
	mov.b32 	%r2230, 0;
	@%p107 bra 	$L__BB9_183;
	shl.b32 	%r957, %r943, 2;
	add.s32 	%r958, %r219, %r957;
	atom.shared.add.u32 	%r2230, [%r958], %r230;
$L__BB9_183:
	ld.param.u32 	%r2097, [_ZN3cub18CUB_300001_SM_10006detail10radix_sort29DeviceRadixSortOnesweepKernelINS1_5radix10policy_hubIiiyE10Policy1000ELNS0_9SortOrderE0EiiyiiNS1_21identity_decomposer_tEEEvPT5_SB_PT3_PKSC_PT1_PKSG_PT2_PKSK_T4_iiT6__param_9];
	shfl.sync.idx.b32	%r984|%p108, %r2230, %r229, 31, -1;
	add.s32 	%r233, %r230, %r984;
	shr.u32 	%r985, %r2226, %r2097;
	and.b32  	%r981, %r985, %r221;
	mov.b32 	%r961, 1;
	// begin inline asm
	{
    .reg .pred p;
    and.b32 %r959, %r981, %r961;    setp.ne.u32 p, %r959, 0;
    vote.ballot.sync.b32 %r959, p, 0xffffffff;
    @!p not.b32 %r959, %r959;
}

	// end inline asm
	mov.b32 	%r964, 2;
	// begin inline asm
	{
    .reg .pred p;
    and.b32 %r962, %r981, %r964;    setp.ne.u32 p, %r962, 0;
    vote.ballot.sync.b32 %r962, p, 0xffffffff;
    @!p not.b32 %r962, %r962;
}

	// end inline asm
	and.b32  	%r986, %r962, %r959;
	mov.b32 	%r967, 4;
	// begin inline asm
	{
    .reg .pred p;
    and.b32 %r965, %r981, %r967;    setp.ne.u32 p, %r965, 0;
    vote.ballot.sync.b32 %r965, p, 0xffffffff;
    @!p not.b32 %r965, %r965;
}

	// end inline asm
	and.b32  	%r987, %r965, %r986;
	mov.b32 	%r970, 8;
	// begin inline asm
	{
    .reg .pred p;
    and.b32 %r968, %r981, %r970;    setp.ne.u32 p, %r968, 0;
    vote.ballot.sync.b32 %r968, p, 0xffffffff;
    @!p not.b32 %r968, %r968;
}

	// end inline asm
	and.b32  	%r988, %r968, %r987;
	mov.b32 	%r973, 16;
	// begin inline asm
	{
    .reg .pred p;
    and.b32 %r971, %r981, %r973;    setp.ne.u32 p, %r971, 0;
    vote.ballot.sync.b32 %r971, p, 0xffffffff;
    @!p not.b32 %r971, %r971;
}

	// end inline asm
	and.b32  	%r989, %r971, %r988;
	mov.b32 	%r976, 32;
	// begin inline asm
	{
    .reg .pred p;
    and.b32 %r974, %r981, %r976;    setp.ne.u32 p, %r974, 0;
    vote.ballot.sync.b32 %r974, p, 0xffffffff;
    @!p not.b32 %r974, %r974;
}

	// end inline asm
	and.b32  	%r990, %r974, %r989;
	mov.b32 	%r979, 64;
	// begin inline asm
	{
    .reg .pred p;
    and.b32 %r977, %r981, %r979;    setp.ne.u32 p, %r977, 0;
    vote.ballot.sync.b32 %r977, p, 0xffffffff;
    @!p not.b32 %r977, %r977;
}

	// end inline asm
	and.b32  	%r991, %r977, %r990;
	mov.b32 	%r982, 128;
	// begin inline asm
	{
    .reg .pred p;
    and.b32 %r980, %r981, %r982;    setp.ne.u32 p, %r980, 0;
    vote.ballot.sync.b32 %r980, p, 0xffffffff;
    @!p not.b32 %r980, %r980;
}

	// end inline asm
	and.b32  	%r992, %r980, %r991;
	clz.b32 	%r993, %r992;
	sub.s32 	%r235, 31, %r993;
	and.b32  	%r994, %r878, %r992;
	popc.b32 	%r236, %r994;
	setp.ne.s32 	%p109, %r443, %r235;
	mov.b32 	%r2231, 0;
	@%p109 bra 	$L__BB9_185;
	shl.b32 	%r995, %r981, 2;
	add.s32 	%r996, %r219, %r995;
	atom.shared.add.u32 	%r2231, [%r996], %r236;
$L__BB9_185:
	ld.param.u32 	%r2098, [_ZN3cub18CUB_300001_SM_10006detail10radix_sort29DeviceRadixSortOnesweepKernelINS1_5radix10policy_hubIiiyE10Policy1000ELNS0_9SortOrderE0EiiyiiNS1_21identity_decomposer_tEEEvPT5_SB_PT3_PKSC_PT1_PKSG_PT2_PKSK_T4_iiT6__param_9];
	shfl.sync.idx.b32	%r1022|%p110, %r2231, %r235, 31, -1;
	add.s32 	%r239, %r236, %r1022;
	shr.u32 	%r1023, %r2225, %r2098;
	and.b32  	%r1019, %r1023, %r221;
	mov.b32 	%r999, 1;
	// begin inline asm
	{
    .reg .pred p;
    and.b32 %r997, %r1019, %r999;    setp.ne.u32 p, %r997, 0;
    vote.ballot.sync.b32 %r997, p, 0xffffffff;
    @!p not.b32 %r997, %r997;
}

	// end inline asm
	mov.b32 	%r1002, 2;
	// begin inline asm
	{
    .reg .pred p;
    and.b32 %r1000, %r1019, %r1002;    setp.ne.u32 p, %r1000, 0;
    vote.ballot.sync.b32 %r1000, p, 0xffffffff;
    @!p not.b32 %r1000, %r1000;
}

	// end inline asm
	and.b32  	%r1024, %r1000, %r997;
	mov.b32 	%r1005, 4;
	// begin inline asm
	{
    .reg .pred p;
    and.b32 %r1003, %r1019, %r1005;    setp.ne.u32 p, %r1003, 0;
    vote.ballot.sync.b32 %r1003, p, 0xffffffff;
    @!p not.b32 %r1003, %r1003;
}

	// end inline asm
	and.b32  	%r1025, %r1003, %r1024;
	mov.b32 	%r1008, 8;
	// begin inline asm
	{
    .reg .pred p;
    and.b32 %r1006, %r1019, %r1008;    setp.ne.u32 p, %r1006, 0;
    vote.ballot.sync.b32 %r1006, p, 0xffffffff;
    @!p not.b32 %r1006, %r1006;
}

	// end inline asm
	and.b32  	%r1026, %r1006, %r1025;
	mov.b32 	%r1011, 16;
	// begin inline asm
	{
    .reg .pred p;
    and.b32 %r1009, %r1019, %r1011;    setp.ne.u32 p, %r1009, 0;
    vote.ballot.sync.b32 %r1009, p, 0xffffffff;
    @!p not.b32 %r1009, %r1009;
}

	// end inline asm
	and.b32  	%r1027, %r1009, %r1026;
	mov.b32 	%r1014, 32;
	// begin inline asm
	{
    .reg .pred p;
    and.b32 %r1012, %r1019, %r1014;    setp.ne.u32 p, %r1012, 0;
    vote.ballot.sync.b32 %r1012, p, 0xffffffff;
    @!p not.b32 %r1012, %r1012;
}

	// end inline asm
	and.b32  	%r1028, %r1012, %r1027;
	mov.b32 	%r1017, 64;
	// begin inline asm
	{
    .reg .pred p;
    and.b32 %r1015, %r1019, %r1017;    setp.ne.u32 p, %r1015, 0;
    vote.ballot.sync.b32 %r1015, p, 0xffffffff;
    @!p not.b32 %r1015, %r1015;
}

	// end inline asm
	and.b32  	%r1029, %r1015, %r1028;
	mov.b32 	%r1020, 128;
	// begin inline asm
	{
    .reg .pred p;
    and.b32 %r1018, %r1019, %r1020;    setp.ne.u32 p, %r1018, 0;
    vote.ballot.sync.b32 %r1018, p, 0xffffffff;
    @!p not.b32 %r1018, %r1018;
}

	// end inline asm
	and.b32  	%r1030, %r1018, %r1029;
	clz.b32 	%r1031, %r1030;
	sub.s32 	%r241, 31, %r1031;
	and.b32  	%r1032, %r878, %r1030;
	popc.b32 	%r242, %r1032;
	setp.ne.s32 	%p111, %r443, %r241;
	mov.b32 	%r2232, 0;
	@%p111 bra 	$L__BB9_187;
	shl.b32 	%r1033, %r1019, 2;
	add.s32 	%r1034, %r219, %r1033;
	atom.shared.add.u32 	%r2232, [%r1034], %r242;
$L__BB9_187:
	ld.param.u32 	%r2099, [_ZN3cub18CUB_300001_SM_10006detail10radix_sort29DeviceRadixSortOnesweepKernelINS1_5radix10policy_hubIiiyE10Policy1000ELNS0_9SortOrderE0EiiyiiNS1_21identity_decomposer_tEEEvPT5_SB_PT3_PKSC_PT1_PKSG_PT2_PKSK_T4_iiT6__param_9];
	shfl.sync.idx.b32	%r1060|%p112, %r2232, %r241, 31, -1;
	add.s32 	%r245, %r242, %r1060;
	shr.u32 	%r1061, %r2224, %r2099;
	and.b32  	%r1057, %r1061, %r221;
	mov.b32 	%r1037, 1;
	// begin inline asm
	{
    .reg .pred p;
    and.b32 %r1035, %r1057, %r1037;    setp.ne.u32 p, %r1035, 0;
    vote.ballot.sync.b32 %r1035, p, 0xffffffff;
    @!p not.b32 %r1035, %r1035;
}

	// end inline asm
	mov.b32 	%r1040, 2;
	// begin inline asm
	{
    .reg .pred p;
    and.b32 %r1038, %r1057, %r1040;    setp.ne.u32 p, %r1038, 0;
    vote.ballot.sync.b32 %r1038, p, 0xffffffff;
    @!p not.b32 %r1038, %r1038;
}

	// end inline asm
	and.b32  	%r1062, %r1038, %r1035;
	mov.b32 	%r1043, 4;
	// begin inline asm
	{
    .reg .pred p;
    and.b32 %r1041, %r1057, %r1043;    setp.ne.u32 p, %r1041, 0;
    vote.ballot.sync.b32 %r1041, p, 0xffffffff;
    @!p not.b32 %r1041, %r1041;
}

	// end inline asm
	and.b32  	%r1063, %r1041, %r1062;
	mov.b32 	%r1046, 8;
	// begin inline asm
	{
    .reg .pred p;
    and.b32 %r1044, %r1057, %r1046;    setp.ne.u32 p, %r1044, 0;
    vote.ballot.sync.b32 %r1044, p, 0xffffffff;
    @!p not.b32 %r1044, %r1044;
}

	// end inline asm
	and.b32  	%r1064, %r1044, %r1063;
	mov.b32 	%r1049, 16;
	// begin inline asm
	{
    .reg .pred p;
    and.b32 %r1047, %r1057, %r1049;    setp.ne.u32 p, %r1047, 0;
    vote.ballot.sync.b32 %r1047, p, 0xffffffff;
    @!p not.b32 %r1047, %r1047;
}

	// end inline asm
	and.b32  	%r1065, %r1047, %r1064;
	mov.b32 	%r1052, 32;
	// begin inline asm
	{
    .reg .pred p;
    and.b32 %r1050, %r1057, %r1052;    setp.ne.u32 p, %r1050, 0;
    vote.ballot.sync.b32 %r1050, p, 0xffffffff;
    @!p not.b32 %r1050, %r1050;
}

	// end inline asm
	and.b32  	%r1066, %r1050, %r1065;
	mov.b32 	%r1055, 64;
	// begin inline asm
	{
    .reg .pred p;
    and.b32 %r1053, %r1057, %r1055;    setp.ne.u32 p, %r1053, 0;
    vote.ballot.sync.b32 %r1053, p, 0xffffffff;
    @!p not.b32 %r1053, %r1053;
}

	// end inline asm
	and.b32  	%r1067, %r1053, %r1066;
	mov.b32 	%r1058, 128;
	// begin inline asm
	{
    .reg .pred p;
    and.b32 %r1056, %r1057, %r1058;    setp.ne.u32 p, %r1056, 0;
    vote.ballot.sync.b32 %r1056, p, 0xffffffff;
    @!p not.b32 %r1056, %r1056;
}

	// end inline asm
	and.b32  	%r1068, %r1056, %r1067;
	clz.b32 	%r1069, %r1068;
	sub.s32 	%r247, 31, %r1069;
	and.b32  	%r1070, %r878, %r1068;
	popc.b32 	%r248, %r1070;
	setp.ne.s32 	%p113, %r443, %r247;
	mov.b32 	%r2233, 0;
	@%p113 bra 	$L__BB9_189;
	shl.b32 	%r1071, %r1057, 2;
	add.s32 	%r1072, %r219, %r1071;
	atom.shared.add.u32 	%r2233, [%r1072], %r248;
$L__BB9_189:
	ld.param.u32 	%r2100, [_ZN3cub18CUB_300001_SM_10006detail10radix_sort29DeviceRadixSortOnesweepKernelINS1_5radix10policy_hubIiiyE10Policy1000ELNS0_9SortOrderE0EiiyiiNS1_21identity_decomposer_tEEEvPT5_SB_PT3_PKSC_PT1_PKSG_PT2_PKSK_T4_iiT6__param_9];
	shfl.sync.idx.b32	%r1098|%p114, %r2233, %r247, 31, -1;
	add.s32 	%r251, %r248, %r1098;
	shr.u32 	%r1099, %r2223, %r2100;
	and.b32  	%r1095, %r1099, %r221;
	mov.b32 	%r1075, 1;
	// begin inline asm
	{
    .reg .pred p;
    and.b32 %r1073, %r1095, %r1075;    setp.ne.u32 p, %r1073, 0;
    vote.ballot.sync.b32 %r1073, p, 0xffffffff;
    @!p not.b32 %r1073, %r1073;
}

	// end inline asm
	mov.b32 	%r1078, 2;
	// begin inline asm
	{
    .reg .pred p;
    and.b32 %r1076, %r1095, %r1078;    setp.ne.u32 p, %r1076, 0;
    vote.ballot.sync.b32 %r1076, p, 0xffffffff;
    @!p not.b32 %r1076, %r1076;
}

	// end inline asm
	and.b32  	%r1100, %r1076, %r1073;
	mov.b32 	%r1081, 4;
	// begin inline asm
	{
    .reg .pred p;
    and.b32 %r1079, %r1095, %r1081;    setp.ne.u32 p, %r1079, 0;
    vote.ballot.sync.b32 %r1079, p, 0xffffffff;
    @!p not.b32 %r1079, %r1079;
}

	// end inline asm
	and.b32  	%r1101, %r1079, %r1100;
	mov.b32 	%r1084, 8;
	// begin inline asm
	{
    .reg .pred p;
    and.b32 %r1082, %r1095, %r1084;    setp.ne.u32 p, %r1082, 0;
    vote.ballot.sync.b32 %r1082, p, 0xffffffff;
    @!p not.b32 %r1082, %r1082;
}

	// end inline asm
	and.b32  	%r1102, %r1082, %r1101;
	mov.b32 	%r1087, 16;
	// begin inline asm
	{
    .reg .pred p;
    and.b32 %r1085, %r1095, %r1087;    setp.ne.u32 p, %r1085, 0;
    vote.ballot.sync.b32 %r1085, p, 0xffffffff;
    @!p not.b32 %r1085, %r1085;
}

	// end inline asm
	and.b32  	%r1103, %r1085, %r1102;
	mov.b32 	%r1090, 32;
	// begin inline asm
	{
    .reg .pred p;
    and.b32 %r1088, %r1095, %r1090;    setp.ne.u32 p, %r1088, 0;
    vote.ballot.sync.b32 %r1088, p, 0xffffffff;
    @!p not.b32 %r1088, %r1088;
}

	// end inline asm
	and.b32  	%r1104, %r1088, %r1103;
	mov.b32 	%r1093, 64;
	// begin inline asm
	{
    .reg .pred p;
    and.b32 %r1091, %r1095, %r1093;    setp.ne.u32 p, %r1091, 0;
    vote.ballot.sync.b32 %r1091, p, 0xffffffff;
    @!p not.b32 %r1091, %r1091;
}

	// end inline asm
	and.b32  	%r1105, %r1091, %r1104;
	mov.b32 	%r1096, 128;
	// begin inline asm
	{
    .reg .pred p;
    and.b32 %r1094, %r1095, %r1096;    setp.ne.u32 p, %r1094, 0;
    vote.ballot.sync.b32 %r1094, p, 0xffffffff;
    @!p not.b32 %r1094, %r1094;
}

	// end inline asm
	and.b32  	%r1106, %r1094, %r1105;
	clz.b32 	%r1107, %r1106;
	sub.s32 	%r253, 31, %r1107;
	and.b32  	%r1108, %r878, %r1106;
	popc.b32 	%r254, %r1108;
	setp.ne.s32 	%p115, %r443, %r253;
	mov.b32 	%r2234, 0;
	@%p115 bra 	$L__BB9_191;
	shl.b32 	%r1109, %r1095, 2;
	add.s32 	%r1110, %r219, %r1109;
	atom.shared.add.u32 	%r2234, [%r1110], %r254;
$L__BB9_191:
	ld.param.u32 	%r2101, [_ZN3cub18CUB_300001_SM_10006detail10radix_sort29DeviceRadixSortOnesweepKernelINS1_5radix10policy_hubIiiyE10Policy1000ELNS0_9SortOrderE0EiiyiiNS1_21identity_decomposer_tEEEvPT5_SB_PT3_PKSC_PT1_PKSG_PT2_PKSK_T4_iiT6__param_9];
	shfl.sync.idx.b32	%r1136|%p116, %r2234, %r253, 31, -1;
	add.s32 	%r257, %r254, %r1136;
	shr.u32 	%r1137, %r2222, %r2101;
	and.b32  	%r1133, %r1137, %r221;
	mov.b32 	%r1113, 1;
	// begin inline asm
	{
    .reg .pred p;
    and.b32 %r1111, %r1133, %r1113;    setp.ne.u32 p, %r1111, 0;
    vote.ballot.sync.b32 %r1111, p, 0xffffffff;
    @!p not.b32 %r1111, %r1111;
}

	// end inline asm
	mov.b32 	%r1116, 2;
	// begin inline asm
	{
    .reg .pred p;
    and.b32 %r1114, %r1133, %r1116;    setp.ne.u32 p, %r1114, 0;
    vote.ballot.sync.b32 %r1114, p, 0xffffffff;
    @!p not.b32 %r1114, %r1114;
}

	// end inline asm
	and.b32  	%r1138, %r1114, %r1111;
	mov.b32 	%r1119, 4;
	// begin inline asm
	{
    .reg .pred p;
    and.b32 %r1117, %r1133, %r1119;    setp.ne.u32 p, %r1117, 0;
    vote.ballot.sync.b32 %r1117, p, 0xffffffff;
    @!p not.b32 %r1117, %r1117;
}

	// end inline asm
	and.b32  	%r1139, %r1117, %r1138;
	mov.b32 	%r1122, 8;
	// begin inline asm
	{
    .reg .pred p;
    and.b32 %r1120, %r1133, %r1122;    setp.ne.u32 p, %r1120, 0;
    vote.ballot.sync.b32 %r1120, p, 0xffffffff;
    @!p not.b32 %r1120, %r1120;
}

	// end inline asm
	and.b32  	%r1140, %r1120, %r1139;
	mov.b32 	%r1125, 16;
	// begin inline asm
	{
    .reg .pred p;
    and.b32 %r1123, %r1133, %r1125;    setp.ne.u32 p, %r1123, 0;
    vote.ballot.sync.b32 %r1123, p, 0xffffffff;
    @!p not.b32 %r1123, %r1123;
}

	// end inline asm
	and.b32  	%r1141, %r1123, %r1140;
	mov.b32 	%r1128, 32;
	// begin inline asm
	{
    .reg .pred p;
    and.b32 %r1126, %r1133, %r1128;    setp.ne.u32 p, %r1126, 0;
    vote.ballot.sync.b32 %r1126, p, 0xffffffff;
    @!p not.b32 %r1126, %r1126;
}

	// end inline asm
	and.b32  	%r1142, %r1126, %r1141;
	mov.b32 	%r1131, 64;
	// begin inline asm
	{
    .reg .pred p;
    and.b32 %r1129, %r1133, %r1131;    setp.ne.u32 p, %r1129, 0;
    vote.ballot.sync.b32 %r1129, p, 0xffffffff;
    @!p not.b32 %r1129, %r1129;
}

	// end inline asm
	and.b32  	%r1143, %r1129, %r1142;
	mov.b32 	%r1134, 128;
	// begin inline asm
	{
    .reg .pred p;
    and.b32 %r1132, %r1133, %r1134;    setp.ne.u32 p, %r1132, 0;
    vote.ballot.sync.b32 %r1132, p, 0xffffffff;
    @!p not.b32 %r1132, %r1132;
}

	// end inline asm
	and.b32  	%r1144, %r1132, %r1143;
	clz.b32 	%r1145, %r1144;
	sub.s32 	%r259, 31, %r1145;
	and.b32  	%r1146, %r878, %r1144;
	popc.b32 	%r260, %r1146;
	setp.ne.s32 	%p117, %r443, %r259;
	mov.b32 	%r2235, 0;
	@%p117 bra 	$L__BB9_193;
	shl.b32 	%r1147, %r1133, 2;
	add.s32 	%r1148, %r219, %r1147;
	atom.shared.add.u32 	%r2235, [%r1148], %r260;
$L__BB9_193:
	ld.param.u32 	%r2102, [_ZN3cub18CUB_300001_SM_10006detail10radix_sort29DeviceRadixSortOnesweepKernelINS1_5radix10policy_hubIiiyE10Policy1000ELNS0_9SortOrderE0EiiyiiNS1_21identity_decomposer_tEEEvPT5_SB_PT3_PKSC_PT1_PKSG_PT2_PKSK_T4_iiT6__param_9];
	shfl.sync.idx.b32	%r1174|%p118, %r2235, %r259, 31, -1;
	add.s32 	%r263, %r260, %r1174;
	shr.u32 	%r1175, %r2221, %r2102;
	and.b32  	%r1171, %r1175, %r221;
	mov.b32 	%r1151, 1;
	// begin inline asm
	{
    .reg .pred p;
    and.b32 %r1149, %r1171, %r1151;    setp.ne.u32 p, %r1149, 0;
    vote.ballot.sync.b32 %r1149, p, 0xffffffff;
    @!p not.b32 %r1149, %r1149;
}

	// end inline asm
	mov.b32 	%r1154, 2;
	// begin inline asm
	{
    .reg .pred p;
    and.b32 %r1152, %r1171, %r1154;    setp.ne.u32 p, %r1152, 0;
    vote.ballot.sync.b32 %r1152, p, 0xffffffff;
    @!p not.b32 %r1152, %r1152;
}

	// end inline asm
	and.b32  	%r1176, %r1152, %r1149;
	mov.b32 	%r1157, 4;
	// begin inline asm
	{
    .reg .pred p;
    and.b32 %r1155, %r1171, %r1157;    setp.ne.u32 p, %r1155, 0;
    vote.ballot.sync.b32 %r1155, p, 0xffffffff;
    @!p not.b32 %r1155, %r1155;
}

	// end inline asm
	and.b32  	%r1177, %r1155, %r1176;
	mov.b32 	%r1160, 8;
	// begin inline asm
	{
    .reg .pred p;
    and.b32 %r1158, %r1171, %r1160;    setp.ne.u32 p, %r1158, 0;
    vote.ballot.sync.b32 %r1158, p, 0xffffffff;
    @!p not.b32 %r1158, %r1158;
}

	// end inline asm
	and.b32  	%r1178, %r1158, %r1177;
	mov.b32 	%r1163, 16;
	// begin inline asm
	{
    .reg .pred p;
    and.b32 %r1161, %r1171, %r1163;    setp.ne.u32 p, %r1161, 0;
    vote.ballot.sync.b32 %r1161, p, 0xffffffff;
    @!p not.b32 %r1161, %r1161;
}

	// end inline asm
	and.b32  	%r1179, %r1161, %r1178;
	mov.b32 	%r1166, 32;
	// begin inline asm
	{
    .reg .pred p;
    and.b32 %r1164, %r1171, %r1166;    setp.ne.u32 p, %r1164, 0;
    vote.ballot.sync.b32 %r1164, p, 0xffffffff;
    @!p not.b32 %r1164, %r1164;
}

	// end inline asm
	and.b32  	%r1180, %r1164, %r1179;
	mov.b32 	%r1169, 64;
	// begin inline asm
	{
    .reg .pred p;
    and.b32 %r1167, %r1171, %r1169;    setp.ne.u32 p, %r1167, 0;
    vote.ballot.sync.b32 %r1167, p, 0xffffffff;
    @!p not.b32 %r1167, %r1167;
}

	// end inline asm
	and.b32  	%r1181, %r1167, %r1180;
	mov.b32 	%r1172, 128;
	// begin inline asm
	{
    .reg .pred p;
    and.b32 %r1170, %r1171, %r1172;    setp.ne.u32 p, %r1170, 0;
    vote.ballot.sync.b32 %r1170, p, 0xffffffff;
    @!p not.b32 %r1170, %r1170;
}

	// end inline asm
	and.b32  	%r1182, %r1170, %r1181;
	clz.b32 	%r1183, %r1182;
	sub.s32 	%r265, 31, %r1183;
	and.b32  	%r1184, %r878, %r1182;
	popc.b32 	%r266, %r1184;
	setp.ne.s32 	%p119, %r443, %r265;
	mov.b32 	%r2236, 0;
	@%p119 bra 	$L__BB9_195;
	shl.b32 	%r1185, %r1171, 2;
	add.s32 	%r1186, %r219, %r1185;
	atom.shared.add.u32 	%r2236, [%r1186], %r266;
$L__BB9_195:
	ld.param.u32 	%r2103, [_ZN3cub18CUB_300001_SM_10006detail10radix_sort29DeviceRadixSortOnesweepKernelINS1_5radix10policy_hubIiiyE10Policy1000ELNS0_9SortOrderE0EiiyiiNS1_21identity_decomposer_tEEEvPT5_SB_PT3_PKSC_PT1_PKSG_PT2_PKSK_T4_iiT6__param_9];
	shfl.sync.idx.b32	%r1212|%p120, %r2236, %r265, 31, -1;
	add.s32 	%r269, %r266, %r1212;
	shr.u32 	%r1213, %r2220, %r2103;
	and.b32  	%r1209, %r1213, %r221;
	mov.b32 	%r1189, 1;
	// begin inline asm
	{
    .reg .pred p;
    and.b32 %r1187, %r1209, %r1189;    setp.ne.u32 p, %r1187, 0;
    vote.ballot.sync.b32 %r1187, p, 0xffffffff;
    @!p not.b32 %r1187, %r1187;
}

	// end inline asm
	mov.b32 	%r1192, 2;
	// begin inline asm
	{
    .reg .pred p;
    and.b32 %r1190, %r1209, %r1192;    setp.ne.u32 p, %r1190, 0;
    vote.ballot.sync.b32 %r1190, p, 0xffffffff;
    @!p not.b32 %r1190, %r1190;
}

	// end inline asm
	and.b32  	%r1214, %r1190, %r1187;
	mov.b32 	%r1195, 4;
	// begin inline asm
	{
    .reg .pred p;
    and.b32 %r1193, %r1209, %r1195;    setp.ne.u32 p, %r1193, 0;
    vote.ballot.sync.b32 %r1193, p, 0xffffffff;
    @!p not.b32 %r1193, %r1193;
}

	// end inline asm
	and.b32  	%r1215, %r1193, %r1214;
	mov.b32 	%r1198, 8;
	// begin inline asm
	{
    .reg .pred p;
    and.b32 %r1196, %r1209, %r1198;    setp.ne.u32 p, %r1196, 0;
    vote.ballot.sync.b32 %r1196, p, 0xffffffff;
    @!p not.b32 %r1196, %r1196;
}

	// end inline asm
	and.b32  	%r1216, %r1196, %r1215;
	mov.b32 	%r1201, 16;
	// begin inline asm
	{
    .reg .pred p;
    and.b32 %r1199, %r1209, %r1201;    setp.ne.u32 p, %r1199, 0;
    vote.ballot.sync.b32 %r1199, p, 0xffffffff;
    @!p not.b32 %r1199, %r1199;
}

	// end inline asm
	and.b32  	%r1217, %r1199, %r1216;
	mov.b32 	%r1204, 32;
	// begin inline asm
	{
    .reg .pred p;
    and.b32 %r1202, %r1209, %r1204;    setp.ne.u32 p, %r1202, 0;
    vote.ballot.sync.b32 %r1202, p, 0xffffffff;
    @!p not.b32 %r1202, %r1202;
}

	// end inline asm
	and.b32  	%r1218, %r1202, %r1217;
	mov.b32 	%r1207, 64;
	// begin inline asm
	{
    .reg .pred p;
    and.b32 %r1205, %r1209, %r1207;    setp.ne.u32 p, %r1205, 0;
    vote.ballot.sync.b32 %r1205, p, 0xffffffff;
    @!p not.b32 %r1205, %r1205;
}

	// end inline asm
	and.b32  	%r1219, %r1205, %r1218;
	mov.b32 	%r1210, 128;
	// begin inline asm
	{
    .reg .pred p;
    and.b32 %r1208, %r1209, %r1210;    setp.ne.u32 p, %r1208, 0;
    vote.ballot.sync.b32 %r1208, p, 0xffffffff;
    @!p not.b32 %r1208, %r1208;
}

	// end inline asm
	and.b32  	%r1220, %r1208, %r1219;
	clz.b32 	%r1221, %r1220;
	sub.s32 	%r271, 31, %r1221;
	and.b32  	%r1222, %r878, %r1220;
	popc.b32 	%r272, %r1222;
	setp.ne.s32 	%p121, %r443, %r271;
	mov.b32 	%r2237, 0;
	@%p121 bra 	$L__BB9_197;
	shl.b32 	%r1223, %r1209, 2;
	add.s32 	%r1224, %r219, %r1223;
	atom.shared.add.u32 	%r2237, [%r1224], %r272;
$L__BB9_197:
	ld.param.u32 	%r2104, [_ZN3cub18CUB_300001_SM_10006detail10radix_sort29DeviceRadixSortOnesweepKernelINS1_5radix10policy_hubIiiyE10Policy1000ELNS0_9SortOrderE0EiiyiiNS1_21identity_decomposer_tEEEvPT5_SB_PT3_PKSC_PT1_PKSG_PT2_PKSK_T4_iiT6__param_9];
	shfl.sync.idx.b32	%r1250|%p122, %r2237, %r271, 31, -1;
	add.s32 	%r275, %r272, %r1250;
	shr.u32 	%r1251, %r2219, %r2104;
	and.b32  	%r1247, %r1251, %r221;
	mov.b32 	%r1227, 1;
	// begin inline asm
	{
    .reg .pred p;
    and.b32 %r1225, %r1247, %r1227;    setp.ne.u32 p, %r1225, 0;
    vote.ballot.sync.b32 %r1225, p, 0xffffffff;
    @!p not.b32 %r1225, %r1225;
}

	// end inline asm
	mov.b32 	%r1230, 2;
	// begin inline asm
	{
    .reg .pred p;
    and.b32 %r1228, %r1247, %r1230;    setp.ne.u32 p, %r1228, 0;
    vote.ballot.sync.b32 %r1228, p, 0xffffffff;
    @!p not.b32 %r1228, %r1228;
}

	// end inline asm
	and.b32  	%r1252, %r1228, %r1225;
	mov.b32 	%r1233, 4;
	// begin inline asm
	{
    .reg .pred p;
    and.b32 %r1231, %r1247, %r1233;    setp.ne.u32 p, %r1231, 0;
    vote.ballot.sync.b32 %r1231, p, 0xffffffff;
    @!p not.b32 %r1231, %r1231;
}

	// end inline asm
	and.b32  	%r1253, %r1231, %r1252;
	mov.b32 	%r1236, 8;
	// begin inline asm
	{
    .reg .pred p;
    and.b32 %r1234, %r1247, %r1236;    setp.ne.u32 p, %r1234, 0;
    vote.ballot.sync.b32 %r1234, p, 0xffffffff;
    @!p not.b32 %r1234, %r1234;
}

	// end inline asm
	and.b32  	%r1254, %r1234, %r1253;
	mov.b32 	%r1239, 16;
	// begin inline asm
	{
    .reg .pred p;
    and.b32 %r1237, %r1247, %r1239;    setp.ne.u32 p, %r1237, 0;
    vote.ballot.sync.b32 %r1237, p, 0xffffffff;
    @!p not.b32 %r1237, %r1237;
}

	// end inline asm
	and.b32  	%r1255, %r1237, %r1254;
	mov.b32 	%r1242, 32;
	// begin inline asm
	{
    .reg .pred p;
    and.b32 %r1240, %r1247, %r1242;    setp.ne.u32 p, %r1240, 0;
    vote.ballot.sync.b32 %r1240, p, 0xffffffff;
    @!p not.b32 %r1240, %r1240;
}

	// end inline asm
	and.b32  	%r1256, %r1240, %r1255;
	mov.b32 	%r1245, 64;
	// begin inline asm
	{
    .reg .pred p;
    and.b32 %r1243, %r1247, %r1245;    setp.ne.u32 p, %r1243, 0;
    vote.ballot.sync.b32 %r1243, p, 0xffffffff;
    @!p not.b32 %r1243, %r1243;
}

	// end inline asm
	and.b32  	%r1257, %r1243, %r1256;
	mov.b32 	%r1248, 128;
	// begin inline asm
	{
    .reg .pred p;
    and.b32 %r1246, %r1247, %r1248;    setp.ne.u32 p, %r1246, 0;
    vote.ballot.sync.b32 %r1246, p, 0xffffffff;
    @!p not.b32 %r1246, %r1246;
}

	// end inline asm
	and.b32  	%r1258, %r1246, %r1257;
	clz.b32 	%r1259, %r1258;
	sub.s32 	%r277, 31, %r1259;
	and.b32  	%r1260, %r878, %r1258;
	popc.b32 	%r278, %r1260;
	setp.ne.s32 	%p123, %r443, %r277;
	mov.b32 	%r2238, 0;
	@%p123 bra 	$L__BB9_199;
	shl.b32 	%r1265, %r1247, 2;
	add.s32 	%r1266, %r219, %r1265;
	atom.shared.add.u32 	%r2238, [%r1266], %r278;
$L__BB9_199:
	ld.param.u32 	%r2105, [_ZN3cub18CUB_300001_SM_10006detail10radix_sort29DeviceRadixSortOnesweepKernelINS1_5radix10policy_hubIiiyE10Policy1000ELNS0_9SortOrderE0EiiyiiNS1_21identity_decomposer_tEEEvPT5_SB_PT3_PKSC_PT1_PKSG_PT2_PKSK_T4_iiT6__param_9];
	shfl.sync.idx.b32	%r1292|%p124, %r2238, %r277, 31, -1;
	add.s32 	%r281, %r278, %r1292;
	shr.u32 	%r1293, %r2218, %r2105;
	and.b32  	%r1289, %r1293, %r221;
	mov.b32 	%r1269, 1;
	// begin inline asm
	{
    .reg .pred p;
    and.b32 %r1267, %r1289, %r1269;    setp.ne.u32 p, %r1267, 0;
    vote.ballot.sync.b32 %r1267, p, 0xffffffff;
    @!p not.b32 %r1267, %r1267;
}

	// end inline asm
	mov.b32 	%r1272, 2;
	// begin inline asm
	{
    .reg .pred p;
    and.b32 %r1270, %r1289, %r1272;    setp.ne.u32 p, %r1270, 0;
    vote.ballot.sync.b32 %r1270, p, 0xffffffff;
    @!p not.b32 %r1270, %r1270;
}

	// end inline asm
	and.b32  	%r1294, %r1270, %r1267;
	mov.b32 	%r1275, 4;
	// begin inline asm
	{
    .reg .pred p;
    and.b32 %r1273, %r1289, %r1275;    setp.ne.u32 p, %r1273, 0;
    vote.ballot.sync.b32 %r1273, p, 0xffffffff;
    @!p not.b32 %r1273, %r1273;
}

	// end inline asm
	and.b32  	%r1295, %r1273, %r1294;
	mov.b32 	%r1278, 8;
	// begin inline asm
	{
    .reg .pred p;
    and.b32 %r1276, %r1289, %r1278;    setp.ne.u32 p, %r1276, 0;
    vote.ballot.sync.b32 %r1276, p, 0xffffffff;
    @!p not.b32 %r1276, %r1276;
}

	// end inline asm
	and.b32  	%r1296, %r1276, %r1295;
	mov.b32 	%r1281, 16;
	// begin inline asm
	{
    .reg .pred p;
    and.b32 %r1279, %r1289, %r1281;    setp.ne.u32 p, %r1279, 0;
    vote.ballot.sync.b32 %r1279, p, 0xffffffff;
    @!p not.b32 %r1279, %r1279;
}

	// end inline asm
	and.b32  	%r1297, %r1279, %r1296;
	mov.b32 	%r1284, 32;
	// begin inline asm
	{
    .reg .pred p;
    and.b32 %r1282, %r1289, %r1284;    setp.ne.u32 p, %r1282, 0;
    vote.ballot.sync.b32 %r1282, p, 0xffffffff;
    @!p not.b32 %r1282, %r1282;
}

	// end inline asm
	and.b32  	%r1298, %r1282, %r1297;
	mov.b32 	%r1287, 64;
	// begin inline asm
	{
    .reg .pred p;
    and.b32 %r1285, %r1289, %r1287;    setp.ne.u32 p, %r1285, 0;
    vote.ballot.sync.b32 %r1285, p, 0xffffffff;
    @!p not.b32 %r1285, %r1285;
}

	// end inline asm
	and.b32  	%r1299, %r1285, %r1298;
	mov.b32 	%r1290, 128;
	// begin inline asm
	{
    .reg .pred p;
    and.b32 %r1288, %r1289, %r1290;    setp.ne.u32 p, %r1288, 0;
    vote.ballot.sync.b32 %r1288, p, 0xffffffff;
    @!p not.b32 %r1288, %r1288;
}

	// end inline asm
	and.b32  	%r1300, %r1288, %r1299;
	clz.b32 	%r1301, %r1300;
	sub.s32 	%r283, 31, %r1301;
	and.b32  	%r1302, %r878, %r1300;
	popc.b32 	%r284, %r1302;
	setp.ne.s32 	%p125, %r443, %r283;
	mov.b32 	%r2239, 0;
	@%p125 bra 	$L__BB9_201;
	shl.b32 	%r1307, %r1289, 2;
	add.s32 	%r1308, %r219, %r1307;
	atom.shared.add.u32 	%r2239, [%r1308], %r284;
$L__BB9_201:
	ld.param.u32 	%r2106, [_ZN3cub18CUB_300001_SM_10006detail10radix_sort29DeviceRadixSortOnesweepKernelINS1_5radix10policy_hubIiiyE10Policy1000ELNS0_9SortOrderE0EiiyiiNS1_21identity_decomposer_tEEEvPT5_SB_PT3_PKSC_PT1_PKSG_PT2_PKSK_T4_iiT6__param_9];
	shfl.sync.idx.b32	%r1334|%p126, %r2239, %r283, 31, -1;
	add.s32 	%r287, %r284, %r1334;
	shr.u32 	%r1335, %r2217, %r2106;
	and.b32  	%r1331, %r1335, %r221;
	mov.b32 	%r1311, 1;
	// begin inline asm
	{
    .reg .pred p;
    and.b32 %r1309, %r1331, %r1311;    setp.ne.u32 p, %r1309, 0;
    vote.ballot.sync.b32 %r1309, p, 0xffffffff;
    @!p not.b32 %r1309, %r1309;
}

	// end inline asm
	mov.b32 	%r1314, 2;
	// begin inline asm
	{
    .reg .pred p;
    and.b32 %r1312, %r1331, %r1314;    setp.ne.u32 p, %r1312, 0;
    vote.ballot.sync.b32 %r1312, p, 0xffffffff;
    @!p not.b32 %r1312, %r1312;
}

	// end inline asm
	and.b32  	%r1336, %r1312, %r1309;
	mov.b32 	%r1317, 4;
	// begin inline asm
	{
    .reg .pred p;
    and.b32 %r1315, %r1331, %r1317;    setp.ne.u32 p, %r1315, 0;
    vote.ballot.sync.b32 %r1315, p, 0xffffffff;
    @!p not.b32 %r1315, %r1315;
}

	// end inline asm
	and.b32  	%r1337, %r1315, %r1336;
	mov.b32 	%r1320, 8;
	// begin inline asm
	{
    .reg .pred p;
    and.b32 %r1318, %r1331, %r1320;    setp.ne.u32 p, %r1318, 0;
    vote.ballot.sync.b32 %r1318, p, 0xffffffff;
    @!p not.b32 %r1318, %r1318;
}

	// end inline asm
	and.b32  	%r1338, %r1318, %r1337;
	mov.b32 	%r1323, 16;
	// begin inline asm
	{
    .reg .pred p;
    and.b32 %r1321, %r1331, %r1323;    setp.ne.u32 p, %r1321, 0;
    vote.ballot.sync.b32 %r1321, p, 0xffffffff;
    @!p not.b32 %r1321, %r1321;
}

	// end inline asm
	and.b32  	%r1339, %r1321, %r1338;
	mov.b32 	%r1326, 32;
	// begin inline asm
	{
    .reg .pred p;
    and.b32 %r1324, %r1331, %r1326;    setp.ne.u32 p, %r1324, 0;
    vote.ballot.sync.b32 %r1324, p, 0xffffffff;
    @!p not.b32 %r1324, %r1324;
}

	// end inline asm
	and.b32  	%r1340, %r1324, %r1339;
	mov.b32 	%r1329, 64;
	// begin inline asm
	{
    .reg .pred p;
    and.b32 %r1327, %r1331, %r1329;    setp.ne.u32 p, %r1327, 0;
    vote.ballot.sync.b32 %r1327, p, 0xffffffff;
    @!p not.b32 %r1327, %r1327;
}

	// end inline asm
	and.b32  	%r1341, %r1327, %r1340;
	mov.b32 	%r1332, 128;
	// begin inline asm
	{
    .reg .pred p;
    and.b32 %r1330, %r1331, %r1332;    setp.ne.u32 p, %r1330, 0;
    vote.ballot.sync.b32 %r1330, p, 0xffffffff;
    @!p not.b32 %r1330, %r1330;
}

	// end inline asm
	and.b32  	%r1342, %r1330, %r1341;
	clz.b32 	%r1343, %r1342;
	sub.s32 	%r289, 31, %r1343;
	and.b32  	%r1344, %r878, %r1342;
	popc.b32 	%r290, %r1344;
	setp.ne.s32 	%p127, %r443, %r289;
	mov.b32 	%r2240, 0;
	@%p127 bra 	$L__BB9_203;
	shl.b32 	%r1349, %r1331, 2;
	add.s32 	%r1350, %r219, %r1349;
	atom.shared.add.u32 	%r2240, [%r1350], %r290;
$L__BB9_203:
	ld.param.u32 	%r2107, [_ZN3cub18CUB_300001_SM_10006detail10radix_sort29DeviceRadixSortOnesweepKernelINS1_5radix10policy_hubIiiyE10Policy1000ELNS0_9SortOrderE0EiiyiiNS1_21identity_decomposer_tEEEvPT5_SB_PT3_PKSC_PT1_PKSG_PT2_PKSK_T4_iiT6__param_9];
	shfl.sync.idx.b32	%r1376|%p128, %r2240, %r289, 31, -1;
	add.s32 	%r293, %r290, %r1376;
	shr.u32 	%r1377, %r2216, %r2107;
	and.b32  	%r1373, %r1377, %r221;
	mov.b32 	%r1353, 1;
	// begin inline asm
	{
    .reg .pred p;
    and.b32 %r1351, %r1373, %r1353;    setp.ne.u32 p, %r1351, 0;
    vote.ballot.sync.b32 %r1351, p, 0xffffffff;
    @!p not.b32 %r1351, %r1351;
}

	// end inline asm
	mov.b32 	%r1356, 2;
	// begin inline asm
	{
    .reg .pred p;
    and.b32 %r1354, %r1373, %r1356;    setp.ne.u32 p, %r1354, 0;
    vote.ballot.sync.b32 %r1354, p, 0xffffffff;
    @!p not.b32 %r1354, %r1354;
}

	// end inline asm
	and.b32  	%r1378, %r1354, %r1351;
	mov.b32 	%r1359, 4;
	// begin inline asm
	{
    .reg .pred p;
    and.b32 %r1357, %r1373, %r1359;    setp.ne.u32 p, %r1357, 0;
    vote.ballot.sync.b32 %r1357, p, 0xffffffff;
    @!p not.b32 %r1357, %r1357;
}

	// end inline asm
	and.b32  	%r1379, %r1357, %r1378;
	mov.b32 	%r1362, 8;
	// begin inline asm
	{
    .reg .pred p;
    and.b32 %r1360, %r1373, %r1362;    setp.ne.u32 p, %r1360, 0;
    vote.ballot.sync.b32 %r1360, p, 0xffffffff;
    @!p not.b32 %r1360, %r1360;
}

	// end inline asm
	and.b32  	%r1380, %r1360, %r1379;
	mov.b32 	%r1365, 16;
	// begin inline asm
	{
    .reg .pred p;
    and.b32 %r1363, %r1373, %r1365;    setp.ne.u32 p, %r1363, 0;
    vote.ballot.sync.b32 %r1363, p, 0xffffffff;
    @!p not.b32 %r1363, %r1363;
}

	// end inline asm
	and.b32  	%r1381, %r1363, %r1380;
	mov.b32 	%r1368, 32;
	// begin inline asm
	{
    .reg .pred p;
    and.b32 %r1366, %r1373, %r1368;    setp.ne.u32 p, %r1366, 0;
    vote.ballot.sync.b32 %r1366, p, 0xffffffff;
    @!p not.b32 %r1366, %r1366;
}

	// end inline asm
	and.b32  	%r1382, %r1366, %r1381;
	mov.b32 	%r1371, 64;
	// begin inline asm
	{
    .reg .pred p;
    and.b32 %r1369, %r1373, %r1371;    setp.ne.u32 p, %r1369, 0;
    vote.ballot.sync.b32 %r1369, p, 0xffffffff;
    @!p not.b32 %r1369, %r1369;
}

	// end inline asm
	and.b32  	%r1383, %r1369, %r1382;
	mov.b32 	%r1374, 128;
	// begin inline asm
	{
    .reg .pred p;
    and.b32 %r1372, %r1373, %r1374;    setp.ne.u32 p, %r1372, 0;
    vote.ballot.sync.b32 %r1372, p, 0xffffffff;
    @!p not.b32 %r1372, %r1372;
}

	// end inline asm
	and.b32  	%r1384, %r1372, %r1383;
	clz.b32 	%r1385, %r1384;
	sub.s32 	%r295, 31, %r1385;
	and.b32  	%r1386, %r878, %r1384;
	popc.b32 	%r296, %r1386;
	setp.ne.s32 	%p129, %r443, %r295;
	mov.b32 	%r2241, 0;
	@%p129 bra 	$L__BB9_205;
	shl.b32 	%r1391, %r1373, 2;
	add.s32 	%r1392, %r219, %r1391;
	atom.shared.add.u32 	%r2241, [%r1392], %r296;
$L__BB9_205:
	ld.param.u32 	%r2108, [_ZN3cub18CUB_300001_SM_10006detail10radix_sort29DeviceRadixSortOnesweepKernelINS1_5radix10policy_hubIiiyE10Policy1000ELNS0_9SortOrderE0EiiyiiNS1_21identity_decomposer_tEEEvPT5_SB_PT3_PKSC_PT1_PKSG_PT2_PKSK_T4_iiT6__param_9];
	shfl.sync.idx.b32	%r1418|%p130, %r2241, %r295, 31, -1;
	add.s32 	%r299, %r296, %r1418;
	shr.u32 	%r1419, %r2215, %r2108;
	and.b32  	%r1415, %r1419, %r221;
	mov.b32 	%r1395, 1;
	// begin inline asm
	{
    .reg .pred p;
    and.b32 %r1393, %r1415, %r1395;    setp.ne.u32 p, %r1393, 0;
    vote.ballot.sync.b32 %r1393, p, 0xffffffff;
    @!p not.b32 %r1393, %r1393;
}

	// end inline asm
	mov.b32 	%r1398, 2;
	// begin inline asm
	{
    .reg .pred p;
    and.b32 %r1396, %r1415, %r1398;    setp.ne.u32 p, %r1396, 0;
    vote.ballot.sync.b32 %r1396, p, 0xffffffff;
    @!p not.b32 %r1396, %r1396;
}

	// end inline asm
	and.b32  	%r1420, %r1396, %r1393;
	mov.b32 	%r1401, 4;
	// begin inline asm
	{
    .reg .pred p;
    and.b32 %r1399, %r1415, %r1401;    setp.ne.u32 p, %r1399, 0;
    vote.ballot.sync.b32 %r1399, p, 0xffffffff;
    @!p not.b32 %r1399, %r1399;
}

	// end inline asm
	and.b32  	%r1421, %r1399, %r1420;
	mov.b32 	%r1404, 8;
	// begin inline asm
	{
    .reg .pred p;
    and.b32 %r1402, %r1415, %r1404;    setp.ne.u32 p, %r1402, 0;
    vote.ballot.sync.b32 %r1402, p, 0xffffffff;
    @!p not.b32 %r1402, %r1402;
}

	// end inline asm
	and.b32  	%r1422, %r1402, %r1421;
	mov.b32 	%r1407, 16;
	// begin inline asm
	{
    .reg .pred p;
    and.b32 %r1405, %r1415, %r1407;    setp.ne.u32 p, %r1405, 0;
    vote.ballot.sync.b32 %r1405, p, 0xffffffff;
    @!p not.b32 %r1405, %r1405;
}

	// end inline asm
	and.b32  	%r1423, %r1405, %r1422;
	mov.b32 	%r1410, 32;
	// begin inline asm
	{
    .reg .pred p;
    and.b32 %r1408, %r1415, %r1410;    setp.ne.u32 p, %r1408, 0;
    vote.ballot.sync.b32 %r1408, p, 0xffffffff;
    @!p not.b32 %r1408, %r1408;
}

	// end inline asm
	and.b32  	%r1424, %r1408, %r1423;
	mov.b32 	%r1413, 64;
	// begin inline asm
	{
    .reg .pred p;
    and.b32 %r1411, %r1415, %r1413;    setp.ne.u32 p, %r1411, 0;
    vote.ballot.sync.b32 %r1411, p, 0xffffffff;
    @!p not.b32 %r1411, %r1411;
}

	// end inline asm
	and.b32  	%r1425, %r1411, %r1424;
	mov.b32 	%r1416, 128;
	// begin inline asm
	{
    .reg .pred p;
    and.b32 %r1414, %r1415, %r1416;    setp.ne.u32 p, %r1414, 0;
    vote.ballot.sync.b32 %r1414, p, 0xffffffff;
    @!p not.b32 %r1414, %r1414;
}

	// end inline asm
	and.b32  	%r1426, %r1414, %r1425;
	clz.b32 	%r1427, %r1426;
	sub.s32 	%r301, 31, %r1427;
	and.b32  	%r1428, %r878, %r1426;
	popc.b32 	%r302, %r1428;
	setp.ne.s32 	%p131, %r443, %r301;
	mov.b32 	%r2242, 0;
	@%p131 bra 	$L__BB9_207;
	shl.b32 	%r1433, %r1415, 2;
	add.s32 	%r1434, %r219, %r1433;
	atom.shared.add.u32 	%r2242, [%r1434], %r302;
$L__BB9_207:
	ld.param.u32 	%r2109, [_ZN3cub18CUB_300001_SM_10006detail10radix_sort29DeviceRadixSortOnesweepKernelINS1_5radix10policy_hubIiiyE10Policy1000ELNS0_9SortOrderE0EiiyiiNS1_21identity_decomposer_tEEEvPT5_SB_PT3_PKSC_PT1_PKSG_PT2_PKSK_T4_iiT6__param_9];
	shfl.sync.idx.b32	%r1460|%p132, %r2242, %r301, 31, -1;
	add.s32 	%r305, %r302, %r1460;
	shr.u32 	%r1461, %r2214, %r2109;
	and.b32  	%r1457, %r1461, %r221;
	mov.b32 	%r1437, 1;
	// begin inline asm
	{
    .reg .pred p;
    and.b32 %r1435, %r1457, %r1437;    setp.ne.u32 p, %r1435, 0;
    vote.ballot.sync.b32 %r1435, p, 0xffffffff;
    @!p not.b32 %r1435, %r1435;
}

	// end inline asm
	mov.b32 	%r1440, 2;
	// begin inline asm
	{
    .reg .pred p;
    and.b32 %r1438, %r1457, %r1440;    setp.ne.u32 p, %r1438, 0;
    vote.ballot.sync.b32 %r1438, p, 0xffffffff;
    @!p not.b32 %r1438, %r1438;
}

	// end inline asm
	and.b32  	%r1462, %r1438, %r1435;
	mov.b32 	%r1443, 4;
	// begin inline asm
	{
    .reg .pred p;
    and.b32 %r1441, %r1457, %r1443;    setp.ne.u32 p, %r1441, 0;
    vote.ballot.sync.b32 %r1441, p, 0xffffffff;
    @!p not.b32 %r1441, %r1441;
}

	// end inline asm
	and.b32  	%r1463, %r1441, %r1462;
	mov.b32 	%r1446, 8;
	// begin inline asm
	{
    .reg .pred p;
    and.b32 %r1444, %r1457, %r1446;    setp.ne.u32 p, %r1444, 0;
    vote.ballot.sync.b32 %r1444, p, 0xffffffff;
    @!p not.b32 %r1444, %r1444;
}

	// end inline asm
	and.b32  	%r1464, %r1444, %r1463;
	mov.b32 	%r1449, 16;
	// begin inline asm
	{
    .reg .pred p;
    and.b32 %r1447, %r1457, %r1449;    setp.ne.u32 p, %r1447, 0;
    vote.ballot.sync.b32 %r1447, p, 0xffffffff;
    @!p not.b32 %r1447, %r1447;
}

	// end inline asm
	and.b32  	%r1465, %r1447, %r1464;
	mov.b32 	%r1452, 32;
	// begin inline asm
	{
    .reg .pred p;
    and.b32 %r1450, %r1457, %r1452;    setp.ne.u32 p, %r1450, 0;
    vote.ballot.sync.b32 %r1450, p, 0xffffffff;
    @!p not.b32 %r1450, %r1450;
}

	// end inline asm
	and.b32  	%r1466, %r1450, %r1465;
	mov.b32 	%r1455, 64;
	// begin inline asm
	{
    .reg .pred p;
    and.b32 %r1453, %r1457, %r1455;    setp.ne.u32 p, %r1453, 0;
    vote.ballot.sync.b32 %r1453, p, 0xffffffff;
    @!p not.b32 %r1453, %r1453;
}

	// end inline asm
	and.b32  	%r1467, %r1453, %r1466;
	mov.b32 	%r1458, 128;
	// begin inline asm
	{
    .reg .pred p;
    and.b32 %r1456, %r1457, %r1458;    setp.ne.u32 p, %r1456, 0;
    vote.ballot.sync.b32 %r1456, p, 0xffffffff;
    @!p not.b32 %r1456, %r1456;
}

	// end inline asm
	and.b32  	%r1468, %r1456, %r1467;
	clz.b32 	%r1469, %r1468;
	sub.s32 	%r307, 31, %r1469;
	and.b32  	%r1470, %r878, %r1468;
	popc.b32 	%r308, %r1470;
	setp.ne.s32 	%p133, %r443, %r307;
	mov.b32 	%r2243, 0;
	@%p133 bra 	$L__BB9_209;
	shl.b32 	%r1475, %r1457, 2;
	add.s32 	%r1476, %r219, %r1475;
	atom.shared.add.u32 	%r2243, [%r1476], %r308;
$L__BB9_209:
	ld.param.u32 	%r2110, [_ZN3cub18CUB_300001_SM_10006detail10radix_sort29DeviceRadixSortOnesweepKernelINS1_5radix10policy_hubIiiyE10Policy1000ELNS0_9SortOrderE0EiiyiiNS1_21identity_decomposer_tEEEvPT5_SB_PT3_PKSC_PT1_PKSG_PT2_PKSK_T4_iiT6__param_9];
	shfl.sync.idx.b32	%r1502|%p134, %r2243, %r307, 31, -1;
	add.s32 	%r311, %r308, %r1502;
	shr.u32 	%r1503, %r2213, %r2110;
	and.b32  	%r1499, %r1503, %r221;
	mov.b32 	%r1479, 1;
	// begin inline asm
	{
    .reg .pred p;
    and.b32 %r1477, %r1499, %r1479;    setp.ne.u32 p, %r1477, 0;
    vote.ballot.sync.b32 %r1477, p, 0xffffffff;
    @!p not.b32 %r1477, %r1477;
}

	// end inline asm
	mov.b32 	%r1482, 2;
	// begin inline asm
	{
    .reg .pred p;
    and.b32 %r1480, %r1499, %r1482;    setp.ne.u32 p, %r1480, 0;
    vote.ballot.sync.b32 %r1480, p, 0xffffffff;
    @!p not.b32 %r1480, %r1480;
}

	// end inline asm
	and.b32  	%r1504, %r1480, %r1477;
	mov.b32 	%r1485, 4;
	// begin inline asm
	{
    .reg .pred p;
    and.b32 %r1483, %r1499, %r1485;    setp.ne.u32 p, %r1483, 0;
    vote.ballot.sync.b32 %r1483, p, 0xffffffff;
    @!p not.b32 %r1483, %r1483;
}

	// end inline asm
	and.b32  	%r1505, %r1483, %r1504;
	mov.b32 	%r1488, 8;
	// begin inline asm
	{
    .reg .pred p;
    and.b32 %r1486, %r1499, %r1488;    setp.ne.u32 p, %r1486, 0;
    vote.ballot.sync.b32 %r1486, p, 0xffffffff;
    @!p not.b32 %r1486, %r1486;
}

	// end inline asm
	and.b32  	%r1506, %r1486, %r1505;
	mov.b32 	%r1491, 16;
	// begin inline asm
	{
    .reg .pred p;
    and.b32 %r1489, %r1499, %r1491;    setp.ne.u32 p, %r1489, 0;
    vote.ballot.sync.b32 %r1489, p, 0xffffffff;
    @!p not.b32 %r1489, %r1489;
}

	// end inline asm
	and.b32  	%r1507, %r1489, %r1506;
	mov.b32 	%r1494, 32;
	// begin inline asm
	{
    .reg .pred p;
    and.b32 %r1492, %r1499, %r1494;    setp.ne.u32 p, %r1492, 0;
    vote.ballot.sync.b32 %r1492, p, 0xffffffff;
    @!p not.b32 %r1492, %r1492;
}

	// end inline asm
	and.b32  	%r1508, %r1492, %r1507;
	mov.b32 	%r1497, 64;
	// begin inline asm
	{
    .reg .pred p;
    and.b32 %r1495, %r1499, %r1497;    setp.ne.u32 p, %r1495, 0;
    vote.ballot.sync.b32 %r1495, p, 0xffffffff;
    @!p not.b32 %r1495, %r1495;
}

	// end inline asm
	and.b32  	%r1509, %r1495, %r1508;
	mov.b32 	%r1500, 128;
	// begin inline asm
	{
    .reg .pred p;
    and.b32 %r1498, %r1499, %r1500;    setp.ne.u32 p, %r1498, 0;
    vote.ballot.sync.b32 %r1498, p, 0xffffffff;
    @!p not.b32 %r1498, %r1498;
}

	// end inline asm
	and.b32  	%r1510, %r1498, %r1509;
	clz.b32 	%r1511, %r1510;
	sub.s32 	%r313, 31, %r1511;
	and.b32  	%r1512, %r878, %r1510;
	popc.b32 	%r314, %r1512;
	setp.ne.s32 	%p135, %r443, %r313;
	mov.b32 	%r2244, 0;
	@%p135 bra 	$L__BB9_211;
	shl.b32 	%r1517, %r1499, 2;
	add.s32 	%r1518, %r219, %r1517;
	atom.shared.add.u32 	%r2244, [%r1518], %r314;
$L__BB9_211:
	ld.param.u32 	%r2111, [_ZN3cub18CUB_300001_SM_10006detail10radix_sort29DeviceRadixSortOnesweepKernelINS1_5radix10policy_hubIiiyE10Policy1000ELNS0_9SortOrderE0EiiyiiNS1_21identity_decomposer_tEEEvPT5_SB_PT3_PKSC_PT1_PKSG_PT2_PKSK_T4_iiT6__param_9];
	shfl.sync.idx.b32	%r1544|%p136, %r2244, %r313, 31, -1;
	add.s32 	%r317, %r314, %r1544;
	shr.u32 	%r1545, %r2212, %r2111;
	and.b32  	%r1541, %r1545, %r221;
	mov.b32 	%r1521, 1;
	// begin inline asm
	{
    .reg .pred p;
    and.b32 %r1519, %r1541, %r1521;    setp.ne.u32 p, %r1519, 0;
    vote.ballot.sync.b32 %r1519, p, 0xffffffff;
    @!p not.b32 %r1519, %r1519;
}

	// end inline asm
	mov.b32 	%r1524, 2;
	// begin inline asm
	{
    .reg .pred p;
    and.b32 %r1522, %r1541, %r1524;    setp.ne.u32 p, %r1522, 0;
    vote.ballot.sync.b32 %r1522, p, 0xffffffff;
    @!p not.b32 %r1522, %r1522;
}

	// end inline asm
	and.b32  	%r1546, %r1522, %r1519;
	mov.b32 	%r1527, 4;
	// begin inline asm
	{
    .reg .pred p;
    and.b32 %r1525, %r1541, %r1527;    setp.ne.u32 p, %r1525, 0;
    vote.ballot.sync.b32 %r1525, p, 0xffffffff;
    @!p not.b32 %r1525, %r1525;
}

	// end inline asm
	and.b32  	%r1547, %r1525, %r1546;
	mov.b32 	%r1530, 8;
	// begin inline asm
	{
    .reg .pred p;
    and.b32 %r1528, %r1541, %r1530;    setp.ne.u32 p, %r1528, 0;
    vote.ballot.sync.b32 %r1528, p, 0xffffffff;
    @!p not.b32 %r1528, %r1528;
}

	// end inline asm
	and.b32  	%r1548, %r1528, %r1547;
	mov.b32 	%r1533, 16;
	// begin inline asm
	{
    .reg .pred p;
    and.b32 %r1531, %r1541, %r1533;    setp.ne.u32 p, %r1531, 0;
    vote.ballot.sync.b32 %r1531, p, 0xffffffff;
    @!p not.b32 %r1531, %r1531;
}

	// end inline asm
	and.b32  	%r1549, %r1531, %r1548;
	mov.b32 	%r1536, 32;
	// begin inline asm
	{
    .reg .pred p;
    and.b32 %r1534, %r1541, %r1536;    setp.ne.u32 p, %r1534, 0;
    vote.ballot.sync.b32 %r1534, p, 0xffffffff;
    @!p not.b32 %r1534, %r1534;
}

	// end inline asm
	and.b32  	%r1550, %r1534, %r1549;
	mov.b32 	%r1539, 64;
	// begin inline asm
	{
    .reg .pred p;
    and.b32 %r1537, %r1541, %r1539;    setp.ne.u32 p, %r1537, 0;
    vote.ballot.sync.b32 %r1537, p, 0xffffffff;
    @!p not.b32 %r1537, %r1537;
}

	// end inline asm
	and.b32  	%r1551, %r1537, %r1550;
	mov.b32 	%r1542, 128;
	// begin inline asm
	{
    .reg .pred p;
    and.b32 %r1540, %r1541, %r1542;    setp.ne.u32 p, %r1540, 0;
    vote.ballot.sync.b32 %r1540, p, 0xffffffff;
    @!p not.b32 %r1540, %r1540;
}

	// end inline asm
	and.b32  	%r1552, %r1540, %r1551;
	clz.b32 	%r1553, %r1552;
	sub.s32 	%r319, 31, %r1553;
	and.b32  	%r1554, %r878, %r1552;
	popc.b32 	%r320, %r1554;
	setp.ne.s32 	%p137, %r443, %r319;
	mov.b32 	%r2245, 0;
	@%p137 bra 	$L__BB9_213;
	shl.b32 	%r1559, %r1541, 2;
	add.s32 	%r1560, %r219, %r1559;
	atom.shared.add.u32 	%r2245, [%r1560], %r320;
$L__BB9_213:
	setp.gt.u32 	%p138, %r1, 255;
	shfl.sync.idx.b32	%r1561|%p139, %r2245, %r319, 31, -1;
	add.s32 	%r1562, %r320, %r1561;
	bar.sync 	0;
	shl.b32 	%r1563, %r227, 2;
	add.s32 	%r323, %r783, %r1563;
	st.shared.u32 	[%r323+-4], %r2228;
	shl.b32 	%r1565, %r233, 2;
	add.s32 	%r324, %r783, %r1565;
	st.shared.u32 	[%r324+-4], %r2227;
	shl.b32 	%r1566, %r239, 2;
	add.s32 	%r325, %r783, %r1566;
	st.shared.u32 	[%r325+-4], %r2226;
	shl.b32 	%r1567, %r245, 2;
	add.s32 	%r326, %r783, %r1567;
	st.shared.u32 	[%r326+-4], %r2225;
	shl.b32 	%r1568, %r251, 2;
	add.s32 	%r327, %r783, %r1568;
	st.shared.u32 	[%r327+-4], %r2224;
	shl.b32 	%r1569, %r257, 2;
	add.s32 	%r328, %r783, %r1569;
	st.shared.u32 	[%r328+-4], %r2223;
	shl.b32 	%r1570, %r263, 2;
	add.s32 	%r329, %r783, %r1570;
	st.shared.u32 	[%r329+-4], %r2222;
	shl.b32 	%r1571, %r269, 2;
	add.s32 	%r330, %r783, %r1571;
	st.shared.u32 	[%r330+-4], %r2221;
	shl.b32 	%r1572, %r275, 2;
	add.s32 	%r331, %r783, %r1572;
	st.shared.u32 	[%r331+-4], %r2220;
	shl.b32 	%r1573, %r281, 2;
	add.s32 	%r332, %r783, %r1573;
	st.shared.u32 	[%r332+-4], %r2219;
	shl.b32 	%r1574, %r287, 2;
	add.s32 	%r333, %r783, %r1574;
	st.shared.u32 	[%r333+-4], %r2218;
	shl.b32 	%r1575, %r293, 2;
	add.s32 	%r334, %r783, %r1575;
	st.shared.u32 	[%r334+-4], %r2217;
	shl.b32 	%r1576, %r299, 2;
	add.s32 	%r335, %r783, %r1576;
	st.shared.u32 	[%r335+-4], %r2216;
	shl.b32 	%r1577, %r305, 2;
	add.s32 	%r336, %r783, %r1577;
	st.shared.u32 	[%r336+-4], %r2215;
	shl.b32 	%r1578, %r311, 2;
	add.s32 	%r337, %r783, %r1578;
	st.shared.u32 	[%r337+-4], %r2214;
	shl.b32 	%r1579, %r317, 2;
	add.s32 	%r338, %r783, %r1579;
	st.shared.u32 	[%r338+-4], %r2213;
	shl.b32 	%r1580, %r1562, 2;
	add.s32 	%r339, %r783, %r1580;
	st.shared.u32 	[%r339+-4], %r2212;
	shl.b32 	%r1581, %r1, 3;
	add.s32 	%r1582, %r783, %r1581;
	add.s32 	%r340, %r1582, 26112;
	@%p138 bra 	$L__BB9_221;
	ld.param.u64 	%rd437, [_ZN3cub18CUB_300001_SM_10006detail10radix_sort29DeviceRadixSortOnesweepKernelINS1_5radix10policy_hubIiiyE10Policy1000ELNS0_9SortOrderE0EiiyiiNS1_21identity_decomposer_tEEEvPT5_SB_PT3_PKSC_PT1_PKSG_PT2_PKSK_T4_iiT6__param_3];
	cvta.to.global.u64 	%rd93, %rd437;
	shl.b64 	%rd94, %rd9, 3;
	add.s64 	%rd95, %rd93, %rd94;
	ld.global.u64 	%rd96, [%rd95];
	cvt.s64.s32 	%rd97, %r218;
	sub.s64 	%rd456, %rd96, %rd97;
	st.shared.u64 	[%r340], %rd456;
	setp.lt.s32 	%p140, %r3, 1;
	mov.u32 	%r2249, %r2174;
	@%p140 bra 	$L__BB9_220;
	mov.b32 	%r2247, -1;
	mov.u32 	%r2246, %r3;
	mov.u32 	%r2249, %r2174;
$L__BB9_216:
	ld.param.u64 	%rd430, [_ZN3cub18CUB_300001_SM_10006detail10radix_sort29DeviceRadixSortOnesweepKernelINS1_5radix10policy_hubIiiyE10Policy1000ELNS0_9SortOrderE0EiiyiiNS1_21identity_decomposer_tEEEvPT5_SB_PT3_PKSC_PT1_PKSG_PT2_PKSK_T4_iiT6__param_0];
	add.s32 	%r344, %r2246, -1;
	shl.b32 	%r1584, %r344, 8;
	add.s32 	%r1585, %r1584, %r1;
	cvta.to.global.u64 	%rd98, %rd430;
	mul.wide.s32 	%rd99, %r1585, 4;
	add.s64 	%rd19, %rd98, %rd99;
$L__BB9_217:
	membar.cta;
	ld.volatile.global.u32 	%r345, [%rd19];
	setp.eq.s32 	%p141, %r345, 0;
	@%p141 bra 	$L__BB9_217;
	and.b32  	%r1586, %r345, 1073741823;
	add.s32 	%r2249, %r1586, %r2249;
	setp.gt.s32 	%p142, %r345, -1;
	vote.sync.ballot.b32 	%r2247, %p142, %r2247;
	setp.gt.u32 	%p144, %r2246, 1;
	and.pred  	%p145, %p142, %p144;
	mov.u32 	%r2246, %r344;
	@%p145 bra 	$L__BB9_216;
	ld.shared.u64 	%rd456, [%r340];
$L__BB9_220:
	ld.param.u64 	%rd431, [_ZN3cub18CUB_300001_SM_10006detail10radix_sort29DeviceRadixSortOnesweepKernelINS1_5radix10policy_hubIiiyE10Policy1000ELNS0_9SortOrderE0EiiyiiNS1_21identity_decomposer_tEEEvPT5_SB_PT3_PKSC_PT1_PKSG_PT2_PKSK_T4_iiT6__param_0];
	or.b32  	%r1587, %r2249, -2147483648;
	cvta.to.global.u64 	%rd100, %rd431;
	shl.b32 	%r1588, %r3, 8;
	add.s32 	%r1589, %r1588, %r1;
	mul.wide.s32 	%rd101, %r1589, 4;
	add.s64 	%rd102, %rd100, %rd101;
	st.volatile.global.u32 	[%rd102], %r1587;
	sub.s32 	%r1590, %r2249, %r2174;
	cvt.s64.s32 	%rd103, %r1590;
	add.s64 	%rd104, %rd456, %rd103;
	st.shared.u64 	[%r340], %rd104;
$L__BB9_221:
	ld.param.u32 	%r2087, [_ZN3cub18CUB_300001_SM_10006detail10radix_sort29DeviceRadixSortOnesweepKernelINS1_5radix10policy_hubIiiyE10Policy1000ELNS0_9SortOrderE0EiiyiiNS1_21identity_decomposer_tEEEvPT5_SB_PT3_PKSC_PT1_PKSG_PT2_PKSK_T4_iiT6__param_8];
	ld.param.u64 	%rd434, [_ZN3cub18CUB_300001_SM_10006detail10radix_sort29DeviceRadixSortOnesweepKernelINS1_5radix10policy_hubIiiyE10Policy1000ELNS0_9SortOrderE0EiiyiiNS1_21identity_decomposer_tEEEvPT5_SB_PT3_PKSC_PT1_PKSG_PT2_PKSK_T4_iiT6__param_2];
	setp.gt.u32 	%p146, %r1, 255;
	mad.lo.s32 	%r349, %r3, 6528, 6528;
	setp.lt.s32 	%p147, %r349, %r2087;
	setp.eq.s64 	%p148, %rd434, 0;
	or.pred  	%p149, %p148, %p147;
	or.pred  	%p150, %p146, %p149;
	@%p150 bra 	$L__BB9_223;
	ld.param.u64 	%rd435, [_ZN3cub18CUB_300001_SM_10006detail10radix_sort29DeviceRadixSortOnesweepKernelINS1_5radix10policy_hubIiiyE10Policy1000ELNS0_9SortOrderE0EiiyiiNS1_21identity_decomposer_tEEEvPT5_SB_PT3_PKSC_PT1_PKSG_PT2_PKSK_T4_iiT6__param_2];
	ld.shared.u64 	%rd105, [%r340];
	cvt.s64.s32 	%rd106, %r2174;
	cvt.s64.s32 	%rd107, %r218;
	add.s64 	%rd108, %rd107, %rd106;
	add.s64 	%rd109, %rd108, %rd105;
	cvta.to.global.u64 	%rd110, %rd435;
	shl.b64 	%rd111, %rd9, 3;
	add.s64 	%rd112, %rd110, %rd111;
	st.global.u64 	[%rd112], %rd109;
$L__BB9_223:
	ld.param.u32 	%r2088, [_ZN3cub18CUB_300001_SM_10006detail10radix_sort29DeviceRadixSortOnesweepKernelINS1_5radix10policy_hubIiiyE10Policy1000ELNS0_9SortOrderE0EiiyiiNS1_21identity_decomposer_tEEEvPT5_SB_PT3_PKSC_PT1_PKSG_PT2_PKSK_T4_iiT6__param_8];
	ld.param.u64 	%rd438, [_ZN3cub18CUB_300001_SM_10006detail10radix_sort29DeviceRadixSortOnesweepKernelINS1_5radix10policy_hubIiiyE10Policy1000ELNS0_9SortOrderE0EiiyiiNS1_21identity_decomposer_tEEEvPT5_SB_PT3_PKSC_PT1_PKSG_PT2_PKSK_T4_iiT6__param_4];
	cvta.to.global.u64 	%rd22, %rd438;
	shl.b32 	%r1591, %r1, 2;
	add.s32 	%r350, %r783, %r1591;
	setp.gt.s32 	%p151, %r349, %r2088;
	bar.sync 	0;
	@%p151 bra 	$L__BB9_225;
	ld.param.u32 	%r2112, [_ZN3cub18CUB_300001_SM_10006detail10radix_sort29DeviceRadixSortOnesweepKernelINS1_5radix10policy_hubIiiyE10Policy1000ELNS0_9SortOrderE0EiiyiiNS1_21identity_decomposer_tEEEvPT5_SB_PT3_PKSC_PT1_PKSG_PT2_PKSK_T4_iiT6__param_9];
	ld.shared.u32 	%r1593, [%r350];
	shr.u32 	%r1594, %r1593, %r2112;
	and.b32  	%r1595, %r1594, %r221;
	shl.b32 	%r1596, %r1595, 3;
	add.s32 	%r1598, %r783, 26112;
	add.s32 	%r1599, %r1598, %r1596;
	ld.shared.u64 	%rd113, [%r1599];
	add.s64 	%rd114, %rd113, %rd9;
	xor.b32  	%r1600, %r1593, -2147483648;
	shl.b64 	%rd115, %rd114, 2;
	add.s64 	%rd116, %rd22, %rd115;
	st.global.u32 	[%rd116], %r1600;
	bar.warp.sync 	-1;
	ld.shared.u32 	%r1601, [%r350+1536];
	shr.u32 	%r1602, %r1601, %r2112;
	and.b32  	%r1603, %r1602, %r221;
	shl.b32 	%r1604, %r1603, 3;
	add.s32 	%r1605, %r1598, %r1604;
	ld.shared.u64 	%rd117, [%r1605];
	add.s64 	%rd118, %rd117, %rd9;
	xor.b32  	%r1606, %r1601, -2147483648;
	shl.b64 	%rd119, %rd118, 2;
	add.s64 	%rd120, %rd22, %rd119;
	st.global.u32 	[%rd120+1536], %r1606;
	bar.warp.sync 	-1;
	ld.shared.u32 	%r1607, [%r350+3072];
	shr.u32 	%r1608, %r1607, %r2112;
	and.b32  	%r1609, %r1608, %r221;
	shl.b32 	%r1610, %r1609, 3;
	add.s32 	%r1611, %r1598, %r1610;
	ld.shared.u64 	%rd121, [%r1611];
	add.s64 	%rd122, %rd121, %rd9;
	xor.b32  	%r1612, %r1607, -2147483648;
	shl.b64 	%rd123, %rd122, 2;
	add.s64 	%rd124, %rd22, %rd123;
	st.global.u32 	[%rd124+3072], %r1612;
	bar.warp.sync 	-1;
	ld.shared.u32 	%r1613, [%r350+4608];
	shr.u32 	%r1614, %r1613, %r2112;
	and.b32  	%r1615, %r1614, %r221;
	shl.b32 	%r1616, %r1615, 3;
	add.s32 	%r1617, %r1598, %r1616;
	ld.shared.u64 	%rd125, [%r1617];
	add.s64 	%rd126, %rd125, %rd9;
	xor.b32  	%r1618, %r1613, -2147483648;
	shl.b64 	%rd127, %rd126, 2;
	add.s64 	%rd128, %rd22, %rd127;
	st.global.u32 	[%rd128+4608], %r1618;
	bar.warp.sync 	-1;
	ld.shared.u32 	%r1619, [%r350+6144];
	shr.u32 	%r1620, %r1619, %r2112;
	and.b32  	%r1621, %r1620, %r221;
	shl.b32 	%r1622, %r1621, 3;
	add.s32 	%r1623, %r1598, %r1622;
	ld.shared.u64 	%rd129, [%r1623];
	add.s64 	%rd130, %rd129, %rd9;
	xor.b32  	%r1624, %r1619, -2147483648;
	shl.b64 	%rd131, %rd130, 2;
	add.s64 	%rd132, %rd22, %rd131;
	st.global.u32 	[%rd132+6144], %r1624;
	bar.warp.sync 	-1;
	ld.shared.u32 	%r1625, [%r350+7680];
	shr.u32 	%r1626, %r1625, %r2112;
	and.b32  	%r1627, %r1626, %r221;
	shl.b32 	%r1628, %r1627, 3;
	add.s32 	%r1629, %r1598, %r1628;
	ld.shared.u64 	%rd133, [%r1629];
	add.s64 	%rd134, %rd133, %rd9;
	xor.b32  	%r1630, %r1625, -2147483648;
	shl.b64 	%rd135, %rd134, 2;
	add.s64 	%rd136, %rd22, %rd135;
	st.global.u32 	[%rd136+7680], %r1630;
	bar.warp.sync 	-1;
	ld.shared.u32 	%r1631, [%r350+9216];
	shr.u32 	%r1632, %r1631, %r2112;
	and.b32  	%r1633, %r1632, %r221;
	shl.b32 	%r1634, %r1633, 3;
	add.s32 	%r1635, %r1598, %r1634;
	ld.shared.u64 	%rd137, [%r1635];
	add.s64 	%rd138, %rd137, %rd9;
	xor.b32  	%r1636, %r1631, -2147483648;
	shl.b64 	%rd139, %rd138, 2;
	add.s64 	%rd140, %rd22, %rd139;
	st.global.u32 	[%rd140+9216], %r1636;
	bar.warp.sync 	-1;
	ld.shared.u32 	%r1637, [%r350+10752];
	shr.u32 	%r1638, %r1637, %r2112;
	and.b32  	%r1639, %r1638, %r221;
	shl.b32 	%r1640, %r1639, 3;
	add.s32 	%r1641, %r1598, %r1640;
	ld.shared.u64 	%rd141, [%r1641];
	add.s64 	%rd142, %rd141, %rd9;
	xor.b32  	%r1642, %r1637, -2147483648;
	shl.b64 	%rd143, %rd142, 2;
	add.s64 	%rd144, %rd22, %rd143;
	st.global.u32 	[%rd144+10752], %r1642;
	bar.warp.sync 	-1;
	ld.shared.u32 	%r1643, [%r350+12288];
	shr.u32 	%r1644, %r1643, %r2112;
	and.b32  	%r1645, %r1644, %r221;
	shl.b32 	%r1646, %r1645, 3;
	add.s32 	%r1647, %r1598, %r1646;
	ld.shared.u64 	%rd145, [%r1647];
	add.s64 	%rd146, %rd145, %rd9;
	xor.b32  	%r1648, %r1643, -2147483648;
	shl.b64 	%rd147, %rd146, 2;
	add.s64 	%rd148, %rd22, %rd147;
	st.global.u32 	[%rd148+12288], %r1648;
	bar.warp.sync 	-1;
	ld.shared.u32 	%r1649, [%r350+13824];
	shr.u32 	%r1650, %r1649, %r2112;
	and.b32  	%r1651, %r1650, %r221;
	shl.b32 	%r1652, %r1651, 3;
	add.s32 	%r1653, %r1598, %r1652;
	ld.shared.u64 	%rd149, [%r1653];
	add.s64 	%rd150, %rd149, %rd9;
	xor.b32  	%r1654, %r1649, -2147483648;
	shl.b64 	%rd151, %rd150, 2;
	add.s64 	%rd152, %rd22, %rd151;
	st.global.u32 	[%rd152+13824], %r1654;
	bar.warp.sync 	-1;
	ld.shared.u32 	%r1655, [%r350+15360];
	shr.u32 	%r1656, %r1655, %r2112;
	and.b32  	%r1657, %r1656, %r221;
	shl.b32 	%r1658, %r1657, 3;
	add.s32 	%r1659, %r1598, %r1658;
	ld.shared.u64 	%rd153, [%r1659];
	add.s64 	%rd154, %rd153, %rd9;
	xor.b32  	%r1660, %r1655, -2147483648;
	shl.b64 	%rd155, %rd154, 2;
	add.s64 	%rd156, %rd22, %rd155;
	st.global.u32 	[%rd156+15360], %r1660;
	bar.warp.sync 	-1;
	ld.shared.u32 	%r1661, [%r350+16896];
	shr.u32 	%r1662, %r1661, %r2112;
	and.b32  	%r1663, %r1662, %r221;
	shl.b32 	%r1664, %r1663, 3;
	add.s32 	%r1665, %r1598, %r1664;
	ld.shared.u64 	%rd157, [%r1665];
	add.s64 	%rd158, %rd157, %rd9;
	xor.b32  	%r1666, %r1661, -2147483648;
	shl.b64 	%rd159, %rd158, 2;
	add.s64 	%rd160, %rd22, %rd159;
	st.global.u32 	[%rd160+16896], %r1666;
	bar.warp.sync 	-1;
	ld.shared.u32 	%r1667, [%r350+18432];
	shr.u32 	%r1668, %r1667, %r2112;
	and.b32  	%r1669, %r1668, %r221;
	shl.b32 	%r1670, %r1669, 3;
	add.s32 	%r1671, %r1598, %r1670;
	ld.shared.u64 	%rd161, [%r1671];
	add.s64 	%rd162, %rd161, %rd9;
	xor.b32  	%r1672, %r1667, -2147483648;
	shl.b64 	%rd163, %rd162, 2;
	add.s64 	%rd164, %rd22, %rd163;
	st.global.u32 	[%rd164+18432], %r1672;
	bar.warp.sync 	-1;
	ld.shared.u32 	%r1673, [%r350+19968];
	shr.u32 	%r1674, %r1673, %r2112;
	and.b32  	%r1675, %r1674, %r221;
	shl.b32 	%r1676, %r1675, 3;
	add.s32 	%r1677, %r1598, %r1676;
	ld.shared.u64 	%rd165, [%r1677];
	add.s64 	%rd166, %rd165, %rd9;
	xor.b32  	%r1678, %r1673, -2147483648;
	shl.b64 	%rd167, %rd166, 2;
	add.s64 	%rd168, %rd22, %rd167;
	st.global.u32 	[%rd168+19968], %r1678;
	bar.warp.sync 	-1;
	ld.shared.u32 	%r1679, [%r350+21504];
	shr.u32 	%r1680, %r1679, %r2112;
	and.b32  	%r1681, %r1680, %r221;
	shl.b32 	%r1682, %r1681, 3;
	add.s32 	%r1683, %r1598, %r1682;
	ld.shared.u64 	%rd169, [%r1683];
	add.s64 	%rd170, %rd169, %rd9;
	xor.b32  	%r1684, %r1679, -2147483648;
	shl.b64 	%rd171, %rd170, 2;
	add.s64 	%rd172, %rd22, %rd171;
	st.global.u32 	[%rd172+21504], %r1684;
	bar.warp.sync 	-1;
	ld.shared.u32 	%r1685, [%r350+23040];
	shr.u32 	%r1686, %r1685, %r2112;
	and.b32  	%r1687, %r1686, %r221;
	shl.b32 	%r1688, %r1687, 3;
	add.s32 	%r1689, %r1598, %r1688;
	ld.shared.u64 	%rd173, [%r1689];
	add.s64 	%rd174, %rd173, %rd9;
	xor.b32  	%r1690, %r1685, -2147483648;
	shl.b64 	%rd175, %rd174, 2;
	add.s64 	%rd176, %rd22, %rd175;
	st.global.u32 	[%rd176+23040], %r1690;
	bar.warp.sync 	-1;
	ld.shared.u32 	%r1691, [%r350+24576];
	shr.u32 	%r1692, %r1691, %r2112;
	and.b32  	%r1693, %r1692, %r221;
	shl.b32 	%r1694, %r1693, 3;
	add.s32 	%r1695, %r1598, %r1694;
	ld.shared.u64 	%rd177, [%r1695];
	add.s64 	%rd178, %rd177, %rd9;
	xor.b32  	%r1696, %r1691, -2147483648;
	shl.b64 	%rd179, %rd178, 2;
	add.s64 	%rd180, %rd22, %rd179;
	st.global.u32 	[%rd180+24576], %r1696;
	bar.warp.sync 	-1;
	bra.uni 	$L__BB9_260;
$L__BB9_225:
	ld.param.u32 	%r2089, [_ZN3cub18CUB_300001_SM_10006detail10radix_sort29DeviceRadixSortOnesweepKernelINS1_5radix10policy_hubIiiyE10Policy1000ELNS0_9SortOrderE0EiiyiiNS1_21identity_decomposer_tEEEvPT5_SB_PT3_PKSC_PT1_PKSG_PT2_PKSK_T4_iiT6__param_8];
	mad.lo.s32 	%r351, %r3, -6528, %r2089;
	setp.ge.s32 	%p152, %r1, %r351;
	@%p152 bra 	$L__BB9_227;
	ld.param.u32 	%r2113, [_ZN3cub18CUB_300001_SM_10006detail10radix_sort29DeviceRadixSortOnesweepKernelINS1_5radix10policy_hubIiiyE10Policy1000ELNS0_9SortOrderE0EiiyiiNS1_21identity_decomposer_tEEEvPT5_SB_PT3_PKSC_PT1_PKSG_PT2_PKSK_T4_iiT6__param_9];
	ld.shared.u32 	%r1697, [%r350];
	shr.u32 	%r1698, %r1697, %r2113;
	and.b32  	%r1699, %r1698, %r221;
	shl.b32 	%r1700, %r1699, 3;
	add.s32 	%r1702, %r783, %r1700;
	ld.shared.u64 	%rd181, [%r1702+26112];
	xor.b32  	%r1703, %r1697, -2147483648;
	add.s64 	%rd182, %rd181, %rd9;
	shl.b64 	%rd183, %rd182, 2;
	add.s64 	%rd184, %rd22, %rd183;
	st.global.u32 	[%rd184], %r1703;
$L__BB9_227:
	bar.warp.sync 	-1;
	add.s32 	%r1704, %r1, 384;
	setp.ge.s32 	%p153, %r1704, %r351;
	@%p153 bra 	$L__BB9_229;
	ld.param.u32 	%r2114, [_ZN3cub18CUB_300001_SM_10006detail10radix_sort29DeviceRadixSortOnesweepKernelINS1_5radix10policy_hubIiiyE10Policy1000ELNS0_9SortOrderE0EiiyiiNS1_21identity_decomposer_tEEEvPT5_SB_PT3_PKSC_PT1_PKSG_PT2_PKSK_T4_iiT6__param_9];
	ld.shared.u32 	%r1705, [%r350+1536];
	shr.u32 	%r1706, %r1705, %r2114;
	and.b32  	%r1707, %r1706, %r221;
	shl.b32 	%r1708, %r1707, 3;
	add.s32 	%r1710, %r783, %r1708;
	ld.shared.u64 	%rd185, [%r1710+26112];
	xor.b32  	%r1711, %r1705, -2147483648;
	add.s64 	%rd186, %rd185, %rd9;
	shl.b64 	%rd187, %rd186, 2;
	add.s64 	%rd188, %rd22, %rd187;
	st.global.u32 	[%rd188+1536], %r1711;
$L__BB9_229:
	bar.warp.sync 	-1;
	add.s32 	%r1712, %r1, 768;
	setp.ge.s32 	%p154, %r1712, %r351;
	@%p154 bra 	$L__BB9_231;
	ld.param.u32 	%r2115, [_ZN3cub18CUB_300001_SM_10006detail10radix_sort29DeviceRadixSortOnesweepKernelINS1_5radix10policy_hubIiiyE10Policy1000ELNS0_9SortOrderE0EiiyiiNS1_21identity_decomposer_tEEEvPT5_SB_PT3_PKSC_PT1_PKSG_PT2_PKSK_T4_iiT6__param_9];
	ld.shared.u32 	%r1713, [%r350+3072];
	shr.u32 	%r1714, %r1713, %r2115;
	and.b32  	%r1715, %r1714, %r221;
	shl.b32 	%r1716, %r1715, 3;
	add.s32 	%r1718, %r783, %r1716;
	ld.shared.u64 	%rd189, [%r1718+26112];
	xor.b32  	%r1719, %r1713, -2147483648;
	add.s64 	%rd190, %rd189, %rd9;
	shl.b64 	%rd191, %rd190, 2;
	add.s64 	%rd192, %rd22, %rd191;
	st.global.u32 	[%rd192+3072], %r1719;
$L__BB9_231:
	bar.warp.sync 	-1;
	add.s32 	%r1720, %r1, 1152;
	setp.ge.s32 	%p155, %r1720, %r351;
	@%p155 bra 	$L__BB9_233;
	ld.param.u32 	%r2116, [_ZN3cub18CUB_300001_SM_10006detail10radix_sort29DeviceRadixSortOnesweepKernelINS1_5radix10policy_hubIiiyE10Policy1000ELNS0_9SortOrderE0EiiyiiNS1_21identity_decomposer_tEEEvPT5_SB_PT3_PKSC_PT1_PKSG_PT2_PKSK_T4_iiT6__param_9];
	ld.shared.u32 	%r1721, [%r350+4608];
	shr.u32 	%r1722, %r1721, %r2116;
	and.b32  	%r1723, %r1722, %r221;
	shl.b32 	%r1724, %r1723, 3;
	add.s32 	%r1726, %r783, %r1724;
	ld.shared.u64 	%rd193, [%r1726+26112];
	xor.b32  	%r1727, %r1721, -2147483648;
	add.s64 	%rd194, %rd193, %rd9;
	shl.b64 	%rd195, %rd194, 2;
	add.s64 	%rd196, %rd22, %rd195;
	st.global.u32 	[%rd196+4608], %r1727;
$L__BB9_233:
	bar.warp.sync 	-1;
	add.s32 	%r1728, %r1, 1536;
	setp.ge.s32 	%p156, %r1728, %r351;
	@%p156 bra 	$L__BB9_235;
	ld.param.u32 	%r2117, [_ZN3cub18CUB_300001_SM_10006detail10radix_sort29DeviceRadixSortOnesweepKernelINS1_5radix10policy_hubIiiyE10Policy1000ELNS0_9SortOrderE0EiiyiiNS1_21identity_decomposer_tEEEvPT5_SB_PT3_PKSC_PT1_PKSG_PT2_PKSK_T4_iiT6__param_9];
	ld.shared.u32 	%r1729, [%r350+6144];
	shr.u32 	%r1730, %r1729, %r2117;
	and.b32  	%r1731, %r1730, %r221;
	shl.b32 	%r1732, %r1731, 3;
	add.s32 	%r1734, %r783, %r1732;
	ld.shared.u64 	%rd197, [%r1734+26112];
	xor.b32  	%r1735, %r1729, -2147483648;
	add.s64 	%rd198, %rd197, %rd9;
	shl.b64 	%rd199, %rd198, 2;
	add.s64 	%rd200, %rd22, %rd199;
	st.global.u32 	[%rd200+6144], %r1735;
$L__BB9_235:
	bar.warp.sync 	-1;
	add.s32 	%r1736, %r1, 1920;
	setp.ge.s32 	%p157, %r1736, %r351;
	@%p157 bra 	$L__BB9_237;
	ld.param.u32 	%r2118, [_ZN3cub18CUB_300001_SM_10006detail10radix_sort29DeviceRadixSortOnesweepKernelINS1_5radix10policy_hubIiiyE10Policy1000ELNS0_9SortOrderE0EiiyiiNS1_21identity_decomposer_tEEEvPT5_SB_PT3_PKSC_PT1_PKSG_PT2_PKSK_T4_iiT6__param_9];
	ld.shared.u32 	%r1737, [%r350+7680];
	shr.u32 	%r1738, %r1737, %r2118;
	and.b32  	%r1739, %r1738, %r221;
	shl.b32 	%r1740, %r1739, 3;
	add.s32 	%r1742, %r783, %r1740;
	ld.shared.u64 	%rd201, [%r1742+26112];
	xor.b32  	%r1743, %r1737, -2147483648;
	add.s64 	%rd202, %rd201, %rd9;
	shl.b64 	%rd203, %rd202, 2;
	add.s64 	%rd204, %rd22, %rd203;
	st.global.u32 	[%rd204+7680], %r1743;
$L__BB9_237:
	bar.warp.sync 	-1;
	add.s32 	%r1744, %r1, 2304;
	setp.ge.s32 	%p158, %r1744, %r351;
	@%p158 bra 	$L__BB9_239;
	ld.param.u32 	%r2119, [_ZN3cub18CUB_300001_SM_10006detail10radix_sort29DeviceRadixSortOnesweepKernelINS1_5radix10policy_hubIiiyE10Policy1000ELNS0_9SortOrderE0EiiyiiNS1_21identity_decomposer_tEEEvPT5_SB_PT3_PKSC_PT1_PKSG_PT2_PKSK_T4_iiT6__param_9];
	ld.shared.u32 	%r1745, [%r350+9216];
	shr.u32 	%r1746, %r1745, %r2119;
	and.b32  	%r1747, %r1746, %r221;
	shl.b32 	%r1748, %r1747, 3;
	add.s32 	%r1750, %r783, %r1748;
	ld.shared.u64 	%rd205, [%r1750+26112];
	xor.b32  	%r1751, %r1745, -2147483648;
	add.s64 	%rd206, %rd205, %rd9;
	shl.b64 	%rd207, %rd206, 2;
	add.s64 	%rd208, %rd22, %rd207;
	st.global.u32 	[%rd208+9216], %r1751;
$L__BB9_239:
	bar.warp.sync 	-1;
	add.s32 	%r1752, %r1, 2688;
	setp.ge.s32 	%p159, %r1752, %r351;
	@%p159 bra 	$L__BB9_241;
	ld.param.u32 	%r2120, [_ZN3cub18CUB_300001_SM_10006detail10radix_sort29DeviceRadixSortOnesweepKernelINS1_5radix10policy_hubIiiyE10Policy1000ELNS0_9SortOrderE0EiiyiiNS1_21identity_decomposer_tEEEvPT5_SB_PT3_PKSC_PT1_PKSG_PT2_PKSK_T4_iiT6__param_9];
	ld.shared.u32 	%r1753, [%r350+10752];
	shr.u32 	%r1754, %r1753, %r2120;
	and.b32  	%r1755, %r1754, %r221;
	shl.b32 	%r1756, %r1755, 3;
	add.s32 	%r1758, %r783, %r1756;
	ld.shared.u64 	%rd209, [%r1758+26112];
	xor.b32  	%r1759, %r1753, -2147483648;
	add.s64 	%rd210, %rd209, %rd9;
	shl.b64 	%rd211, %rd210, 2;
	add.s64 	%rd212, %rd22, %rd211;
	st.global.u32 	[%rd212+10752], %r1759;
$L__BB9_241:
	bar.warp.sync 	-1;
	or.b32  	%r1760, %r1, 3072;
	setp.ge.s32 	%p160, %r1760, %r351;
	@%p160 bra 	$L__BB9_243;
	ld.param.u32 	%r2121, [_ZN3cub18CUB_300001_SM_10006detail10radix_sort29DeviceRadixSortOnesweepKernelINS1_5radix10policy_hubIiiyE10Policy1000ELNS0_9SortOrderE0EiiyiiNS1_21identity_decomposer_tEEEvPT5_SB_PT3_PKSC_PT1_PKSG_PT2_PKSK_T4_iiT6__param_9];
	ld.shared.u32 	%r1761, [%r350+12288];
	shr.u32 	%r1762, %r1761, %r2121;
	and.b32  	%r1763, %r1762, %r221;
	shl.b32 	%r1764, %r1763, 3;
	add.s32 	%r1766, %r783, %r1764;
	ld.shared.u64 	%rd213, [%r1766+26112];
	xor.b32  	%r1767, %r1761, -2147483648;
	add.s64 	%rd214, %rd213, %rd9;
	shl.b64 	%rd215, %rd214, 2;
	add.s64 	%rd216, %rd22, %rd215;
	st.global.u32 	[%rd216+12288], %r1767;
$L__BB9_243:
	bar.warp.sync 	-1;
	add.s32 	%r1768, %r1, 3456;
	setp.ge.s32 	%p161, %r1768, %r351;
	@%p161 bra 	$L__BB9_245;
	ld.param.u32 	%r2122, [_ZN3cub18CUB_300001_SM_10006detail10radix_sort29DeviceRadixSortOnesweepKernelINS1_5radix10policy_hubIiiyE10Policy1000ELNS0_9SortOrderE0EiiyiiNS1_21identity_decomposer_tEEEvPT5_SB_PT3_PKSC_PT1_PKSG_PT2_PKSK_T4_iiT6__param_9];
	ld.shared.u32 	%r1769, [%r350+13824];
	shr.u32 	%r1770, %r1769, %r2122;
	and.b32  	%r1771, %r1770, %r221;
	shl.b32 	%r1772, %r1771, 3;
	add.s32 	%r1774, %r783, %r1772;
	ld.shared.u64 	%rd217, [%r1774+26112];
	xor.b32  	%r1775, %r1769, -2147483648;
	add.s64 	%rd218, %rd217, %rd9;
	shl.b64 	%rd219, %rd218, 2;
	add.s64 	%rd220, %rd22, %rd219;
	st.global.u32 	[%rd220+13824], %r1775;
$L__BB9_245:
	bar.warp.sync 	-1;
	add.s32 	%r1776, %r1, 3840;
	setp.ge.s32 	%p162, %r1776, %r351;
	@%p162 bra 	$L__BB9_247;
	ld.param.u32 	%r2123, [_ZN3cub18CUB_300001_SM_10006detail10radix_sort29DeviceRadixSortOnesweepKernelINS1_5radix10policy_hubIiiyE10Policy1000ELNS0_9SortOrderE0EiiyiiNS1_21identity_decomposer_tEEEvPT5_SB_PT3_PKSC_PT1_PKSG_PT2_PKSK_T4_iiT6__param_9];
	ld.shared.u32 	%r1777, [%r350+15360];
	shr.u32 	%r1778, %r1777, %r2123;
	and.b32  	%r1779, %r1778, %r221;
	shl.b32 	%r1780, %r1779, 3;
	add.s32 	%r1782, %r783, %r1780;
	ld.shared.u64 	%rd221, [%r1782+26112];
	xor.b32  	%r1783, %r1777, -2147483648;
	add.s64 	%rd222, %rd221, %rd9;
	shl.b64 	%rd223, %rd222, 2;
	add.s64 	%rd224, %rd22, %rd223;
	st.global.u32 	[%rd224+15360], %r1783;
$L__BB9_247:
	bar.warp.sync 	-1;
	add.s32 	%r1784, %r1, 4224;
	setp.ge.s32 	%p163, %r1784, %r351;
	@%p163 bra 	$L__BB9_249;
	ld.param.u32 	%r2124, [_ZN3cub18CUB_300001_SM_10006detail10radix_sort29DeviceRadixSortOnesweepKernelINS1_5radix10policy_hubIiiyE10Policy1000ELNS0_9SortOrderE0EiiyiiNS1_21identity_decomposer_tEEEvPT5_SB_PT3_PKSC_PT1_PKSG_PT2_PKSK_T4_iiT6__param_9];
	ld.shared.u32 	%r1785, [%r350+16896];
	shr.u32 	%r1786, %r1785, %r2124;
	and.b32  	%r1787, %r1786, %r221;
	shl.b32 	%r1788, %r1787, 3;
	add.s32 	%r1790, %r783, %r1788;
	ld.shared.u64 	%rd225, [%r1790+26112];
	xor.b32  	%r1791, %r1785, -2147483648;
	add.s64 	%rd226, %rd225, %rd9;
	shl.b64 	%rd227, %rd226, 2;
	add.s64 	%rd228, %rd22, %rd227;
	st.global.u32 	[%rd228+16896], %r1791;
$L__BB9_249:
	bar.warp.sync 	-1;
	add.s32 	%r1792, %r1, 4608;
	setp.ge.s32 	%p164, %r1792, %r351;
	@%p164 bra 	$L__BB9_251;
	ld.param.u32 	%r2125, [_ZN3cub18CUB_300001_SM_10006detail10radix_sort29DeviceRadixSortOnesweepKernelINS1_5radix10policy_hubIiiyE10Policy1000ELNS0_9SortOrderE0EiiyiiNS1_21identity_decomposer_tEEEvPT5_SB_PT3_PKSC_PT1_PKSG_PT2_PKSK_T4_iiT6__param_9];
	ld.shared.u32 	%r1793, [%r350+18432];
	shr.u32 	%r1794, %r1793, %r2125;
	and.b32  	%r1795, %r1794, %r221;
	shl.b32 	%r1796, %r1795, 3;
	add.s32 	%r1798, %r783, %r1796;
	ld.shared.u64 	%rd229, [%r1798+26112];
	xor.b32  	%r1799, %r1793, -2147483648;
	add.s64 	%rd230, %rd229, %rd9;
	shl.b64 	%rd231, %rd230, 2;
	add.s64 	%rd232, %rd22, %rd231;
	st.global.u32 	[%rd232+18432], %r1799;
$L__BB9_251:
	bar.warp.sync 	-1;
	add.s32 	%r1800, %r1, 4992;
	setp.ge.s32 	%p165, %r1800, %r351;
	@%p165 bra 	$L__BB9_253;
	ld.param.u32 	%r2126, [_ZN3cub18CUB_300001_SM_10006detail10radix_sort29DeviceRadixSortOnesweepKernelINS1_5radix10policy_hubIiiyE10Policy1000ELNS0_9SortOrderE0EiiyiiNS1_21identity_decomposer_tEEEvPT5_SB_PT3_PKSC_PT1_PKSG_PT2_PKSK_T4_iiT6__param_9];
	ld.shared.u32 	%r1801, [%r350+19968];
	shr.u32 	%r1802, %r1801, %r2126;
	and.b32  	%r1803, %r1802, %r221;
	shl.b32 	%r1804, %r1803, 3;
	add.s32 	%r1806, %r783, %r1804;
	ld.shared.u64 	%rd233, [%r1806+26112];
	xor.b32  	%r1807, %r1801, -2147483648;
	add.s64 	%rd234, %rd233, %rd9;
	shl.b64 	%rd235, %rd234, 2;
	add.s64 	%rd236, %rd22, %rd235;
	st.global.u32 	[%rd236+19968], %r1807;
$L__BB9_253:
	bar.warp.sync 	-1;
	add.s32 	%r1808, %r1, 5376;
	setp.ge.s32 	%p166, %r1808, %r351;
	@%p166 bra 	$L__BB9_255;
	ld.param.u32 	%r2127, [_ZN3cub18CUB_300001_SM_10006detail10radix_sort29DeviceRadixSortOnesweepKernelINS1_5radix10policy_hubIiiyE10Policy1000ELNS0_9SortOrderE0EiiyiiNS1_21identity_decomposer_tEEEvPT5_SB_PT3_PKSC_PT1_PKSG_PT2_PKSK_T4_iiT6__param_9];
	ld.shared.u32 	%r1809, [%r350+21504];
	shr.u32 	%r1810, %r1809, %r2127;
	and.b32  	%r1811, %r1810, %r221;
	shl.b32 	%r1812, %r1811, 3;
	add.s32 	%r1814, %r783, %r1812;
	ld.shared.u64 	%rd237, [%r1814+26112];
	xor.b32  	%r1815, %r1809, -2147483648;
	add.s64 	%rd238, %rd237, %rd9;
	shl.b64 	%rd239, %rd238, 2;
	add.s64 	%rd240, %rd22, %rd239;
	st.global.u32 	[%rd240+21504], %r1815;
$L__BB9_255:
	bar.warp.sync 	-1;
	add.s32 	%r1816, %r1, 5760;
	setp.ge.s32 	%p167, %r1816, %r351;
	@%p167 bra 	$L__BB9_257;
	ld.param.u32 	%r2128, [_ZN3cub18CUB_300001_SM_10006detail10radix_sort29DeviceRadixSortOnesweepKernelINS1_5radix10policy_hubIiiyE10Policy1000ELNS0_9SortOrderE0EiiyiiNS1_21identity_decomposer_tEEEvPT5_SB_PT3_PKSC_PT1_PKSG_PT2_PKSK_T4_iiT6__param_9];
	ld.shared.u32 	%r1817, [%r350+23040];
	shr.u32 	%r1818, %r1817, %r2128;
	and.b32  	%r1819, %r1818, %r221;
	shl.b32 	%r1820, %r1819, 3;
	add.s32 	%r1822, %r783, %r1820;
	ld.shared.u64 	%rd241, [%r1822+26112];
	xor.b32  	%r1823, %r1817, -2147483648;
	add.s64 	%rd242, %rd241, %rd9;
	shl.b64 	%rd243, %rd242, 2;
	add.s64 	%rd244, %rd22, %rd243;
	st.global.u32 	[%rd244+23040], %r1823;
$L__BB9_257:
	bar.warp.sync 	-1;
	or.b32  	%r1824, %r1, 6144;
	setp.ge.s32 	%p168, %r1824, %r351;
	@%p168 bra 	$L__BB9_259;
	ld.param.u32 	%r2129, [_ZN3cub18CUB_300001_SM_10006detail10radix_sort29DeviceRadixSortOnesweepKernelINS1_5radix10policy_hubIiiyE10Policy1000ELNS0_9SortOrderE0EiiyiiNS1_21identity_decomposer_tEEEvPT5_SB_PT3_PKSC_PT1_PKSG_PT2_PKSK_T4_iiT6__param_9];
	ld.shared.u32 	%r1825, [%r350+24576];
	shr.u32 	%r1826, %r1825, %r2129;
	and.b32  	%r1827, %r1826, %r221;
	shl.b32 	%r1828, %r1827, 3;
	add.s32 	%r1830, %r783, %r1828;
	ld.shared.u64 	%rd245, [%r1830+26112];
	xor.b32  	%r1831, %r1825, -2147483648;
	add.s64 	%rd246, %rd245, %rd9;
	shl.b64 	%rd247, %rd246, 2;
	add.s64 	%rd248, %rd22, %rd247;
	st.global.u32 	[%rd248+24576], %r1831;
$L__BB9_259:
	bar.warp.sync 	-1;
$L__BB9_260:
	ld.param.u32 	%r2130, [_ZN3cub18CUB_300001_SM_10006detail10radix_sort29DeviceRadixSortOnesweepKernelINS1_5radix10policy_hubIiiyE10Policy1000ELNS0_9SortOrderE0EiiyiiNS1_21identity_decomposer_tEEEvPT5_SB_PT3_PKSC_PT1_PKSG_PT2_PKSK_T4_iiT6__param_9];
	ld.param.u32 	%r2090, [_ZN3cub18CUB_300001_SM_10006detail10radix_sort29DeviceRadixSortOnesweepKernelINS1_5radix10policy_hubIiiyE10Policy1000ELNS0_9SortOrderE0EiiyiiNS1_21identity_decomposer_tEEEvPT5_SB_PT3_PKSC_PT1_PKSG_PT2_PKSK_T4_iiT6__param_8];
	setp.gt.s32 	%p169, %r349, %r2090;
	ld.shared.u32 	%r1832, [%r350];
	shr.u32 	%r1833, %r1832, %r2130;
	and.b32  	%r352, %r1833, %r221;
	ld.shared.u32 	%r1834, [%r350+1536];
	shr.u32 	%r1835, %r1834, %r2130;
	and.b32  	%r353, %r1835, %r221;
	ld.shared.u32 	%r1836, [%r350+3072];
	shr.u32 	%r1837, %r1836, %r2130;
	and.b32  	%r354, %r1837, %r221;
	ld.shared.u32 	%r1838, [%r350+4608];
	shr.u32 	%r1839, %r1838, %r2130;
	and.b32  	%r355, %r1839, %r221;
	ld.shared.u32 	%r1840, [%r350+6144];
	shr.u32 	%r1841, %r1840, %r2130;
	and.b32  	%r356, %r1841, %r221;
	ld.shared.u32 	%r1842, [%r350+7680];
	shr.u32 	%r1843, %r1842, %r2130;
	and.b32  	%r357, %r1843, %r221;
	ld.shared.u32 	%r1844, [%r350+9216];
	shr.u32 	%r1845, %r1844, %r2130;
	and.b32  	%r358, %r1845, %r221;
	ld.shared.u32 	%r1846, [%r350+10752];
	shr.u32 	%r1847, %r1846, %r2130;
	and.b32  	%r359, %r1847, %r221;
	ld.shared.u32 	%r1848, [%r350+12288];
	shr.u32 	%r1849, %r1848, %r2130;
	and.b32  	%r360, %r1849, %r221;
	ld.shared.u32 	%r1850, [%r350+13824];
	shr.u32 	%r1851, %r1850, %r2130;
	and.b32  	%r361, %r1851, %r221;
	ld.shared.u32 	%r1852, [%r350+15360];
	shr.u32 	%r1853, %r1852, %r2130;
	and.b32  	%r362, %r1853, %r221;
	ld.shared.u32 	%r1854, [%r350+16896];
	shr.u32 	%r1855, %r1854, %r2130;
	and.b32  	%r363, %r1855, %r221;
	ld.shared.u32 	%r1856, [%r350+18432];
	shr.u32 	%r1857, %r1856, %r2130;
	and.b32  	%r364, %r1857, %r221;
	ld.shared.u32 	%r1858, [%r350+19968];
	shr.u32 	%r1859, %r1858, %r2130;
	and.b32  	%r365, %r1859, %r221;
	ld.shared.u32 	%r1860, [%r350+21504];
	shr.u32 	%r1861, %r1860, %r2130;
	and.b32  	%r366, %r1861, %r221;
	ld.shared.u32 	%r1862, [%r350+23040];
	shr.u32 	%r1863, %r1862, %r2130;
	and.b32  	%r367, %r1863, %r221;
	ld.shared.u32 	%r1864, [%r350+24576];
	shr.u32 	%r1865, %r1864, %r2130;
	and.b32  	%r368, %r1865, %r221;
	@%p169 bra 	$L__BB9_262;
	ld.param.u64 	%rd443, [_ZN3cub18CUB_300001_SM_10006detail10radix_sort29DeviceRadixSortOnesweepKernelINS1_5radix10policy_hubIiiyE10Policy1000ELNS0_9SortOrderE0EiiyiiNS1_21identity_decomposer_tEEEvPT5_SB_PT3_PKSC_PT1_PKSG_PT2_PKSK_T4_iiT6__param_7];
	cvta.to.global.u64 	%rd249, %rd443;
	and.b32  	%r1869, %r1, 31;
	or.b32  	%r1870, %r647, %r1869;
	cvt.u64.u32 	%rd250, %r1870;
	mul.lo.s32 	%r1871, %r3, 6528;
	cvt.s64.s32 	%rd251, %r1871;
	add.s64 	%rd252, %rd250, %rd251;
	shl.b64 	%rd253, %rd252, 2;
	add.s64 	%rd254, %rd249, %rd253;
	ld.global.u32 	%r2266, [%rd254];
	ld.global.u32 	%r2267, [%rd254+128];
	ld.global.u32 	%r2268, [%rd254+256];
	ld.global.u32 	%r2269, [%rd254+384];
	ld.global.u32 	%r2270, [%rd254+512];
	ld.global.u32 	%r2271, [%rd254+640];
	ld.global.u32 	%r2272, [%rd254+768];
	ld.global.u32 	%r2273, [%rd254+896];
	ld.global.u32 	%r2274, [%rd254+1024];
	ld.global.u32 	%r2275, [%rd254+1152];
	ld.global.u32 	%r2276, [%rd254+1280];
	ld.global.u32 	%r2277, [%rd254+1408];
	ld.global.u32 	%r2278, [%rd254+1536];
	ld.global.u32 	%r2279, [%rd254+1664];
	ld.global.u32 	%r2280, [%rd254+1792];
	ld.global.u32 	%r2281, [%rd254+1920];
	ld.global.u32 	%r2282, [%rd254+2048];
	bra.uni 	$L__BB9_296;
$L__BB9_262:
	ld.param.u32 	%r2091, [_ZN3cub18CUB_300001_SM_10006detail10radix_sort29DeviceRadixSortOnesweepKernelINS1_5radix10policy_hubIiiyE10Policy1000ELNS0_9SortOrderE0EiiyiiNS1_21identity_decomposer_tEEEvPT5_SB_PT3_PKSC_PT1_PKSG_PT2_PKSK_T4_iiT6__param_8];
	ld.param.u64 	%rd444, [_ZN3cub18CUB_300001_SM_10006detail10radix_sort29DeviceRadixSortOnesweepKernelINS1_5radix10policy_hubIiiyE10Policy1000ELNS0_9SortOrderE0EiiyiiNS1_21identity_decomposer_tEEEvPT5_SB_PT3_PKSC_PT1_PKSG_PT2_PKSK_T4_iiT6__param_7];
	cvta.to.global.u64 	%rd255, %rd444;
	add.s64 	%rd23, %rd255, %rd63;
	cvt.u32.u64 	%r1874, %rd7;
	sub.s32 	%r386, %r2091, %r649;
	setp.ge.s32 	%p170, %r1874, %r386;
	@%p170 bra 	$L__BB9_264;
	ld.global.u32 	%r2266, [%rd23];
$L__BB9_264:
	add.s32 	%r1877, %r1874, 32;
	setp.ge.s32 	%p171, %r1877, %r386;
	@%p171 bra 	$L__BB9_266;
	ld.global.u32 	%r2267, [%rd23+128];
$L__BB9_266:
	add.s32 	%r1880, %r1874, 64;
	setp.ge.s32 	%p172, %r1880, %r386;
	@%p172 bra 	$L__BB9_268;
	ld.global.u32 	%r2268, [%rd23+256];
$L__BB9_268:
	add.s32 	%r1883, %r1874, 96;
	setp.ge.s32 	%p173, %r1883, %r386;
	@%p173 bra 	$L__BB9_270;
	ld.global.u32 	%r2269, [%rd23+384];
$L__BB9_270:
	add.s32 	%r1886, %r1874, 128;
	setp.ge.s32 	%p174, %r1886, %r386;
	@%p174 bra 	$L__BB9_272;
	ld.global.u32 	%r2270, [%rd23+512];
$L__BB9_272:
	add.s32 	%r1889, %r1874, 160;
	setp.ge.s32 	%p175, %r1889, %r386;
	@%p175 bra 	$L__BB9_274;
	ld.global.u32 	%r2271, [%rd23+640];
$L__BB9_274:
	add.s32 	%r1892, %r1874, 192;
	setp.ge.s32 	%p176, %r1892, %r386;
	@%p176 bra 	$L__BB9_276;
	ld.global.u32 	%r2272, [%rd23+768];
$L__BB9_276:
	add.s32 	%r1895, %r1874, 224;
	setp.ge.s32 	%p177, %r1895, %r386;
	@%p177 bra 	$L__BB9_278;
	ld.param.u64 	%rd445, [_ZN3cub18CUB_300001_SM_10006detail10radix_sort29DeviceRadixSortOnesweepKernelINS1_5radix10policy_hubIiiyE10Policy1000ELNS0_9SortOrderE0EiiyiiNS1_21identity_decomposer_tEEEvPT5_SB_PT3_PKSC_PT1_PKSG_PT2_PKSK_T4_iiT6__param_7];
	cvta.to.global.u64 	%rd259, %rd445;
	cvt.s64.s32 	%rd260, %r649;
	add.s64 	%rd261, %rd7, %rd260;
	shl.b64 	%rd262, %rd261, 2;
	add.s64 	%rd263, %rd259, %rd262;
	ld.global.u32 	%r2273, [%rd263+896];
$L__BB9_278:
	add.s32 	%r1899, %r1874, 256;
	setp.ge.s32 	%p178, %r1899, %r386;
	@%p178 bra 	$L__BB9_280;
	ld.param.u64 	%rd446, [_ZN3cub18CUB_300001_SM_10006detail10radix_sort29DeviceRadixSortOnesweepKernelINS1_5radix10policy_hubIiiyE10Policy1000ELNS0_9SortOrderE0EiiyiiNS1_21identity_decomposer_tEEEvPT5_SB_PT3_PKSC_PT1_PKSG_PT2_PKSK_T4_iiT6__param_7];
	cvta.to.global.u64 	%rd264, %rd446;
	cvt.s64.s32 	%rd265, %r649;
	add.s64 	%rd266, %rd7, %rd265;
	shl.b64 	%rd267, %rd266, 2;
	add.s64 	%rd268, %rd264, %rd267;
	ld.global.u32 	%r2274, [%rd268+1024];
$L__BB9_280:
	add.s32 	%r1903, %r1874, 288;
	setp.ge.s32 	%p179, %r1903, %r386;
	@%p179 bra 	$L__BB9_282;
	ld.param.u64 	%rd447, [_ZN3cub18CUB_300001_SM_10006detail10radix_sort29DeviceRadixSortOnesweepKernelINS1_5radix10policy_hubIiiyE10Policy1000ELNS0_9SortOrderE0EiiyiiNS1_21identity_decomposer_tEEEvPT5_SB_PT3_PKSC_PT1_PKSG_PT2_PKSK_T4_iiT6__param_7];
	cvta.to.global.u64 	%rd269, %rd447;
	cvt.s64.s32 	%rd270, %r649;
	add.s64 	%rd271, %rd7, %rd270;
	shl.b64 	%rd272, %rd271, 2;
	add.s64 	%rd273, %rd269, %rd272;
	ld.global.u32 	%r2275, [%rd273+1152];
$L__BB9_282:
	add.s32 	%r1907, %r1874, 320;
	setp.ge.s32 	%p180, %r1907, %r386;
	@%p180 bra 	$L__BB9_284;
	ld.param.u64 	%rd448, [_ZN3cub18CUB_300001_SM_10006detail10radix_sort29DeviceRadixSortOnesweepKernelINS1_5radix10policy_hubIiiyE10Policy1000ELNS0_9SortOrderE0EiiyiiNS1_21identity_decomposer_tEEEvPT5_SB_PT3_PKSC_PT1_PKSG_PT2_PKSK_T4_iiT6__param_7];
	cvta.to.global.u64 	%rd274, %rd448;
	cvt.s64.s32 	%rd275, %r649;
	add.s64 	%rd276, %rd7, %rd275;
	shl.b64 	%rd277, %rd276, 2;
	add.s64 	%rd278, %rd274, %rd277;
	ld.global.u32 	%r2276, [%rd278+1280];
$L__BB9_284:
	add.s32 	%r1911, %r1874, 352;
	setp.ge.s32 	%p181, %r1911, %r386;
	@%p181 bra 	$L__BB9_286;
	ld.param.u64 	%rd449, [_ZN3cub18CUB_300001_SM_10006detail10radix_sort29DeviceRadixSortOnesweepKernelINS1_5radix10policy_hubIiiyE10Policy1000ELNS0_9SortOrderE0EiiyiiNS1_21identity_decomposer_tEEEvPT5_SB_PT3_PKSC_PT1_PKSG_PT2_PKSK_T4_iiT6__param_7];
	cvta.to.global.u64 	%rd279, %rd449;
	mul.lo.s32 	%r1912, %r3, 6528;
	cvt.s64.s32 	%rd280, %r1912;
	add.s64 	%rd281, %rd7, %rd280;
	shl.b64 	%rd282, %rd281, 2;
	add.s64 	%rd283, %rd279, %rd282;
	ld.global.u32 	%r2277, [%rd283+1408];
$L__BB9_286:
	add.s32 	%r1915, %r1874, 384;
	setp.ge.s32 	%p182, %r1915, %r386;
	@%p182 bra 	$L__BB9_288;
	ld.param.u64 	%rd450, [_ZN3cub18CUB_300001_SM_10006detail10radix_sort29DeviceRadixSortOnesweepKernelINS1_5radix10policy_hubIiiyE10Policy1000ELNS0_9SortOrderE0EiiyiiNS1_21identity_decomposer_tEEEvPT5_SB_PT3_PKSC_PT1_PKSG_PT2_PKSK_T4_iiT6__param_7];
	cvta.to.global.u64 	%rd284, %rd450;
	mul.lo.s32 	%r1916, %r3, 6528;
	cvt.s64.s32 	%rd285, %r1916;
	add.s64 	%rd286, %rd7, %rd285;
	shl.b64 	%rd287, %rd286, 2;
	add.s64 	%rd288, %rd284, %rd287;
	ld.global.u32 	%r2278, [%rd288+1536];
$L__BB9_288:
	cvt.u32.u64 	%r1918, %rd7;
	add.s32 	%r1919, %r1918, 416;
	setp.ge.s32 	%p183, %r1919, %r386;
	@%p183 bra 	$L__BB9_290;
	ld.param.u64 	%rd451, [_ZN3cub18CUB_300001_SM_10006detail10radix_sort29DeviceRadixSortOnesweepKernelINS1_5radix10policy_hubIiiyE10Policy1000ELNS0_9SortOrderE0EiiyiiNS1_21identity_decomposer_tEEEvPT5_SB_PT3_PKSC_PT1_PKSG_PT2_PKSK_T4_iiT6__param_7];
	cvta.to.global.u64 	%rd289, %rd451;
	mul.lo.s32 	%r1920, %r3, 6528;
	cvt.s64.s32 	%rd290, %r1920;
	add.s64 	%rd291, %rd7, %rd290;
	shl.b64 	%rd292, %rd291, 2;
	add.s64 	%rd293, %rd289, %rd292;
	ld.global.u32 	%r2279, [%rd293+1664];
$L__BB9_290:
	cvt.u32.u64 	%r1922, %rd7;
	add.s32 	%r1923, %r1922, 448;
	setp.ge.s32 	%p184, %r1923, %r386;
	@%p184 bra 	$L__BB9_292;
	ld.param.u64 	%rd452, [_ZN3cub18CUB_300001_SM_10006detail10radix_sort29DeviceRadixSortOnesweepKernelINS1_5radix10policy_hubIiiyE10Policy1000ELNS0_9SortOrderE0EiiyiiNS1_21identity_decomposer_tEEEvPT5_SB_PT3_PKSC_PT1_PKSG_PT2_PKSK_T4_iiT6__param_7];
	cvta.to.global.u64 	%rd294, %rd452;
	mul.lo.s32 	%r1924, %r3, 6528;
	cvt.s64.s32 	%rd295, %r1924;
	add.s64 	%rd296, %rd7, %rd295;
	shl.b64 	%rd297, %rd296, 2;
	add.s64 	%rd298, %rd294, %rd297;
	ld.global.u32 	%r2280, [%rd298+1792];
$L__BB9_292:
	cvt.u32.u64 	%r1926, %rd7;
	add.s32 	%r1927, %r1926, 480;
	setp.ge.s32 	%p185, %r1927, %r386;
	@%p185 bra 	$L__BB9_294;
	ld.param.u64 	%rd453, [_ZN3cub18CUB_300001_SM_10006detail10radix_sort29DeviceRadixSortOnesweepKernelINS1_5radix10policy_hubIiiyE10Policy1000ELNS0_9SortOrderE0EiiyiiNS1_21identity_decomposer_tEEEvPT5_SB_PT3_PKSC_PT1_PKSG_PT2_PKSK_T4_iiT6__param_7];
	cvta.to.global.u64 	%rd299, %rd453;
	mul.lo.s32 	%r1928, %r3, 6528;
	cvt.s64.s32 	%rd300, %r1928;
	add.s64 	%rd301, %rd7, %rd300;
	shl.b64 	%rd302, %rd301, 2;
	add.s64 	%rd303, %rd299, %rd302;
	ld.global.u32 	%r2281, [%rd303+1920];
$L__BB9_294:
	cvt.u32.u64 	%r1930, %rd7;
	add.s32 	%r1931, %r1930, 512;
	setp.ge.s32 	%p186, %r1931, %r386;
	@%p186 bra 	$L__BB9_296;
	ld.param.u64 	%rd454, [_ZN3cub18CUB_300001_SM_10006detail10radix_sort29DeviceRadixSortOnesweepKernelINS1_5radix10policy_hubIiiyE10Policy1000ELNS0_9SortOrderE0EiiyiiNS1_21identity_decomposer_tEEEvPT5_SB_PT3_PKSC_PT1_PKSG_PT2_PKSK_T4_iiT6__param_7];
	cvta.to.global.u64 	%rd304, %rd454;
	mov.u32 	%r1932, %tid.x;
	and.b32  	%r1933, %r1932, 992;
	mul.lo.s32 	%r1934, %r1933, 17;
	and.b32  	%r1935, %r1932, 31;
	or.b32  	%r1936, %r1934, %r1935;
	cvt.u64.u32 	%rd305, %r1936;
	mul.lo.s32 	%r1937, %r3, 6528;
	cvt.s64.s32 	%rd306, %r1937;
	add.s64 	%rd307, %rd305, %rd306;
	shl.b64 	%rd308, %rd307, 2;
	add.s64 	%rd309, %rd304, %rd308;
	ld.global.u32 	%r2282, [%rd309+2048];
$L__BB9_296:
	ld.param.u32 	%r2092, [_ZN3cub18CUB_300001_SM_10006detail10radix_sort29DeviceRadixSortOnesweepKernelINS1_5radix10policy_hubIiiyE10Policy1000ELNS0_9SortOrderE0EiiyiiNS1_21identity_decomposer_tEEEvPT5_SB_PT3_PKSC_PT1_PKSG_PT2_PKSK_T4_iiT6__param_8];
	ld.param.u64 	%rd441, [_ZN3cub18CUB_300001_SM_10006detail10radix_sort29DeviceRadixSortOnesweepKernelINS1_5radix10policy_hubIiiyE10Policy1000ELNS0_9SortOrderE0EiiyiiNS1_21identity_decomposer_tEEEvPT5_SB_PT3_PKSC_PT1_PKSG_PT2_PKSK_T4_iiT6__param_6];
	cvta.to.global.u64 	%rd24, %rd441;
	mov.u32 	%r437, %tid.x;
	cvt.u64.u32 	%rd25, %r437;
	shl.b32 	%r1938, %r437, 2;
	mov.u32 	%r1939, _ZZN3cub18CUB_300001_SM_10006detail10radix_sort29DeviceRadixSortOnesweepKernelINS1_5radix10policy_hubIiiyE10Policy1000ELNS0_9SortOrderE0EiiyiiNS1_21identity_decomposer_tEEEvPT5_SB_PT3_PKSC_PT1_PKSG_PT2_PKSK_T4_iiT6_E1s;
	add.s32 	%r438, %r1939, %r1938;
	mad.lo.s32 	%r1940, %r3, 6528, 6528;
	setp.gt.s32 	%p187, %r1940, %r2092;
	bar.sync 	0;
	st.shared.u32 	[%r323+-4], %r2266;
	st.shared.u32 	[%r324+-4], %r2267;
	st.shared.u32 	[%r325+-4], %r2268;
	st.shared.u32 	[%r326+-4], %r2269;
	st.shared.u32 	[%r327+-4], %r2270;
	st.shared.u32 	[%r328+-4], %r2271;
	st.shared.u32 	[%r329+-4], %r2272;
	st.shared.u32 	[%r330+-4], %r2273;
	st.shared.u32 	[%r331+-4], %r2274;
	st.shared.u32 	[%r332+-4], %r2275;
	st.shared.u32 	[%r333+-4], %r2276;
	st.shared.u32 	[%r334+-4], %r2277;
	st.shared.u32 	[%r335+-4], %r2278;
	st.shared.u32 	[%r336+-4], %r2279;
	st.shared.u32 	[%r337+-4], %r2280;
	st.shared.u32 	[%r338+-4], %r2281;
	st.shared.u32 	[%r339+-4], %r2282;
	bar.sync 	0;
	@%p187 bra 	$L__BB9_298;
	ld.shared.u32 	%r1941, [%r438];
	shl.b32 	%r1942, %r352, 3;
	add.s32 	%r1944, %r1939, 26112;
	add.s32 	%r1945, %r1944, %r1942;
	ld.shared.u64 	%rd310, [%r1945];
	add.s64 	%rd311, %rd310, %rd25;
	shl.b64 	%rd312, %rd311, 2;
	add.s64 	%rd313, %rd24, %rd312;
	st.global.u32 	[%rd313], %r1941;
	bar.warp.sync 	-1;
	ld.shared.u32 	%r1946, [%r438+1536];
	shl.b32 	%r1947, %r353, 3;
	add.s32 	%r1948, %r1944, %r1947;
	ld.shared.u64 	%rd314, [%r1948];
	add.s64 	%rd315, %rd314, %rd25;
	shl.b64 	%rd316, %rd315, 2;
	add.s64 	%rd317, %rd24, %rd316;
	st.global.u32 	[%rd317+1536], %r1946;
	bar.warp.sync 	-1;
	ld.shared.u32 	%r1949, [%r438+3072];
	shl.b32 	%r1950, %r354, 3;
	add.s32 	%r1951, %r1944, %r1950;
	ld.shared.u64 	%rd318, [%r1951];
	add.s64 	%rd319, %rd318, %rd25;
	shl.b64 	%rd320, %rd319, 2;
	add.s64 	%rd321, %rd24, %rd320;
	st.global.u32 	[%rd321+3072], %r1949;
	bar.warp.sync 	-1;
	ld.shared.u32 	%r1952, [%r438+4608];
	shl.b32 	%r1953, %r355, 3;
	add.s32 	%r1954, %r1944, %r1953;
	ld.shared.u64 	%rd322, [%r1954];
	add.s64 	%rd323, %rd322, %rd25;
	shl.b64 	%rd324, %rd323, 2;
	add.s64 	%rd325, %rd24, %rd324;
	st.global.u32 	[%rd325+4608], %r1952;
	bar.warp.sync 	-1;
	ld.shared.u32 	%r1955, [%r438+6144];
	shl.b32 	%r1956, %r356, 3;
	add.s32 	%r1957, %r1944, %r1956;
	ld.shared.u64 	%rd326, [%r1957];
	add.s64 	%rd327, %rd326, %rd25;
	shl.b64 	%rd328, %rd327, 2;
	add.s64 	%rd329, %rd24, %rd328;
	st.global.u32 	[%rd329+6144], %r1955;
	bar.warp.sync 	-1;
	ld.shared.u32 	%r1958, [%r438+7680];
	shl.b32 	%r1959, %r357, 3;
	add.s32 	%r1960, %r1944, %r1959;
	ld.shared.u64 	%rd330, [%r1960];
	add.s64 	%rd331, %rd330, %rd25;
	shl.b64 	%rd332, %rd331, 2;
	add.s64 	%rd333, %rd24, %rd332;
	st.global.u32 	[%rd333+7680], %r1958;
	bar.warp.sync 	-1;
	ld.shared.u32 	%r1961, [%r438+9216];
	shl.b32 	%r1962, %r358, 3;
	add.s32 	%r1963, %r1944, %r1962;
	ld.shared.u64 	%rd334, [%r1963];
	add.s64 	%rd335, %rd334, %rd25;
	shl.b64 	%rd336, %rd335, 2;
	add.s64 	%rd337, %rd24, %rd336;
	st.global.u32 	[%rd337+9216], %r1961;
	bar.warp.sync 	-1;
	ld.shared.u32 	%r1964, [%r438+10752];
	shl.b32 	%r1965, %r359, 3;
	add.s32 	%r1966, %r1944, %r1965;
	ld.shared.u64 	%rd338, [%r1966];
	add.s64 	%rd339, %rd338, %rd25;
	shl.b64 	%rd340, %rd339, 2;
	add.s64 	%rd341, %rd24, %rd340;
	st.global.u32 	[%rd341+10752], %r1964;
	bar.warp.sync 	-1;
	ld.shared.u32 	%r1967, [%r438+12288];
	shl.b32 	%r1968, %r360, 3;
	add.s32 	%r1969, %r1944, %r1968;
	ld.shared.u64 	%rd342, [%r1969];
	add.s64 	%rd343, %rd342, %rd25;
	shl.b64 	%rd344, %rd343, 2;
	add.s64 	%rd345, %rd24, %rd344;
	st.global.u32 	[%rd345+12288], %r1967;
	bar.warp.sync 	-1;
	ld.shared.u32 	%r1970, [%r438+13824];
	shl.b32 	%r1971, %r361, 3;
	add.s32 	%r1972, %r1944, %r1971;
	ld.shared.u64 	%rd346, [%r1972];
	add.s64 	%rd347, %rd346, %rd25;
	shl.b64 	%rd348, %rd347, 2;
	add.s64 	%rd349, %rd24, %rd348;
	st.global.u32 	[%rd349+13824], %r1970;
	bar.warp.sync 	-1;
	ld.shared.u32 	%r1973, [%r438+15360];
	shl.b32 	%r1974, %r362, 3;
	add.s32 	%r1975, %r1944, %r1974;
	ld.shared.u64 	%rd350, [%r1975];
	add.s64 	%rd351, %rd350, %rd25;
	shl.b64 	%rd352, %rd351, 2;
	add.s64 	%rd353, %rd24, %rd352;
	st.global.u32 	[%rd353+15360], %r1973;
	bar.warp.sync 	-1;
	ld.shared.u32 	%r1976, [%r438+16896];
	shl.b32 	%r1977, %r363, 3;
	add.s32 	%r1978, %r1944, %r1977;
	ld.shared.u64 	%rd354, [%r1978];
	add.s64 	%rd355, %rd354, %rd25;
	shl.b64 	%rd356, %rd355, 2;
	add.s64 	%rd357, %rd24, %rd356;
	st.global.u32 	[%rd357+16896], %r1976;
	bar.warp.sync 	-1;
	ld.shared.u32 	%r1979, [%r438+18432];
	shl.b32 	%r1980, %r364, 3;
	add.s32 	%r1981, %r1944, %r1980;
	ld.shared.u64 	%rd358, [%r1981];
	add.s64 	%rd359, %rd358, %rd25;
	shl.b64 	%rd360, %rd359, 2;
	add.s64 	%rd361, %rd24, %rd360;
	st.global.u32 	[%rd361+18432], %r1979;
	bar.warp.sync 	-1;
	ld.shared.u32 	%r1982, [%r438+19968];
	shl.b32 	%r1983, %r365, 3;
	add.s32 	%r1984, %r1944, %r1983;
	ld.shared.u64 	%rd362, [%r1984];
	add.s64 	%rd363, %rd362, %rd25;
	shl.b64 	%rd364, %rd363, 2;
	add.s64 	%rd365, %rd24, %rd364;
	st.global.u32 	[%rd365+19968], %r1982;
	bar.warp.sync 	-1;
	ld.shared.u32 	%r1985, [%r438+21504];
	shl.b32 	%r1986, %r366, 3;
	add.s32 	%r1987, %r1944, %r1986;
	ld.shared.u64 	%rd366, [%r1987];
	add.s64 	%rd367, %rd366, %rd25;
	shl.b64 	%rd368, %rd367, 2;
	add.s64 	%rd369, %rd24, %rd368;
	st.global.u32 	[%rd369+21504], %r1985;
	bar.warp.sync 	-1;
	ld.shared.u32 	%r1988, [%r438+23040];
	shl.b32 	%r1989, %r367, 3;
	add.s32 	%r1990, %r1944, %r1989;
	ld.shared.u64 	%rd370, [%r1990];
	add.s64 	%rd371, %rd370, %rd25;
	shl.b64 	%rd372, %rd371, 2;
	add.s64 	%rd373, %rd24, %rd372;
	st.global.u32 	[%rd373+23040], %r1988;
	bar.warp.sync 	-1;
	ld.shared.u32 	%r1991, [%r438+24576];
	shl.b32 	%r1992, %r368, 3;
	add.s32 	%r1993, %r1944, %r1992;
	ld.shared.u64 	%rd374, [%r1993];
	add.s64 	%rd375, %rd374, %rd25;
	shl.b64 	%rd376, %rd375, 2;
	add.s64 	%rd377, %rd24, %rd376;
	st.global.u32 	[%rd377+24576], %r1991;
	bar.warp.sync 	-1;
	bra.uni 	$L__BB9_333;
$L__BB9_298:
	ld.param.u32 	%r2093, [_ZN3cub18CUB_300001_SM_10006detail10radix_sort29DeviceRadixSortOnesweepKernelINS1_5radix10policy_hubIiiyE10Policy1000ELNS0_9SortOrderE0EiiyiiNS1_21identity_decomposer_tEEEvPT5_SB_PT3_PKSC_PT1_PKSG_PT2_PKSK_T4_iiT6__param_8];
	mad.lo.s32 	%r439, %r3, -6528, %r2093;
	shl.b32 	%r1994, %r352, 3;
	add.s32 	%r1996, %r1939, %r1994;
	ld.shared.u64 	%rd26, [%r1996+26112];
	setp.ge.s32 	%p188, %r437, %r439;
	@%p188 bra 	$L__BB9_300;
	ld.shared.u32 	%r1997, [%r438];
	add.s64 	%rd378, %rd26, %rd25;
	shl.b64 	%rd379, %rd378, 2;
	add.s64 	%rd380, %rd24, %rd379;
	st.global.u32 	[%rd380], %r1997;
$L__BB9_300:
	bar.warp.sync 	-1;
	shl.b32 	%r1998, %r353, 3;
	add.s32 	%r2000, %r1939, %r1998;
	ld.shared.u64 	%rd27, [%r2000+26112];
	add.s32 	%r2001, %r437, 384;
	setp.ge.s32 	%p189, %r2001, %r439;
	@%p189 bra 	$L__BB9_302;
	ld.shared.u32 	%r2002, [%r438+1536];
	add.s64 	%rd381, %rd27, %rd25;
	shl.b64 	%rd382, %rd381, 2;
	add.s64 	%rd383, %rd24, %rd382;
	st.global.u32 	[%rd383+1536], %r2002;
$L__BB9_302:
	bar.warp.sync 	-1;
	shl.b32 	%r2003, %r354, 3;
	add.s32 	%r2005, %r1939, %r2003;
	ld.shared.u64 	%rd28, [%r2005+26112];
	add.s32 	%r2006, %r437, 768;
	setp.ge.s32 	%p190, %r2006, %r439;
	@%p190 bra 	$L__BB9_304;
	ld.shared.u32 	%r2007, [%r438+3072];
	add.s64 	%rd384, %rd28, %rd25;
	shl.b64 	%rd385, %rd384, 2;
	add.s64 	%rd386, %rd24, %rd385;
	st.global.u32 	[%rd386+3072], %r2007;
$L__BB9_304:
	bar.warp.sync 	-1;
	shl.b32 	%r2008, %r355, 3;
	add.s32 	%r2010, %r1939, %r2008;
	ld.shared.u64 	%rd29, [%r2010+26112];
	add.s32 	%r2011, %r437, 1152;
	setp.ge.s32 	%p191, %r2011, %r439;
	@%p191 bra 	$L__BB9_306;
	ld.shared.u32 	%r2012, [%r438+4608];
	add.s64 	%rd387, %rd29, %rd25;
	shl.b64 	%rd388, %rd387, 2;
	add.s64 	%rd389, %rd24, %rd388;
	st.global.u32 	[%rd389+4608], %r2012;
$L__BB9_306:
	bar.warp.sync 	-1;
	shl.b32 	%r2013, %r356, 3;
	add.s32 	%r2015, %r1939, %r2013;
	ld.shared.u64 	%rd30, [%r2015+26112];
	add.s32 	%r2016, %r437, 1536;
	setp.ge.s32 	%p192, %r2016, %r439;
	@%p192 bra 	$L__BB9_308;
	ld.shared.u32 	%r2017, [%r438+6144];
	add.s64 	%rd390, %rd30, %rd25;
	shl.b64 	%rd391, %rd390, 2;
	add.s64 	%rd392, %rd24, %rd391;
	st.global.u32 	[%rd392+6144], %r2017;
$L__BB9_308:
	bar.warp.sync 	-1;
	shl.b32 	%r2018, %r357, 3;
	add.s32 	%r2020, %r1939, %r2018;
	ld.shared.u64 	%rd31, [%r2020+26112];
	add.s32 	%r2021, %r437, 1920;
	setp.ge.s32 	%p193, %r2021, %r439;
	@%p193 bra 	$L__BB9_310;
	ld.shared.u32 	%r2022, [%r438+7680];
	add.s64 	%rd393, %rd31, %rd25;
	shl.b64 	%rd394, %rd393, 2;
	add.s64 	%rd395, %rd24, %rd394;
	st.global.u32 	[%rd395+7680], %r2022;
$L__BB9_310:
	bar.warp.sync 	-1;
	shl.b32 	%r2023, %r358, 3;
	add.s32 	%r2025, %r1939, %r2023;
	ld.shared.u64 	%rd32, [%r2025+26112];
	add.s32 	%r2026, %r437, 2304;
	setp.ge.s32 	%p194, %r2026, %r439;
	@%p194 bra 	$L__BB9_312;
	ld.shared.u32 	%r2027, [%r438+9216];
	add.s64 	%rd396, %rd32, %rd25;
	shl.b64 	%rd397, %rd396, 2;
	add.s64 	%rd398, %rd24, %rd397;
	st.global.u32 	[%rd398+9216], %r2027;
$L__BB9_312:
	bar.warp.sync 	-1;
	shl.b32 	%r2028, %r359, 3;
	add.s32 	%r2030, %r1939, %r2028;
	ld.shared.u64 	%rd33, [%r2030+26112];
	add.s32 	%r2031, %r437, 2688;
	setp.ge.s32 	%p195, %r2031, %r439;
	@%p195 bra 	$L__BB9_314;
	ld.shared.u32 	%r2032, [%r438+10752];
	add.s64 	%rd399, %rd33, %rd25;
	shl.b64 	%rd400, %rd399, 2;
	add.s64 	%rd401, %rd24, %rd400;
	st.global.u32 	[%rd401+10752], %r2032;
$L__BB9_314:
	bar.warp.sync 	-1;
	shl.b32 	%r2033, %r360, 3;
	add.s32 	%r2035, %r1939, %r2033;
	ld.shared.u64 	%rd34, [%r2035+26112];
	or.b32  	%r2036, %r437, 3072;
	setp.ge.s32 	%p196, %r2036, %r439;
	@%p196 bra 	$L__BB9_316;
	ld.shared.u32 	%r2037, [%r438+12288];
	add.s64 	%rd402, %rd34, %rd25;
	shl.b64 	%rd403, %rd402, 2;
	add.s64 	%rd404, %rd24, %rd403;
	st.global.u32 	[%rd404+12288], %r2037;
$L__BB9_316:
	bar.warp.sync 	-1;
	shl.b32 	%r2038, %r361, 3;
	add.s32 	%r2040, %r1939, %r2038;
	ld.shared.u64 	%rd35, [%r2040+26112];
	add.s32 	%r2041, %r437, 3456;
	setp.ge.s32 	%p197, %r2041, %r439;
	@%p197 bra 	$L__BB9_318;
	ld.shared.u32 	%r2042, [%r438+13824];
	add.s64 	%rd405, %rd35, %rd25;
	shl.b64 	%rd406, %rd405, 2;
	add.s64 	%rd407, %rd24, %rd406;
	st.global.u32 	[%rd407+13824], %r2042;
$L__BB9_318:
	bar.warp.sync 	-1;
	shl.b32 	%r2043, %r362, 3;
	add.s32 	%r2045, %r1939, %r2043;
	ld.shared.u64 	%rd36, [%r2045+26112];
	add.s32 	%r2046, %r437, 3840;
	setp.ge.s32 	%p198, %r2046, %r439;
	@%p198 bra 	$L__BB9_320;
	ld.shared.u32 	%r2047, [%r438+15360];
	add.s64 	%rd408, %rd36, %rd25;
	shl.b64 	%rd409, %rd408, 2;
	add.s64 	%rd410, %rd24, %rd409;
	st.global.u32 	[%rd410+15360], %r2047;
$L__BB9_320:
	bar.warp.sync 	-1;
	shl.b32 	%r2048, %r363, 3;
	add.s32 	%r2050, %r1939, %r2048;
	ld.shared.u64 	%rd37, [%r2050+26112];
	add.s32 	%r2051, %r437, 4224;
	setp.ge.s32 	%p199, %r2051, %r439;
	@%p199 bra 	$L__BB9_322;
	ld.shared.u32 	%r2052, [%r438+16896];
	add.s64 	%rd411, %rd37, %rd25;
	shl.b64 	%rd412, %rd411, 2;
	add.s64 	%rd413, %rd24, %rd412;
	st.global.u32 	[%rd413+16896], %r2052;
$L__BB9_322:
	bar.warp.sync 	-1;
	shl.b32 	%r2053, %r364, 3;
	add.s32 	%r2055, %r1939, %r2053;
	ld.shared.u64 	%rd38, [%r2055+26112];
	add.s32 	%r2056, %r437, 4608;
	setp.ge.s32 	%p200, %r2056, %r439;
	@%p200 bra 	$L__BB9_324;
	ld.shared.u32 	%r2057, [%r438+18432];
	add.s64 	%rd414, %rd38, %rd25;
	shl.b64 	%rd415, %rd414, 2;
	add.s64 	%rd416, %rd24, %rd415;
	st.global.u32 	[%rd416+18432], %r2057;
$L__BB9_324:
	bar.warp.sync 	-1;
	shl.b32 	%r2058, %r365, 3;
	add.s32 	%r2060, %r1939, %r2058;
	ld.shared.u64 	%rd39, [%r2060+26112];
	add.s32 	%r2061, %r437, 4992;
	setp.ge.s32 	%p201, %r2061, %r439;
	@%p201 bra 	$L__BB9_326;
	ld.shared.u32 	%r2062, [%r438+19968];
	add.s64 	%rd417, %rd39, %rd25;
	shl.b64 	%rd418, %rd417, 2;
	add.s64 	%rd419, %rd24, %rd418;
	st.global.u32 	[%rd419+19968], %r2062;
$L__BB9_326:
	bar.warp.sync 	-1;
	shl.b32 	%r2063, %r366, 3;
	add.s32 	%r2065, %r1939, %r2063;
	ld.shared.u64 	%rd40, [%r2065+26112];
	add.s32 	%r2066, %r437, 5376;
	setp.ge.s32 	%p202, %r2066, %r439;
	@%p202 bra 	$L__BB9_328;
	ld.shared.u32 	%r2067, [%r438+21504];
	add.s64 	%rd420, %rd40, %rd25;
	shl.b64 	%rd421, %rd420, 2;
	add.s64 	%rd422, %rd24, %rd421;
	st.global.u32 	[%rd422+21504], %r2067;
$L__BB9_328:
	bar.warp.sync 	-1;
	shl.b32 	%r2068, %r367, 3;
	add.s32 	%r2070, %r1939, %r2068;
	ld.shared.u64 	%rd41, [%r2070+26112];
	add.s32 	%r2071, %r437, 5760;
	setp.ge.s32 	%p203, %r2071, %r439;
	@%p203 bra 	$L__BB9_330;
	ld.shared.u32 	%r2072, [%r438+23040];
	add.s64 	%rd423, %rd41, %rd25;
	shl.b64 	%rd424, %rd423, 2;
	add.s64 	%rd425, %rd24, %rd424;
	st.global.u32 	[%rd425+23040], %r2072;
$L__BB9_330:
	bar.warp.sync 	-1;
	shl.b32 	%r2073, %r368, 3;
	add.s32 	%r2075, %r1939, %r2073;
	ld.shared.u64 	%rd426, [%r2075+26112];
	add.s64 	%rd42, %rd426, %rd25;
	or.b32  	%r2076, %r437, 6144;
	setp.ge.s32 	%p204, %r2076, %r439;
	@%p204 bra 	$L__BB9_332;
	ld.shared.u32 	%r2077, [%r438+24576];
	shl.b64 	%rd427, %rd42, 2;
	add.s64 	%rd428, %rd24, %rd427;
	st.global.u32 	[%rd428+24576], %r2077;
$L__BB9_332:
	bar.warp.sync 	-1;
$L__BB9_333:
	ret;

}


// ===== COMPILED SASS (sm_100) =====

	.target	sm_100

	.elftype	@"ET_EXEC"


//--------------------- .note.nv.tkinfo           --------------------------
	.section	.note.nv.tkinfo,"",@"SHT_NOTE"
	.sectionflags	@"SHF_NOTE_NV_TKINFO"
	.tkinfo
        /*0018*/ 	.word	0x00000002
        /*0030*/ 	.string	""
        /*0030*/ 	.string	"ptxas"
        /*0030*/ 	.string	"Cuda compilation tools, release 13.0, V13.0.88"
        /*0030*/ 	.string	"Build cuda_13.0.r13.0/compiler.36424714_0"
        /*0030*/ 	.string	"-arch sm_100 -m 64 "



//--------------------- .note.nv.cuinfo           --------------------------
	.section	.note.nv.cuinfo,"",@"SHT_NOTE"
	.sectionflags	@"SHF_NOTE_NV_CUINFO"
        /*0018*/ 	.short	0x0002
        /*001a*/ 	.short	0x0064
        /*001c*/ 	.short	0x0082
	.zero		2


//--------------------- .nv.info                  --------------------------
	.section	.nv.info,"",@"SHT_CUDA_INFO"
	.align	4


	//----- nvinfo : EIATTR_REGCOUNT
	.align		4
        /*0000*/ 	.byte	0x04, 0x2f
        /*0002*/ 	.short	(.L_46 - .L_45)
	.align		4
.L_45:
        /*0004*/ 	.word	index@(_Z9mergeJoinPiPfS_S0_iiS_)
        /*0008*/ 	.word	0x00000004


	//----- nvinfo : EIATTR_FRAME_SIZE
	.align		4
.L_46:
        /*000c*/ 	.byte	0x04, 0x11
        /*000e*/ 	.short	(.L_48 - .L_47)
	.align		4
.L_47:
        /*0010*/ 	.word	index@(_Z9mergeJoinPiPfS_S0_iiS_)
        /*0014*/ 	.word	0x00000000


	//----- nvinfo : EIATTR_REGCOUNT
	.align		4
.L_48:
        /*0018*/ 	.byte	0x04, 0x2f
        /*001a*/ 	.short	(.L_50 - .L_49)
	.align		4
.L_49:
        /*001c*/ 	.word	index@(_ZN3cub18CUB_300001_SM_10006detail11EmptyKernelIvEEvv)
        /*0020*/ 	.word	0x00000004


	//----- nvinfo : EIATTR_FRAME_SIZE
	.align		4
.L_50:
        /*0024*/ 	.byte	0x04, 0x11
        /*0026*/ 	.short	(.L_52 - .L_51)
	.align		4
.L_51:
        /*0028*/ 	.word	index@(_ZN3cub18CUB_300001_SM_10006detail11EmptyKernelIvEEvv)
        /*002c*/ 	.word	0x00000000


	//----- nvinfo : EIATTR_REGCOUNT
	.align		4
.L_52:
        /*0030*/ 	.byte	0x04, 0x2f
        /*0032*/ 	.short	(.L_54 - .L_53)
	.align		4
.L_53:
        /*0034*/ 	.word	index@(_ZN3cub18CUB_300001_SM_10006detail10radix_sort31DeviceRadixSortSingleTileKernelINS1_5radix10policy_hubIifyE10Policy1000ELNS0_9SortOrderE0EifyNS1_21identity_decomposer_tEEEvPKT1_PSA_PKT2_PSE_T3_iiT4_)
        /*0038*/ 	.word	0x00000099


	//----- nvinfo : EIATTR_FRAME_SIZE
	.align		4
.L_54:
        /*003c*/ 	.byte	0x04, 0x11
        /*003e*/ 	.short	(.L_56 - .L_55)
	.align		4
.L_55:
        /*0040*/ 	.word	index@(_ZN3cub18CUB_300001_SM_10006detail10radix_sort31DeviceRadixSortSingleTileKernelINS1_5radix10policy_hubIifyE10Policy1000ELNS0_9SortOrderE0EifyNS1_21identity_decomposer_tEEEvPKT1_PSA_PKT2_PSE_T3_iiT4_)
        /*0044*/ 	.word	0x00000000


	//----- nvinfo : EIATTR_REGCOUNT
	.align		4
.L_56:
        /*0048*/ 	.byte	0x04, 0x2f
        /*004a*/ 	.short	(.L_58 - .L_57)
	.align		4
.L_57:
        /*004c*/ 	.word	index@(_ZN3cub18CUB_300001_SM_10006detail10radix_sort30DeviceRadixSortHistogramKernelINS1_5radix10policy_hubIifyE10Policy1000ELNS0_9SortOrderE0EiyNS1_21identity_decomposer_tEEEvPT2_PKT1_SA_iiT3_)
        /*0050*/ 	.word	0x00000020


	//----- nvinfo : EIATTR_FRAME_SIZE
	.align		4
.L_58:
        /*0054*/ 	.byte	0x04, 0x11
        /*0056*/ 	.short	(.L_60 - .L_59)
	.align		4
.L_59:
        /*0058*/ 	.word	index@(_ZN3cub18CUB_300001_SM_10006detail10radix_sort30DeviceRadixSortHistogramKernelINS1_5radix10policy_hubIifyE10Policy1000ELNS0_9SortOrderE0EiyNS1_21identity_decomposer_tEEEvPT2_PKT1_SA_iiT3_)
        /*005c*/ 	.word	0x00000000


	//----- nvinfo : EIATTR_REGCOUNT
	.align		4
.L_60:
        /*0060*/ 	.byte	0x04, 0x2f
        /*0062*/ 	.short	(.L_62 - .L_61)
	.align		4
.L_61:
        /*0064*/ 	.word	index@(_ZN3cub18CUB_300001_SM_10006detail10radix_sort33DeviceRadixSortExclusiveSumKernelINS1_5radix10policy_hubIifyE10Policy1000EyEEvPT0_)
        /*0068*/ 	.word	0x00000020


	//----- nvinfo : EIATTR_FRAME_SIZE
	.align		4
.L_62:
        /*006c*/ 	.byte	0x04, 0x11
        /*006e*/ 	.short	(.L_64 - .L_63)
	.align		4
.L_63:
        /*0070*/ 	.word	index@(_ZN3cub18CUB_300001_SM_10006detail10radix_sort33DeviceRadixSortExclusiveSumKernelINS1_5radix10policy_hubIifyE10Policy1000EyEEvPT0_)
        /*0074*/ 	.word	0x00000000


	//----- nvinfo : EIATTR_REGCOUNT
	.align		4
.L_64:
        /*0078*/ 	.byte	0x04, 0x2f
        /*007a*/ 	.short	(.L_66 - .L_65)
	.align		4
.L_65:
        /*007c*/ 	.word	index@(_ZN3cub18CUB_300001_SM_10006detail10radix_sort29DeviceRadixSortOnesweepKernelINS1_5radix10policy_hubIifyE10Policy1000ELNS0_9SortOrderE0EifyiiNS1_21identity_decomposer_tEEEvPT5_SB_PT3_PKSC_PT1_PKSG_PT2_PKSK_T4_iiT6_)
        /*0080*/ 	.word	0x00000049


	//----- nvinfo : EIATTR_FRAME_SIZE
	.align		4
.L_66:
        /*0084*/ 	.byte	0x04, 0x11
        /*0086*/ 	.short	(.L_68 - .L_67)
	.align		4
.L_67:
        /*0088*/ 	.word	index@(_ZN3cub18CUB_300001_SM_10006detail10radix_sort29DeviceRadixSortOnesweepKernelINS1_5radix10policy_hubIifyE10Policy1000ELNS0_9SortOrderE0EifyiiNS1_21identity_decomposer_tEEEvPT5_SB_PT3_PKSC_PT1_PKSG_PT2_PKSK_T4_iiT6_)
        /*008c*/ 	.word	0x00000000


	//----- nvinfo : EIATTR_REGCOUNT
	.align		4
.L_68:
        /*0090*/ 	.byte	0x04, 0x2f
        /*0092*/ 	.short	(.L_70 - .L_69)
	.align		4
.L_69:
        /*0094*/ 	.word	index@(_ZN3cub18CUB_300001_SM_10006detail10radix_sort31DeviceRadixSortSingleTileKernelINS1_5radix10policy_hubIiiyE10Policy1000ELNS0_9SortOrderE0EiiyNS1_21identity_decomposer_tEEEvPKT1_PSA_PKT2_PSE_T3_iiT4_)
        /*0098*/ 	.word	0x00000099


	//----- nvinfo : EIATTR_FRAME_SIZE
	.align		4
.L_70:
        /*009c*/ 	.byte	0x04, 0x11
        /*009e*/ 	.short	(.L_72 - .L_71)
	.align		4
.L_71:
        /*00a0*/ 	.word	index@(_ZN3cub18CUB_300001_SM_10006detail10radix_sort31DeviceRadixSortSingleTileKernelINS1_5radix10policy_hubIiiyE10Policy1000ELNS0_9SortOrderE0EiiyNS1_21identity_decomposer_tEEEvPKT1_PSA_PKT2_PSE_T3_iiT4_)
        /*00a4*/ 	.word	0x00000000


	//----- nvinfo : EIATTR_REGCOUNT
	.align		4
.L_72:
        /*00a8*/ 	.byte	0x04, 0x2f
        /*00aa*/ 	.short	(.L_74 - .L_73)
	.align		4
.L_73:
        /*00ac*/ 	.word	index@(_ZN3cub18CUB_300001_SM_10006detail10radix_sort30DeviceRadixSortHistogramKernelINS1_5radix10policy_hubIiiyE10Policy1000ELNS0_9SortOrderE0EiyNS1_21identity_decomposer_tEEEvPT2_PKT1_SA_iiT3_)
        /*00b0*/ 	.word	0x00000020


	//----- nvinfo : EIATTR_FRAME_SIZE
	.align		4
.L_74:
        /*00b4*/ 	.byte	0x04, 0x11
        /*00b6*/ 	.short	(.L_76 - .L_75)
	.align		4
.L_75:
        /*00b8*/ 	.word	index@(_ZN3cub18CUB_300001_SM_10006detail10radix_sort30DeviceRadixSortHistogramKernelINS1_5radix10policy_hubIiiyE10Policy1000ELNS0_9SortOrderE0EiyNS1_21identity_decomposer_tEEEvPT2_PKT1_SA_iiT3_)
        /*00bc*/ 	.word	0x00000000


	//----- nvinfo : EIATTR_REGCOUNT
	.align		4
.L_76:
        /*00c0*/ 	.byte	0x04, 0x2f
        /*00c2*/ 	.short	(.L_78 - .L_77)
	.align		4
.L_77:
        /*00c4*/ 	.word	index@(_ZN3cub18CUB_300001_SM_10006detail10radix_sort33DeviceRadixSortExclusiveSumKernelINS1_5radix10policy_hubIiiyE10Policy1000EyEEvPT0_)
        /*00c8*/ 	.word	0x00000020


	//----- nvinfo : EIATTR_FRAME_SIZE
	.align		4
.L_78:
        /*00cc*/ 	.byte	0x04, 0x11
        /*00ce*/ 	.short	(.L_80 - .L_79)
	.align		4
.L_79:
        /*00d0*/ 	.word	index@(_ZN3cub18CUB_300001_SM_10006detail10radix_sort33DeviceRadixSortExclusiveSumKernelINS1_5radix10policy_hubIiiyE10Policy1000EyEEvPT0_)
        /*00d4*/ 	.word	0x00000000


	//----- nvinfo : EIATTR_REGCOUNT
	.align		4
.L_80:
        /*00d8*/ 	.byte	0x04, 0x2f
        /*00da*/ 	.short	(.L_82 - .L_81)
	.align		4
.L_81:
        /*00dc*/ 	.word	index@(_ZN3cub18CUB_300001_SM_10006detail10radix_sort29DeviceRadixSortOnesweepKernelINS1_5radix10policy_hubIiiyE10Policy1000ELNS0_9SortOrderE0EiiyiiNS1_21identity_decomposer_tEEEvPT5_SB_PT3_PKSC_PT1_PKSG_PT2_PKSK_T4_iiT6_)
        /*00e0*/ 	.word	0x00000049


	//----- nvinfo : EIATTR_FRAME_SIZE
	.align		4
.L_82:
        /*00e4*/ 	.byte	0x04, 0x11
        /*00e6*/ 	.short	(.L_84 - .L_83)
	.align		4
.L_83:
        /*00e8*/ 	.word	index@(_ZN3cub18CUB_300001_SM_10006detail10radix_sort29DeviceRadixSortOnesweepKernelINS1_5radix10policy_hubIiiyE10Policy1000ELNS0_9SortOrderE0EiiyiiNS1_21identity_decomposer_tEEEvPT5_SB_PT3_PKSC_PT1_PKSG_PT2_PKSK_T4_iiT6_)
        /*00ec*/ 	.word	0x00000000


	//----- nvinfo : EIATTR_MIN_STACK_SIZE
	.align		4
.L_84:
        /*00f0*/ 	.byte	0x04, 0x12
        /*00f2*/ 	.short	(.L_86 - .L_85)
	.align		4
.L_85:
        /*00f4*/ 	.word	index@(_ZN3cub18CUB_300001_SM_10006detail10radix_sort29DeviceRadixSortOnesweepKernelINS1_5radix10policy_hubIiiyE10Policy1000ELNS0_9SortOrderE0EiiyiiNS1_21identity_decomposer_tEEEvPT5_SB_PT3_PKSC_PT1_PKSG_PT2_PKSK_T4_iiT6_)
        /*00f8*/ 	.word	0x00000000


	//----- nvinfo : EIATTR_MIN_STACK_SIZE
	.align		4
.L_86:
        /*00fc*/ 	.byte	0x04, 0x12
        /*00fe*/ 	.short	(.L_88 - .L_87)
	.align		4
.L_87:
        /*0100*/ 	.word	index@(_ZN3cub18CUB_300001_SM_10006detail10radix_sort33DeviceRadixSortExclusiveSumKernelINS1_5radix10policy_hubIiiyE10Policy1000EyEEvPT0_)
        /*0104*/ 	.word	0x00000000


	//----- nvinfo : EIATTR_MIN_STACK_SIZE
	.align		4
.L_88:
        /*0108*/ 	.byte	0x04, 0x12
        /*010a*/ 	.short	(.L_90 - .L_89)
	.align		4
.L_89:
        /*010c*/ 	.word	index@(_ZN3cub18CUB_300001_SM_10006detail10radix_sort30DeviceRadixSortHistogramKernelINS1_5radix10policy_hubIiiyE10Policy1000ELNS0_9SortOrderE0EiyNS1_21identity_decomposer_tEEEvPT2_PKT1_SA_iiT3_)
        /*0110*/ 	.word	0x00000000


	//----- nvinfo : EIATTR_MIN_STACK_SIZE
	.align		4
.L_90:
        /*0114*/ 	.byte	0x04, 0x12
        /*0116*/ 	.short	(.L_92 - .L_91)
	.align		4
.L_91:
        /*0118*/ 	.word	index@(_ZN3cub18CUB_300001_SM_10006detail10radix_sort31DeviceRadixSortSingleTileKernelINS1_5radix10policy_hubIiiyE10Policy1000ELNS0_9SortOrderE0EiiyNS1_21identity_decomposer_tEEEvPKT1_PSA_PKT2_PSE_T3_iiT4_)
        /*011c*/ 	.word	0x00000000


	//----- nvinfo : EIATTR_MIN_STACK_SIZE
	.align		4
.L_92:
        /*0120*/ 	.byte	0x04, 0x12
        /*0122*/ 	.short	(.L_94 - .L_93)
	.align		4
.L_93:
        /*0124*/ 	.word	index@(_ZN3cub18CUB_300001_SM_10006detail10radix_sort29DeviceRadixSortOnesweepKernelINS1_5radix10policy_hubIifyE10Policy1000ELNS0_9SortOrderE0EifyiiNS1_21identity_decomposer_tEEEvPT5_SB_PT3_PKSC_PT1_PKSG_PT2_PKSK_T4_iiT6_)
        /*0128*/ 	.word	0x00000000


	//----- nvinfo : EIATTR_MIN_STACK_SIZE
	.align		4
.L_94:
        /*012c*/ 	.byte	0x04, 0x12
        /*012e*/ 	.short	(.L_96 - .L_95)
	.align		4
.L_95:
        /*0130*/ 	.word	index@(_ZN3cub18CUB_300001_SM_10006detail10radix_sort33DeviceRadixSortExclusiveSumKernelINS1_5radix10policy_hubIifyE10Policy1000EyEEvPT0_)
        /*0134*/ 	.word	0x00000000


	//----- nvinfo : EIATTR_MIN_STACK_SIZE
	.align		4
.L_96:
        /*0138*/ 	.byte	0x04, 0x12
        /*013a*/ 	.short	(.L_98 - .L_97)
	.align		4
.L_97:
        /*013c*/ 	.word	index@(_ZN3cub18CUB_300001_SM_10006detail10radix_sort30DeviceRadixSortHistogramKernelINS1_5radix10policy_hubIifyE10Policy1000ELNS0_9SortOrderE0EiyNS1_21identity_decomposer_tEEEvPT2_PKT1_SA_iiT3_)
        /*0140*/ 	.word	0x00000000


	//----- nvinfo : EIATTR_MIN_STACK_SIZE
	.align		4
.L_98:
        /*0144*/ 	.byte	0x04, 0x12
        /*0146*/ 	.short	(.L_100 - .L_99)
	.align		4
.L_99:
        /*0148*/ 	.word	index@(_ZN3cub18CUB_300001_SM_10006detail10radix_sort31DeviceRadixSortSingleTileKernelINS1_5radix10policy_hubIifyE10Policy1000ELNS0_9SortOrderE0EifyNS1_21identity_decomposer_tEEEvPKT1_PSA_PKT2_PSE_T3_iiT4_)
        /*014c*/ 	.word	0x00000000


	//----- nvinfo : EIATTR_MIN_STACK_SIZE
	.align		4
.L_100:
        /*0150*/ 	.byte	0x04, 0x12
        /*0152*/ 	.short	(.L_102 - .L_101)
	.align		4
.L_101:
        /*0154*/ 	.word	index@(_ZN3cub18CUB_300001_SM_10006detail11EmptyKernelIvEEvv)
        /*0158*/ 	.word	0x00000000


	//----- nvinfo : EIATTR_MIN_STACK_SIZE
	.align		4
.L_102:
        /*015c*/ 	.byte	0x04, 0x12
        /*015e*/ 	.short	(.L_104 - .L_103)
	.align		4
.L_103:
        /*0160*/ 	.word	index@(_Z9mergeJoinPiPfS_S0_iiS_)
        /*0164*/ 	.word	0x00000000
.L_104:


//--------------------- .nv.compat                --------------------------
	.section	.nv.compat,"",@"SHT_CUDA_COMPAT_INFO"
	.align	4
        /*0000*/ 	.byte	0x02, 0x09, 0x00, 0x00, 0x02, 0x02, 0x01, 0x00, 0x02, 0x05, 0x05, 0x00, 0x03, 0x07, 0x01, 0x01
        /*0010*/ 	.byte	0x02, 0x03, 0x00, 0x00, 0x02, 0x06, 0x01, 0x00, 0x04, 0x0b, 0x08, 0x00, 0x09, 0x00, 0x00, 0x00
        /*0020*/ 	.byte	0x00, 0x00, 0x00, 0x00


//--------------------- .nv.info._ZN3cub18CUB_300001_SM_10006detail10radix_sort29DeviceRadixSortOnesweepKernelINS1_5radix10policy_hubIiiyE10Policy1000ELNS0_9SortOrderE0EiiyiiNS1_21identity_decomposer_tEEEvPT5_SB_PT3_PKSC_PT1_PKSG_PT2_PKSK_T4_iiT6_ --------------------------
	.section	.nv.info._ZN3cub18CUB_300001_SM_10006detail10radix_sort29DeviceRadixSortOnesweepKernelINS1_5radix10policy_hubIiiyE10Policy1000ELNS0_9SortOrderE0EiiyiiNS1_21identity_decomposer_tEEEvPT5_SB_PT3_PKSC_PT1_PKSG_PT2_PKSK_T4_iiT6_,"",@"SHT_CUDA_INFO"
	.sectionflags	@""
	.align	4


	//----- nvinfo : EIATTR_CUDA_API_VERSION
	.align		4
        /*0000*/ 	.byte	0x04, 0x37
        /*0002*/ 	.short	(.L_106 - .L_105)
.L_105:
        /*0004*/ 	.word	0x00000082


	//----- nvinfo : EIATTR_KPARAM_INFO
	.align		4
.L_106:
        /*0008*/ 	.byte	0x04, 0x17
        /*000a*/ 	.short	(.L_108 - .L_107)
.L_107:
        /*000c*/ 	.word	0x00000000
        /*0010*/ 	.short	0x000b
        /*0012*/ 	.short	0x004c
        /*0014*/ 	.byte	0x00, 0xf0, 0x05, 0x00


	//----- nvinfo : EIATTR_KPARAM_INFO
	.align		4
.L_108:
        /*0018*/ 	.byte	0x04, 0x17
        /*001a*/ 	.short	(.L_110 - .L_109)
.L_109:
        /*001c*/ 	.word	0x00000000
        /*0020*/ 	.short	0x000a
        /*0022*/ 	.short	0x0048
        /*0024*/ 	.byte	0x00, 0xf0, 0x11, 0x00


	//----- nvinfo : EIATTR_KPARAM_INFO
	.align		4
.L_110:
        /*0028*/ 	.byte	0x04, 0x17
        /*002a*/ 	.short	(.L_112 - .L_111)
.L_111:
        /*002c*/ 	.word	0x00000000
        /*0030*/ 	.short	0x0009
        /*0032*/ 	.short	0x0044
        /*0034*/ 	.byte	0x00, 0xf0, 0x11, 0x00


	//----- nvinfo : EIATTR_KPARAM_INFO
	.align		4
.L_112:
        /*0038*/ 	.byte	0x04, 0x17
        /*003a*/ 	.short	(.L_114 - .L_113)
.L_113:
        /*003c*/ 	.word	0x00000000
        /*0040*/ 	.short	0x0008
        /*0042*/ 	.short	0x0040
        /*0044*/ 	.byte	0x00, 0xf0, 0x11, 0x00


	//----- nvinfo : EIATTR_KPARAM_INFO
	.align		4
.L_114:
        /*0048*/ 	.byte	0x04, 0x17
        /*004a*/ 	.short	(.L_116 - .L_115)
.L_115:
        /*004c*/ 	.word	0x00000000
        /*0050*/ 	.short	0x0007
        /*0052*/ 	.short	0x0038
        /*0054*/ 	.byte	0x00, 0xf5, 0x21, 0x00


	//----- nvinfo : EIATTR_KPARAM_INFO
	.align		4
.L_116:
        /*0058*/ 	.byte	0x04, 0x17
        /*005a*/ 	.short	(.L_118 - .L_117)
.L_117:
        /*005c*/ 	.word	0x00000000
        /*0060*/ 	.short	0x0006
        /*0062*/ 	.short	0x0030
        /*0064*/ 	.byte	0x00, 0xf5, 0x21, 0x00


	//----- nvinfo : EIATTR_KPARAM_INFO
	.align		4
.L_118:
        /*0068*/ 	.byte	0x04, 0x17
        /*006a*/ 	.short	(.L_120 - .L_119)
.L_119:
        /*006c*/ 	.word	0x00000000
        /*0070*/ 	.short	0x0005
        /*0072*/ 	.short	0x0028
        /*0074*/ 	.byte	0x00, 0xf5, 0x21, 0x00


	//----- nvinfo : EIATTR_KPARAM_INFO
	.align		4
.L_120:
        /*0078*/ 	.byte	0x04, 0x17
        /*007a*/ 	.short	(.L_122 - .L_121)
.L_121:
        /*007c*/ 	.word	0x00000000
        /*0080*/ 	.short	0x0004
        /*0082*/ 	.short	0x0020
        /*0084*/ 	.byte	0x00, 0xf5, 0x21, 0x00


	//----- nvinfo : EIATTR_KPARAM_INFO
	.align		4
.L_122:
        /*0088*/ 	.byte	0x04, 0x17
        /*008a*/ 	.short	(.L_124 - .L_123)
.L_123:
        /*008c*/ 	.word	0x00000000
        /*0090*/ 	.short	0x0003
        /*0092*/ 	.short	0x0018
        /*0094*/ 	.byte	0x00, 0xf5, 0x21, 0x00


	//----- nvinfo : EIATTR_KPARAM_INFO
	.align		4
.L_124:
        /*0098*/ 	.byte	0x04, 0x17
        /*009a*/ 	.short	(.L_126 - .L_125)
.L_125:
        /*009c*/ 	.word	0x00000000
        /*00a0*/ 	.short	0x0002
        /*00a2*/ 	.short	0x0010
        /*00a4*/ 	.byte	0x00, 0xf5, 0x21, 0x00


	//----- nvinfo : EIATTR_KPARAM_INFO
	.align		4
.L_126:
        /*00a8*/ 	.byte	0x04, 0x17
        /*00aa*/ 	.short	(.L_128 - .L_127)
.L_127:
        /*00ac*/ 	.word	0x00000000
        /*00b0*/ 	.short	0x0001
        /*00b2*/ 	.short	0x0008
        /*00b4*/ 	.byte	0x00, 0xf5, 0x21, 0x00


	//----- nvinfo : EIATTR_KPARAM_INFO
	.align		4
.L_128:
        /*00b8*/ 	.byte	0x04, 0x17
        /*00ba*/ 	.short	(.L_130 - .L_129)
.L_129:
        /*00bc*/ 	.word	0x00000000
        /*00c0*/ 	.short	0x0000
        /*00c2*/ 	.short	0x0000
        /*00c4*/ 	.byte	0x00, 0xf5, 0x21, 0x00


	//----- nvinfo : EIATTR_SPARSE_MMA_MASK
	.align		4
.L_130:
        /*00c8*/ 	.byte	0x03, 0x50
        /*00ca*/ 	.short	0x0000


	//----- nvinfo : EIATTR_MAXREG_COUNT
	.align		4
        /*00cc*/ 	.byte	0x03, 0x1b
        /*00ce*/ 	.short	0x00a8


	//----- nvinfo : EIATTR_NUM_BARRIERS
	.align		4
        /*00d0*/ 	.byte	0x02, 0x4c
        /*00d2*/ 	.byte	0x01
	.zero		1


	//----- nvinfo : EIATTR_MERCURY_ISA_VERSION
	.align		4
        /*00d4*/ 	.byte	0x03, 0x5f
        /*00d6*/ 	.short	0x0101


	//----- nvinfo : EIATTR_COOP_GROUP_MASK_REGIDS
	.align		4
        /*00d8*/ 	.byte	0x04, 0x29
        /*00da*/ 	.short	(.L_132 - .L_131)


	//   ....[0]....
.L_131:
        /*00dc*/ 	.word	0xffffffff


	//   ....[1]....
        /*00e0*/ 	.word	0x05000006


	//   ....[2]....
        /*00e4*/ 	.word	0xffffffff


	//   ....[3]....
        /*00e8*/ 	.word	0xffffffff


	//   ....[4]....
        /*00ec*/ 	.word	0xffffffff


	//   ....[5]....
        /*00f0*/ 	.word	0xffffffff


	//   ....[6]....
        /*00f4*/ 	.word	0xffffffff


	//   ....[7]....
        /*00f8*/ 	.word	0xffffffff


	//   ....[8]....
        /*00fc*/ 	.word	0xffffffff


	//   ....[9]....
        /*0100*/ 	.word	0xffffffff


	//   ....[10]....
        /*0104*/ 	.word	0xffffffff


	//   ....[11]....
        /*0108*/ 	.word	0xffffffff


	//   ....[12]....
        /*010c*/ 	.word	0xffffffff


	//   ....[13]....
        /*0110*/ 	.word	0xffffffff


	//   ....[14]....
        /*0114*/ 	.word	0xffffffff


	//   ....[15]....
        /*0118*/ 	.word	0xffffffff


	//   ....[16]....
        /*011c*/ 	.word	0xffffffff


	//   ....[17]....
        /*0120*/ 	.word	0xffffffff


	//   ....[18]....
        /*0124*/ 	.word	0xffffffff


	//   ....[19]....
        /*0128*/ 	.word	0xffffffff


	//   ....[20]....
        /*012c*/ 	.word	0xffffffff


	//   ....[21]....
        /*0130*/ 	.word	0xffffffff


	//   ....[22]....
        /*0134*/ 	.word	0xffffffff


	//   ....[23]....
        /*0138*/ 	.word	0xffffffff


	//   ....[24]....
        /*013c*/ 	.word	0xffffffff


	//   ....[25]....
        /*0140*/ 	.word	0xffffffff


	//   ....[26]....
        /*0144*/ 	.word	0xffffffff


	//   ....[27]....
        /*0148*/ 	.word	0xffffffff


	//   ....[28]....
        /*014c*/ 	.word	0xffffffff


	//   ....[29]....
        /*0150*/ 	.word	0xffffffff


	//   ....[30]....
        /*0154*/ 	.word	0xffffffff


	//   ....[31]....
        /*0158*/ 	.word	0xffffffff


	//   ....[32]....
        /*015c*/ 	.word	0xffffffff


	//   ....[33]....
        /*0160*/ 	.word	0xffffffff


	//   ....[34]....
        /*0164*/ 	.word	0xffffffff


	//   ....[35]....
        /*0168*/ 	.word	0xffffffff


	//   ....[36]....
        /*016c*/ 	.word	0xffffffff


	//   ....[37]....
        /*0170*/ 	.word	0xffffffff


	//   ....[38]....
        /*0174*/ 	.word	0xffffffff


	//   ....[39]....
        /*0178*/ 	.word	0xffffffff


	//   ....[40]....
        /*017c*/ 	.word	0xffffffff


	//   ....[41]....
        /*0180*/ 	.word	0xffffffff


	//   ....[42]....
        /*0184*/ 	.word	0xffffffff


	//   ....[43]....
        /*0188*/ 	.word	0xffffffff


	//   ....[44]....
        /*018c*/ 	.word	0xffffffff


	//   ....[45]....
        /*0190*/ 	.word	0xffffffff


	//   ....[46]....
        /*0194*/ 	.word	0xffffffff


	//   ....[47]....
        /*0198*/ 	.word	0xffffffff


	//   ....[48]....
        /*019c*/ 	.word	0xffffffff


	//   ....[49]....
        /*01a0*/ 	.word	0xffffffff


	//   ....[50]....
        /*01a4*/ 	.word	0xffffffff


	//   ....[51]....
        /*01a8*/ 	.word	0xffffffff


	//   ....[52]....
        /*01ac*/ 	.word	0xffffffff


	//   ....[53]....
        /*01b0*/ 	.word	0xffffffff


	//   ....[54]....
        /*01b4*/ 	.word	0xffffffff


	//   ....[55]....
        /*01b8*/ 	.word	0xffffffff


	//   ....[56]....
        /*01bc*/ 	.word	0xffffffff


	//   ....[57]....
        /*01c0*/ 	.word	0xffffffff


	//   ....[58]....
        /*01c4*/ 	.word	0xffffffff


	//   ....[59]....
        /*01c8*/ 	.word	0xffffffff


	//   ....[60]....
        /*01cc*/ 	.word	0xffffffff


	//   ....[61]....
        /*01d0*/ 	.word	0xffffffff


	//   ....[62]....
        /*01d4*/ 	.word	0xffffffff


	//   ....[63]....
        /*01d8*/ 	.word	0xffffffff


	//   ....[64]....
        /*01dc*/ 	.word	0xffffffff


	//   ....[65]....
        /*01e0*/ 	.word	0xffffffff


	//   ....[66]....
        /*01e4*/ 	.word	0xffffffff


	//   ....[67]....
        /*01e8*/ 	.word	0xffffffff


	//   ....[68]....
        /*01ec*/ 	.word	0xffffffff


	//   ....[69]....
        /*01f0*/ 	.word	0xffffffff


	//   ....[70]....
        /*01f4*/ 	.word	0xffffffff


	//   ....[71]....
        /*01f8*/ 	.word	0xffffffff


	//   ....[72]....
        /*01fc*/ 	.word	0xffffffff


	//   ....[73]....
        /*0200*/ 	.word	0xffffffff


	//   ....[74]....
        /*0204*/ 	.word	0xffffffff


	//   ....[75]....
        /*0208*/ 	.word	0xffffffff


	//   ....[76]....
        /*020c*/ 	.word	0xffffffff


	//   ....[77]....
        /*0210*/ 	.word	0xffffffff


	//   ....[78]....
        /*0214*/ 	.word	0xffffffff


	//   ....[79]....
        /*0218*/ 	.word	0xffffffff


	//   ....[80]....
        /*021c*/ 	.word	0xffffffff


	//   ....[81]....
        /*0220*/ 	.word	0xffffffff


	//   ....[82]....
        /*0224*/ 	.word	0xffffffff


	//   ....[83]....
        /*0228*/ 	.word	0xffffffff


	//   ....[84]....
        /*022c*/ 	.word	0xffffffff


	//   ....[85]....
        /*0230*/ 	.word	0xffffffff


	//   ....[86]....
        /*0234*/ 	.word	0xffffffff


	//   ....[87]....
        /*0238*/ 	.word	0xffffffff


	//   ....[88]....
        /*023c*/ 	.word	0xffffffff


	//   ....[89]....
        /*0240*/ 	.word	0xffffffff


	//   ....[90]....
        /*0244*/ 	.word	0xffffffff


	//   ....[91]....
        /*0248*/ 	.word	0xffffffff


	//   ....[92]....
        /*024c*/ 	.word	0xffffffff


	//   ....[93]....
        /*0250*/ 	.word	0xffffffff


	//   ....[94]....
        /*0254*/ 	.word	0xffffffff


	//   ....[95]....
        /*0258*/ 	.word	0xffffffff


	//   ....[96]....
        /*025c*/ 	.word	0xffffffff


	//   ....[97]....
        /*0260*/ 	.word	0xffffffff


	//   ....[98]....
        /*0264*/ 	.word	0xffffffff


	//   ....[99]....
        /*0268*/ 	.word	0xffffffff


	//   ....[100]....
        /*026c*/ 	.word	0xffffffff


	//   ....[101]....
        /*0270*/ 	.word	0xffffffff


	//   ....[102]....
        /*0274*/ 	.word	0xffffffff


	//   ....[103]....
        /*0278*/ 	.word	0xffffffff


	//   ....[104]....
        /*027c*/ 	.word	0xffffffff


	//   ....[105]....
        /*0280*/ 	.word	0xffffffff


	//   ....[106]....
        /*0284*/ 	.word	0xffffffff


	//   ....[107]....
        /*0288*/ 	.word	0xffffffff


	//   ....[108]....
        /*028c*/ 	.word	0xffffffff


	//   ....[109]....
        /*0290*/ 	.word	0xffffffff


	//   ....[110]....
        /*0294*/ 	.word	0xffffffff


	//   ....[111]....
        /*0298*/ 	.word	0xffffffff


	//   ....[112]....
        /*029c*/ 	.word	0xffffffff


	//   ....[113]....
        /*02a0*/ 	.word	0xffffffff


	//   ....[114]....
        /*02a4*/ 	.word	0xffffffff


	//   ....[115]....
        /*02a8*/ 	.word	0xffffffff


	//   ....[116]....
        /*02ac*/ 	.word	0xffffffff


	//   ....[117]....
        /*02b0*/ 	.word	0xffffffff


	//   ....[118]....
        /*02b4*/ 	.word	0xffffffff


	//   ....[119]....
        /*02b8*/ 	.word	0xffffffff


	//   ....[120]....
        /*02bc*/ 	.word	0xffffffff


	//   ....[121]....
        /*02c0*/ 	.word	0xffffffff


	//   ....[122]....
        /*02c4*/ 	.word	0xffffffff


	//   ....[123]....
        /*02c8*/ 	.word	0xffffffff


	//   ....[124]....
        /*02cc*/ 	.word	0xffffffff


	//   ....[125]....
        /*02d0*/ 	.word	0xffffffff


	//   ....[126]....
        /*02d4*/ 	.word	0xffffffff


	//   ....[127]....
        /*02d8*/ 	.word	0xffffffff


	//   ....[128]....
        /*02dc*/ 	.word	0xffffffff


	//   ....[129]....
        /*02e0*/ 	.word	0xffffffff


	//   ....[130]....
        /*02e4*/ 	.word	0xffffffff


	//   ....[131]....
        /*02e8*/ 	.word	0xffffffff


	//   ....[132]....
        /*02ec*/ 	.word	0xffffffff


	//   ....[133]....
        /*02f0*/ 	.word	0xffffffff


	//   ....[134]....
        /*02f4*/ 	.word	0xffffffff


	//   ....[135]....
        /*02f8*/ 	.word	0xffffffff


	//   ....[136]....
        /*02fc*/ 	.word	0xffffffff


	//   ....[137]....
        /*0300*/ 	.word	0xffffffff


	//   ....[138]....
        /*0304*/ 	.word	0xffffffff


	//   ....[139]....
        /*0308*/ 	.word	0xffffffff


	//   ....[140]....
        /*030c*/ 	.word	0xffffffff


	//   ....[141]....
        /*0310*/ 	.word	0xffffffff


	//   ....[142]....
        /*0314*/ 	.word	0xffffffff


	//   ....[143]....
        /*0318*/ 	.word	0xffffffff


	//   ....[144]....
        /*031c*/ 	.word	0xffffffff


	//   ....[145]....
        /*0320*/ 	.word	0xffffffff


	//   ....[146]....
        /*0324*/ 	.word	0xffffffff


	//   ....[147]....
        /*0328*/ 	.word	0xffffffff


	//   ....[148]....
        /*032c*/ 	.word	0xffffffff


	//   ....[149]....
        /*0330*/ 	.word	0xffffffff


	//   ....[150]....
        /*0334*/ 	.word	0xffffffff


	//   ....[151]....
        /*0338*/ 	.word	0xffffffff


	//   ....[152]....
        /*033c*/ 	.word	0xffffffff


	//   ....[153]....
        /*0340*/ 	.word	0xffffffff


	//   ....[154]....
        /*0344*/ 	.word	0xffffffff


	//   ....[155]....
        /*0348*/ 	.word	0xffffffff


	//   ....[156]....
        /*034c*/ 	.word	0xffffffff


	//   ....[157]....
        /*0350*/ 	.word	0xffffffff


	//   ....[158]....
        /*0354*/ 	.word	0xffffffff


	//   ....[159]....
        /*0358*/ 	.word	0xffffffff


	//   ....[160]....
        /*035c*/ 	.word	0x05000006


	//   ....[161]....
        /*0360*/ 	.word	0xffffffff


	//   ....[162]....
        /*0364*/ 	.word	0xffffffff


	//   ....[163]....
        /*0368*/ 	.word	0xffffffff


	//   ....[164]....
        /*036c*/ 	.word	0xffffffff


	//   ....[165]....
        /*0370*/ 	.word	0xffffffff


	//   ....[166]....
        /*0374*/ 	.word	0xffffffff


	//   ....[167]....
        /*0378*/ 	.word	0xffffffff


	//   ....[168]....
        /*037c*/ 	.word	0xffffffff


	//   ....[169]....
        /*0380*/ 	.word	0xffffffff


	//   ....[170]....
        /*0384*/ 	.word	0xffffffff


	//   ....[171]....
        /*0388*/ 	.word	0xffffffff


	//   ....[172]....
        /*038c*/ 	.word	0xffffffff


	//   ....[173]....
        /*0390*/ 	.word	0xffffffff


	//   ....[174]....
        /*0394*/ 	.word	0xffffffff


	//   ....[175]....
        /*0398*/ 	.word	0xffffffff


	//   ....[176]....
        /*039c*/ 	.word	0xffffffff


	//   ....[177]....
        /*03a0*/ 	.word	0xffffffff


	//   ....[178]....
        /*03a4*/ 	.word	0xffffffff


	//   ....[179]....
        /*03a8*/ 	.word	0xffffffff


	//   ....[180]....
        /*03ac*/ 	.word	0xffffffff


	//   ....[181]....
        /*03b0*/ 	.word	0xffffffff


	//   ....[182]....
        /*03b4*/ 	.word	0xffffffff


	//   ....[183]....
        /*03b8*/ 	.word	0xffffffff


	//   ....[184]....
        /*03bc*/ 	.word	0xffffffff


	//   ....[185]....
        /*03c0*/ 	.word	0xffffffff


	//   ....[186]....
        /*03c4*/ 	.word	0xffffffff


	//   ....[187]....
        /*03c8*/ 	.word	0xffffffff


	//   ....[188]....
        /*03cc*/ 	.word	0xffffffff


	//   ....[189]....
        /*03d0*/ 	.word	0xffffffff


	//   ....[190]....
        /*03d4*/ 	.word	0xffffffff


	//   ....[191]....
        /*03d8*/ 	.word	0xffffffff


	//   ....[192]....
        /*03dc*/ 	.word	0xffffffff


	//   ....[193]....
        /*03e0*/ 	.word	0xffffffff


	//   ....[194]....
        /*03e4*/ 	.word	0xffffffff


	//   ....[195]....
        /*03e8*/ 	.word	0xffffffff


	//   ....[196]....
        /*03ec*/ 	.word	0xffffffff


	//   ....[197]....
        /*03f0*/ 	.word	0xffffffff


	//   ....[198]....
        /*03f4*/ 	.word	0xffffffff


	//   ....[199]....
        /*03f8*/ 	.word	0xffffffff


	//   ....[200]....
        /*03fc*/ 	.word	0xffffffff


	//   ....[201]....
        /*0400*/ 	.word	0xffffffff


	//   ....[202]....
        /*0404*/ 	.word	0xffffffff


	//   ....[203]....
        /*0408*/ 	.word	0xffffffff


	//   ....[204]....
        /*040c*/ 	.word	0xffffffff


	//   ....[205]....
        /*0410*/ 	.word	0xffffffff


	//   ....[206]....
        /*0414*/ 	.word	0xffffffff


	//   ....[207]....
        /*0418*/ 	.word	0xffffffff


	//   ....[208]....
        /*041c*/ 	.word	0xffffffff


	//   ....[209]....
        /*0420*/ 	.word	0xffffffff


	//   ....[210]....
        /*0424*/ 	.word	0xffffffff


	//   ....[211]....
        /*0428*/ 	.word	0xffffffff


	//   ....[212]....
        /*042c*/ 	.word	0xffffffff


	//   ....[213]....
        /*0430*/ 	.word	0xffffffff


	//   ....[214]....
        /*0434*/ 	.word	0xffffffff


	//   ....[215]....
        /*0438*/ 	.word	0xffffffff


	//   ....[216]....
        /*043c*/ 	.word	0xffffffff


	//   ....[217]....
        /*0440*/ 	.word	0xffffffff


	//   ....[218]....
        /*0444*/ 	.word	0xffffffff


	//   ....[219]....
        /*0448*/ 	.word	0xffffffff


	//   ....[220]....
        /*044c*/ 	.word	0xffffffff


	//   ....[221]....
        /*0450*/ 	.word	0xffffffff


	//   ....[222]....
        /*0454*/ 	.word	0xffffffff


	//   ....[223]....
        /*0458*/ 	.word	0xffffffff


	//   ....[224]....
        /*045c*/ 	.word	0xffffffff


	//   ....[225]....
        /*0460*/ 	.word	0xffffffff


	//   ....[226]....
        /*0464*/ 	.word	0xffffffff


	//   ....[227]....
        /*0468*/ 	.word	0xffffffff


	//   ....[228]....
        /*046c*/ 	.word	0xffffffff


	//   ....[229]....
        /*0470*/ 	.word	0x0500002f


	//   ....[230]....
        /*0474*/ 	.word	0x0500002f


	//   ....[231]....
        /*0478*/ 	.word	0x0500002f


	//   ....[232]....
        /*047c*/ 	.word	0x0500002f


	//   ....[233]....
        /*0480*/ 	.word	0x0500002f


	//----- nvinfo : EIATTR_COOP_GROUP_INSTR_OFFSETS
	.align		4
.L_132:
        /*0484*/ 	.byte	0x04, 0x28
        /*0486*/ 	.short	(.L_134 - .L_133)


	//   ....[0]....
.L_133:
        /*0488*/ 	.word	0x00000e40


	//   ....[1]....
        /*048c*/ 	.word	0x00001890


	//   ....[2]....
        /*0490*/ 	.word	0x00002ad0


	//   ....[3]....
        /*0494*/ 	.word	0x00002af0


	//   ....[4]....
        /*0498*/ 	.word	0x00002b10


	//   ....[5]....
        /*049c*/ 	.word	0x00002b30


	//   ....[6]....
        /*04a0*/ 	.word	0x00002b50


	//   ....[7]....
        /*04a4*/ 	.word	0x00003000


	//   ....[8]....
        /*04a8*/ 	.word	0x00003010


	//   ....[9]....
        /*04ac*/ 	.word	0x00003030


	//   ....[10]....
        /*04b0*/ 	.word	0x00003050


	//   ....[11]....
        /*04b4*/ 	.word	0x000030a0


	//   ....[12]....
        /*04b8*/ 	.word	0x000030d0


	//   ....[13]....
        /*04bc*/ 	.word	0x00003120


	//   ....[14]....
        /*04c0*/ 	.word	0x00003160


	//   ....[15]....
        /*04c4*/ 	.word	0x00003250


	//   ....[16]....
        /*04c8*/ 	.word	0x00003280


	//   ....[17]....
        /*04cc*/ 	.word	0x00003290


	//   ....[18]....
        /*04d0*/ 	.word	0x000032b0


	//   ....[19]....
        /*04d4*/ 	.word	0x000032f0


	//   ....[20]....
        /*04d8*/ 	.word	0x00003320


	//   ....[21]....
        /*04dc*/ 	.word	0x00003360


	//   ....[22]....
        /*04e0*/ 	.word	0x00003380


	//   ....[23]....
        /*04e4*/ 	.word	0x000033a0


	//   ....[24]....
        /*04e8*/ 	.word	0x00003490


	//   ....[25]....
        /*04ec*/ 	.word	0x000034c0


	//   ....[26]....
        /*04f0*/ 	.word	0x000034d0


	//   ....[27]....
        /*04f4*/ 	.word	0x000034f0


	//   ....[28]....
        /*04f8*/ 	.word	0x00003530


	//   ....[29]....
        /*04fc*/ 	.word	0x00003560


	//   ....[30]....
        /*0500*/ 	.word	0x000035a0


	//   ....[31]....
        /*0504*/ 	.word	0x000035c0


	//   ....[32]....
        /*0508*/ 	.word	0x000035e0


	//   ....[33]....
        /*050c*/ 	.word	0x000036d0


	//   ....[34]....
        /*0510*/ 	.word	0x00003700


	//   ....[35]....
        /*0514*/ 	.word	0x00003710


	//   ....[36]....
        /*0518*/ 	.word	0x00003730


	//   ....[37]....
        /*051c*/ 	.word	0x00003770


	//   ....[38]....
        /*0520*/ 	.word	0x000037a0


	//   ....[39]....
        /*0524*/ 	.word	0x000037e0


	//   ....[40]....
        /*0528*/ 	.word	0x00003800


	//   ....[41]....
        /*052c*/ 	.word	0x00003820


	//   ....[42]....
        /*0530*/ 	.word	0x00003930


	//   ....[43]....
        /*0534*/ 	.word	0x00003960


	//   ....[44]....
        /*0538*/ 	.word	0x00003970


	//   ....[45]....
        /*053c*/ 	.word	0x00003990


	//   ....[46]....
        /*0540*/ 	.word	0x000039d0


	//   ....[47]....
        /*0544*/ 	.word	0x00003a00


	//   ....[48]....
        /*0548*/ 	.word	0x00003a40


	//   ....[49]....
        /*054c*/ 	.word	0x00003a60


	//   ....[50]....
        /*0550*/ 	.word	0x00003a80


	//   ....[51]....
        /*0554*/ 	.word	0x00003b90


	//   ....[52]....
        /*0558*/ 	.word	0x00003bc0


	//   ....[53]....
        /*055c*/ 	.word	0x00003bd0


	//   ....[54]....
        /*0560*/ 	.word	0x00003bf0


	//   ....[55]....
        /*0564*/ 	.word	0x00003c30


	//   ....[56]....
        /*0568*/ 	.word	0x00003c60


	//   ....[57]....
        /*056c*/ 	.word	0x00003ca0


	//   ....[58]....
        /*0570*/ 	.word	0x00003cc0


	//   ....[59]....
        /*0574*/ 	.word	0x00003ce0


	//   ....[60]....
        /*0578*/ 	.word	0x00003df0


	//   ....[61]....
        /*057c*/ 	.word	0x00003e20


	//   ....[62]....
        /*0580*/ 	.word	0x00003e30


	//   ....[63]....
        /*0584*/ 	.word	0x00003e50


	//   ....[64]....
        /*0588*/ 	.word	0x00003e90


	//   ....[65]....
        /*058c*/ 	.word	0x00003ec0


	//   ....[66]....
        /*0590*/ 	.word	0x00003f00


	//   ....[67]....
        /*0594*/ 	.word	0x00003f20


	//   ....[68]....
        /*0598*/ 	.word	0x00003f40


	//   ....[69]....
        /*059c*/ 	.word	0x00004050


	//   ....[70]....
        /*05a0*/ 	.word	0x00004080


	//   ....[71]....
        /*05a4*/ 	.word	0x00004090


	//   ....[72]....
        /*05a8*/ 	.word	0x000040b0


	//   ....[73]....
        /*05ac*/ 	.word	0x000040f0


	//   ....[74]....
        /*05b0*/ 	.word	0x00004120


	//   ....[75]....
        /*05b4*/ 	.word	0x00004160


	//   ....[76]....
        /*05b8*/ 	.word	0x00004180


	//   ....[77]....
        /*05bc*/ 	.word	0x000041a0


	//   ....[78]....
        /*05c0*/ 	.word	0x000042b0


	//   ....[79]....
        /*05c4*/ 	.word	0x00004300


	//   ....[80]....
        /*05c8*/ 	.word	0x00004310


	//   ....[81]....
        /*05cc*/ 	.word	0x00004330


	//   ....[82]....
        /*05d0*/ 	.word	0x00004370


	//   ....[83]....
        /*05d4*/ 	.word	0x000043a0


	//   ....[84]....
        /*05d8*/ 	.word	0x000043e0


	//   ....[85]....
        /*05dc*/ 	.word	0x00004400


	//   ....[86]....
        /*05e0*/ 	.word	0x00004420


	//   ....[87]....
        /*05e4*/ 	.word	0x00004510


	//   ....[88]....
        /*05e8*/ 	.word	0x00004560


	//   ....[89]....
        /*05ec*/ 	.word	0x00004570


	//   ....[90]....
        /*05f0*/ 	.word	0x000045a0


	//   ....[91]....
        /*05f4*/ 	.word	0x000045c0


	//   ....[92]....
        /*05f8*/ 	.word	0x00004610


	//   ....[93]....
        /*05fc*/ 	.word	0x00004630


	//   ....[94]....
        /*0600*/ 	.word	0x00004670


	//   ....[95]....
        /*0604*/ 	.word	0x00004690


	//   ....[96]....
        /*0608*/ 	.word	0x00004770


	//   ....[97]....
        /*060c*/ 	.word	0x000047c0


	//   ....[98]....
        /*0610*/ 	.word	0x000047d0


	//   ....[99]....
        /*0614*/ 	.word	0x00004820


	//   ....[100]....
        /*0618*/ 	.word	0x00004850


	//   ....[101]....
        /*061c*/ 	.word	0x00004880


	//   ....[102]....
        /*0620*/ 	.word	0x000048b0


	//   ....[103]....
        /*0624*/ 	.word	0x000048e0


	//   ....[104]....
        /*0628*/ 	.word	0x00004910


	//   ....[105]....
        /*062c*/ 	.word	0x000049d0


	//   ....[106]....
        /*0630*/ 	.word	0x00004a20


	//   ....[107]....
        /*0634*/ 	.word	0x00004a30


	//   ....[108]....
        /*0638*/ 	.word	0x00004a80


	//   ....[109]....
        /*063c*/ 	.word	0x00004ab0


	//   ....[110]....
        /*0640*/ 	.word	0x00004ae0


	//   ....[111]....
        /*0644*/ 	.word	0x00004b10


	//   ....[112]....
        /*0648*/ 	.word	0x00004b40


	//   ....[113]....
        /*064c*/ 	.word	0x00004b70


	//   ....[114]....
        /*0650*/ 	.word	0x00004c60


	//   ....[115]....
        /*0654*/ 	.word	0x00004c80


	//   ....[116]....
        /*0658*/ 	.word	0x00004c90


	//   ....[117]....
        /*065c*/ 	.word	0x00004ce0


	//   ....[118]....
        /*0660*/ 	.word	0x00004d10


	//   ....[119]....
        /*0664*/ 	.word	0x00004d40


	//   ....[120]....
        /*0668*/ 	.word	0x00004d70


	//   ....[121]....
        /*066c*/ 	.word	0x00004da0


	//   ....[122]....
        /*0670*/ 	.word	0x00004dd0


	//   ....[123]....
        /*0674*/ 	.word	0x00004ec0


	//   ....[124]....
        /*0678*/ 	.word	0x00004f00


	//   ....[125]....
        /*067c*/ 	.word	0x00004f10


	//   ....[126]....
        /*0680*/ 	.word	0x00004f60


	//   ....[127]....
        /*0684*/ 	.word	0x00004f90


	//   ....[128]....
        /*0688*/ 	.word	0x00004fc0


	//   ....[129]....
        /*068c*/ 	.word	0x00004ff0


	//   ....[130]....
        /*0690*/ 	.word	0x00005020


	//   ....[131]....
        /*0694*/ 	.word	0x00005050


	//   ....[132]....
        /*0698*/ 	.word	0x00005140


	//   ....[133]....
        /*069c*/ 	.word	0x00005170


	//   ....[134]....
        /*06a0*/ 	.word	0x00005180


	//   ....[135]....
        /*06a4*/ 	.word	0x000051d0


	//   ....[136]....
        /*06a8*/ 	.word	0x00005200


	//   ....[137]....
        /*06ac*/ 	.word	0x00005230


	//   ....[138]....
        /*06b0*/ 	.word	0x00005260


	//   ....[139]....
        /*06b4*/ 	.word	0x00005290


	//   ....[140]....
        /*06b8*/ 	.word	0x000052c0


	//   ....[141]....
        /*06bc*/ 	.word	0x000053e0


	//   ....[142]....
        /*06c0*/ 	.word	0x000053f0


	//   ....[143]....
        /*06c4*/ 	.word	0x00005440


	//   ....[144]....
        /*06c8*/ 	.word	0x00005470


	//   ....[145]....
        /*06cc*/ 	.word	0x000054a0


	//   ....[146]....
        /*06d0*/ 	.word	0x000054d0


	//   ....[147]....
        /*06d4*/ 	.word	0x00005500


	//   ....[148]....
        /*06d8*/ 	.word	0x00005530


	//   ....[149]....
        /*06dc*/ 	.word	0x00005560


	//   ....[150]....
        /*06e0*/ 	.word	0x00005600


	//   ....[151]....
        /*06e4*/ 	.word	0x00005620


	//   ....[152]....
        /*06e8*/ 	.word	0x00005630


	//   ....[153]....
        /*06ec*/ 	.word	0x00005680


	//   ....[154]....
        /*06f0*/ 	.word	0x000056b0


	//   ....[155]....
        /*06f4*/ 	.word	0x000056e0


	//   ....[156]....
        /*06f8*/ 	.word	0x00005710


	//   ....[157]....
        /*06fc*/ 	.word	0x00005740


	//   ....[158]....
        /*0700*/ 	.word	0x00005770


	//   ....[159]....
        /*0704*/ 	.word	0x000058a0


	//   ....[160]....
        /*0708*/ 	.word	0x00005d40


	//   ....[161]....
        /*070c*/ 	.word	0x00006070


	//   ....[162]....
        /*0710*/ 	.word	0x00006130


	//   ....[163]....
        /*0714*/ 	.word	0x000061f0


	//   ....[164]....
        /*0718*/ 	.word	0x000062b0


	//   ....[165]....
        /*071c*/ 	.word	0x00006370


	//   ....[166]....
        /*0720*/ 	.word	0x00006430


	//   ....[167]....
        /*0724*/ 	.word	0x000064f0


	//   ....[168]....
        /*0728*/ 	.word	0x000065b0


	//   ....[169]....
        /*072c*/ 	.word	0x00006670


	//   ....[170]....
        /*0730*/ 	.word	0x00006730


	//   ....[171]....
        /*0734*/ 	.word	0x000067f0


	//   ....[172]....
        /*0738*/ 	.word	0x000068b0


	//   ....[173]....
        /*073c*/ 	.word	0x00006970


	//   ....[174]....
        /*0740*/ 	.word	0x00006a30


	//   ....[175]....
        /*0744*/ 	.word	0x00006af0


	//   ....[176]....
        /*0748*/ 	.word	0x00006bb0


	//   ....[177]....
        /*074c*/ 	.word	0x00006c70


	//   ....[178]....
        /*0750*/ 	.word	0x00006e60


	//   ....[179]....
        /*0754*/ 	.word	0x00006f90


	//   ....[180]....
        /*0758*/ 	.word	0x000070c0


	//   ....[181]....
        /*075c*/ 	.word	0x000071f0


	//   ....[182]....
        /*0760*/ 	.word	0x00007320


	//   ....[183]....
        /*0764*/ 	.word	0x00007450


	//   ....[184]....
        /*0768*/ 	.word	0x00007580


	//   ....[185]....
        /*076c*/ 	.word	0x000076b0


	//   ....[186]....
        /*0770*/ 	.word	0x000077e0


	//   ....[187]....
        /*0774*/ 	.word	0x00007910


	//   ....[188]....
        /*0778*/ 	.word	0x00007a40


	//   ....[189]....
        /*077c*/ 	.word	0x00007b60


	//   ....[190]....
        /*0780*/ 	.word	0x00007c70


	//   ....[191]....
        /*0784*/ 	.word	0x00007d80


	//   ....[192]....
        /*0788*/ 	.word	0x00007e90


	//   ....[193]....
        /*078c*/ 	.word	0x00007fa0


	//   ....[194]....
        /*0790*/ 	.word	0x000080b0


	//   ....[195]....
        /*0794*/ 	.word	0x00008eb0


	//   ....[196]....
        /*0798*/ 	.word	0x00008f40


	//   ....[197]....
        /*079c*/ 	.word	0x00008fc0


	//   ....[198]....
        /*07a0*/ 	.word	0x00009050


	//   ....[199]....
        /*07a4*/ 	.word	0x000090d0


	//   ....[200]....
        /*07a8*/ 	.word	0x00009160


	//   ....[201]....
        /*07ac*/ 	.word	0x000091e0


	//   ....[202]....
        /*07b0*/ 	.word	0x00009270


	//   ....[203]....
        /*07b4*/ 	.word	0x000092f0


	//   ....[204]....
        /*07b8*/ 	.word	0x00009380


	//   ....[205]....
        /*07bc*/ 	.word	0x00009400


	//   ....[206]....
        /*07c0*/ 	.word	0x00009490


	//   ....[207]....
        /*07c4*/ 	.word	0x00009510


	//   ....[208]....
        /*07c8*/ 	.word	0x000095a0


	//   ....[209]....
        /*07cc*/ 	.word	0x00009620


	//   ....[210]....
        /*07d0*/ 	.word	0x000096b0


	//   ....[211]....
        /*07d4*/ 	.word	0x00009730


	//   ....[212]....
        /*07d8*/ 	.word	0x00009890


	//   ....[213]....
        /*07dc*/ 	.word	0x00009960


	//   ....[214]....
        /*07e0*/ 	.word	0x00009a10


	//   ....[215]....
        /*07e4*/ 	.word	0x00009ad0


	//   ....[216]....
        /*07e8*/ 	.word	0x00009b80


	//   ....[217]....
        /*07ec*/ 	.word	0x00009c40


	//   ....[218]....
        /*07f0*/ 	.word	0x00009cf0


	//   ....[219]....
        /*07f4*/ 	.word	0x00009db0


	//   ....[220]....
        /*07f8*/ 	.word	0x00009e60


	//   ....[221]....
        /*07fc*/ 	.word	0x00009f20


	//   ....[222]....
        /*0800*/ 	.word	0x00009fd0


	//   ....[223]....
        /*0804*/ 	.word	0x0000a090


	//   ....[224]....
        /*0808*/ 	.word	0x0000a140


	//   ....[225]....
        /*080c*/ 	.word	0x0000a200


	//   ....[226]....
        /*0810*/ 	.word	0x0000a2a0


	//   ....[227]....
        /*0814*/ 	.word	0x0000a360


	//   ....[228]....
        /*0818*/ 	.word	0x0000a400


	//   ....[229]....
        /*081c*/ 	.word	0x0000a470


	//   ....[230]....
        /*0820*/ 	.word	0x0000a4e0


	//   ....[231]....
        /*0824*/ 	.word	0x0000a550


	//   ....[232]....
        /*0828*/ 	.word	0x0000a5c0


	//   ....[233]....
        /*082c*/ 	.word	0x0000a630


	//----- nvinfo : EIATTR_VRC_CTA_INIT_COUNT
	.align		4
.L_134:
        /*0830*/ 	.byte	0x02, 0x4a
	.zero		1
	.zero		1


	//----- nvinfo : EIATTR_EXIT_INSTR_OFFSETS
	.align		4
        /*0834*/ 	.byte	0x04, 0x1c
        /*0836*/ 	.short	(.L_136 - .L_135)


	//   ....[0]....
.L_135:
        /*0838*/ 	.word	0x00002570


	//   ....[1]....
        /*083c*/ 	.word	0x000028d0


	//   ....[2]....
        /*0840*/ 	.word	0x000028f0


	//   ....[3]....
        /*0844*/ 	.word	0x00009740


	//   ....[4]....
        /*0848*/ 	.word	0x0000a410


	//----- nvinfo : EIATTR_MAX_THREADS
	.align		4
.L_136:
        /*084c*/ 	.byte	0x04, 0x05
        /*084e*/ 	.short	(.L_138 - .L_137)
.L_137:
        /*0850*/ 	.word	0x00000180
        /*0854*/ 	.word	0x00000001
        /*0858*/ 	.word	0x00000001


	//----- nvinfo : EIATTR_CRS_STACK_SIZE
	.align		4
.L_138:
        /*085c*/ 	.byte	0x04, 0x1e
        /*085e*/ 	.short	(.L_140 - .L_139)
.L_139:
        /*0860*/ 	.word	0x00000000


	//----- nvinfo : EIATTR_CBANK_PARAM_SIZE
	.align		4
.L_140:
        /*0864*/ 	.byte	0x03, 0x19
        /*0866*/ 	.short	0x004d


	//----- nvinfo : EIATTR_PARAM_CBANK
	.align		4
        /*0868*/ 	.byte	0x04, 0x0a
        /*086a*/ 	.short	(.L_142 - .L_141)
	.align		4
.L_141:
        /*086c*/ 	.word	index@(.nv.constant0._ZN3cub18CUB_300001_SM_10006detail10radix_sort29DeviceRadixSortOnesweepKernelINS1_5radix10policy_hubIiiyE10Policy1000ELNS0_9SortOrderE0EiiyiiNS1_21identity_decomposer_tEEEvPT5_SB_PT3_PKSC_PT1_PKSG_PT2_PKSK_T4_iiT6_)
        /*0870*/ 	.short	0x0380
        /*0872*/ 	.short	0x004d


	//----- nvinfo : EIATTR_SW_WAR
	.align		4
.L_142:
        /*0874*/ 	.byte	0x04, 0x36
        /*0876*/ 	.short	(.L_144 - .L_143)
.L_143:
        /*0878*/ 	.word	0x00000008
.L_144:


//--------------------- .nv.info._ZN3cub18CUB_300001_SM_10006detail10radix_sort33DeviceRadixSortExclusiveSumKernelINS1_5radix10policy_hubIiiyE10Policy1000EyEEvPT0_ --------------------------
	.section	.nv.info._ZN3cub18CUB_300001_SM_10006detail10radix_sort33DeviceRadixSortExclusiveSumKernelINS1_5radix10policy_hubIiiyE10Policy1000EyEEvPT0_,"",@"SHT_CUDA_INFO"
	.sectionflags	@""
	.align	4


	//----- nvinfo : EIATTR_CUDA_API_VERSION
	.align		4
        /*0000*/ 	.byte	0x04, 0x37
        /*0002*/ 	.short	(.L_146 - .L_145)
.L_145:
        /*0004*/ 	.word	0x00000082


	//----- nvinfo : EIATTR_KPARAM_INFO
	.align		4
.L_146:
        /*0008*/ 	.byte	0x04, 0x17
        /*000a*/ 	.short	(.L_148 - .L_147)
.L_147:
        /*000c*/ 	.word	0x00000000
        /*0010*/ 	.short	0x0000
        /*0012*/ 	.short	0x0000
        /*0014*/ 	.byte	0x00, 0xf5, 0x21, 0x00


	//----- nvinfo : EIATTR_SPARSE_MMA_MASK
	.align		4
.L_148:
        /*0018*/ 	.byte	0x03, 0x50
        /*001a*/ 	.short	0x0000


	//----- nvinfo : EIATTR_MAXREG_COUNT
	.align		4
        /*001c*/ 	.byte	0x03, 0x1b
        /*001e*/ 	.short	0x00ff


	//----- nvinfo : EIATTR_NUM_BARRIERS
	.align		4
        /*0020*/ 	.byte	0x02, 0x4c
        /*0022*/ 	.byte	0x01
	.zero		1


	//----- nvinfo : EIATTR_MERCURY_ISA_VERSION
	.align		4
        /*0024*/ 	.byte	0x03, 0x5f
        /*0026*/ 	.short	0x0101


	//----- nvinfo : EIATTR_COOP_GROUP_MASK_REGIDS
	.align		4
        /*0028*/ 	.byte	0x04, 0x29
        /*002a*/ 	.short	(.L_150 - .L_149)


	//   ....[0]....
.L_149:
        /*002c*/ 	.word	0xffffffff


	//   ....[1]....
        /*0030*/ 	.word	0xffffffff


	//   ....[2]....
        /*0034*/ 	.word	0xffffffff


	//   ....[3]....
        /*0038*/ 	.word	0xffffffff


	//   ....[4]....
        /*003c*/ 	.word	0xffffffff


	//   ....[5]....
        /*0040*/ 	.word	0xffffffff


	//   ....[6]....
        /*0044*/ 	.word	0xffffffff


	//   ....[7]....
        /*0048*/ 	.word	0xffffffff


	//   ....[8]....
        /*004c*/ 	.word	0xffffffff


	//   ....[9]....
        /*0050*/ 	.word	0xffffffff


	//   ....[10]....
        /*0054*/ 	.word	0x05000015


	//   ....[11]....
        /*0058*/ 	.word	0x05000015


	//   ....[12]....
        /*005c*/ 	.word	0x05000015


	//   ....[13]....
        /*0060*/ 	.word	0x05000015


	//   ....[14]....
        /*0064*/ 	.word	0x05000015


	//   ....[15]....
        /*0068*/ 	.word	0x05000015


	//   ....[16]....
        /*006c*/ 	.word	0x05000015


	//   ....[17]....
        /*0070*/ 	.word	0x05000015


	//   ....[18]....
        /*0074*/ 	.word	0x05000015


	//   ....[19]....
        /*0078*/ 	.word	0x05000015


	//----- nvinfo : EIATTR_COOP_GROUP_INSTR_OFFSETS
	.align		4
.L_150:
        /*007c*/ 	.byte	0x04, 0x28
        /*007e*/ 	.short	(.L_152 - .L_151)


	//   ....[0]....
.L_151:
        /*0080*/ 	.word	0x00000250


	//   ....[1]....
        /*0084*/ 	.word	0x00000260


	//   ....[2]....
        /*0088*/ 	.word	0x000002a0


	//   ....[3]....
        /*008c*/ 	.word	0x000002c0


	//   ....[4]....
        /*0090*/ 	.word	0x00000310


	//   ....[5]....
        /*0094*/ 	.word	0x00000320


	//   ....[6]....
        /*0098*/ 	.word	0x00000360


	//   ....[7]....
        /*009c*/ 	.word	0x00000380


	//   ....[8]....
        /*00a0*/ 	.word	0x000003d0


	//   ....[9]....
        /*00a4*/ 	.word	0x000003e0


	//   ....[10]....
        /*00a8*/ 	.word	0x00000660


	//   ....[11]....
        /*00ac*/ 	.word	0x000006b0


	//   ....[12]....
        /*00b0*/ 	.word	0x00000740


	//   ....[13]....
        /*00b4*/ 	.word	0x00000790


	//   ....[14]....
        /*00b8*/ 	.word	0x00000820


	//   ....[15]....
        /*00bc*/ 	.word	0x00000870


	//   ....[16]....
        /*00c0*/ 	.word	0x00000900


	//   ....[17]....
        /*00c4*/ 	.word	0x00000950


	//   ....[18]....
        /*00c8*/ 	.word	0x000009e0


	//   ....[19]....
        /*00cc*/ 	.word	0x00000a30


	//----- nvinfo : EIATTR_VRC_CTA_INIT_COUNT
	.align		4
.L_152:
        /*00d0*/ 	.byte	0x02, 0x4a
	.zero		1
	.zero		1


	//----- nvinfo : EIATTR_EXIT_INSTR_OFFSETS
	.align		4
        /*00d4*/ 	.byte	0x04, 0x1c
        /*00d6*/ 	.short	(.L_154 - .L_153)


	//   ....[0]....
.L_153:
        /*00d8*/ 	.word	0x000005d0


	//   ....[1]....
        /*00dc*/ 	.word	0x00000600


	//----- nvinfo : EIATTR_CRS_STACK_SIZE
	.align		4
.L_154:
        /*00e0*/ 	.byte	0x04, 0x1e
        /*00e2*/ 	.short	(.L_156 - .L_155)
.L_155:
        /*00e4*/ 	.word	0x00000000


	//----- nvinfo : EIATTR_CBANK_PARAM_SIZE
	.align		4
.L_156:
        /*00e8*/ 	.byte	0x03, 0x19
        /*00ea*/ 	.short	0x0008


	//----- nvinfo : EIATTR_PARAM_CBANK
	.align		4
        /*00ec*/ 	.byte	0x04, 0x0a
        /*00ee*/ 	.short	(.L_158 - .L_157)
	.align		4
.L_157:
        /*00f0*/ 	.word	index@(.nv.constant0._ZN3cub18CUB_300001_SM_10006detail10radix_sort33DeviceRadixSortExclusiveSumKernelINS1_5radix10policy_hubIiiyE10Policy1000EyEEvPT0_)
        /*00f4*/ 	.short	0x0380
        /*00f6*/ 	.short	0x0008


	//----- nvinfo : EIATTR_SW_WAR
	.align		4
.L_158:
        /*00f8*/ 	.byte	0x04, 0x36
        /*00fa*/ 	.short	(.L_160 - .L_159)
.L_159:
        /*00fc*/ 	.word	0x00000008
.L_160:


//--------------------- .nv.info._ZN3cub18CUB_300001_SM_10006detail10radix_sort30DeviceRadixSortHistogramKernelINS1_5radix10policy_hubIiiyE10Policy1000ELNS0_9SortOrderE0EiyNS1_21identity_decomposer_tEEEvPT2_PKT1_SA_iiT3_ --------------------------
	.section	.nv.info._ZN3cub18CUB_300001_SM_10006detail10radix_sort30DeviceRadixSortHistogramKernelINS1_5radix10policy_hubIiiyE10Policy1000ELNS0_9SortOrderE0EiyNS1_21identity_decomposer_tEEEvPT2_PKT1_SA_iiT3_,"",@"SHT_CUDA_INFO"
	.sectionflags	@""
	.align	4


	//----- nvinfo : EIATTR_CUDA_API_VERSION
	.align		4
        /*0000*/ 	.byte	0x04, 0x37
        /*0002*/ 	.short	(.L_162 - .L_161)
.L_161:
        /*0004*/ 	.word	0x00000082


	//----- nvinfo : EIATTR_KPARAM_INFO
	.align		4
.L_162:
        /*0008*/ 	.byte	0x04, 0x17
        /*000a*/ 	.short	(.L_164 - .L_163)
.L_163:
        /*000c*/ 	.word	0x00000000
        /*0010*/ 	.short	0x0005
        /*0012*/ 	.short	0x0020
        /*0014*/ 	.byte	0x00, 0xf0, 0x05, 0x00


	//----- nvinfo : EIATTR_KPARAM_INFO
	.align		4
.L_164:
        /*0018*/ 	.byte	0x04, 0x17
        /*001a*/ 	.short	(.L_166 - .L_165)
.L_165:
        /*001c*/ 	.word	0x00000000
        /*0020*/ 	.short	0x0004
        /*0022*/ 	.short	0x001c
        /*0024*/ 	.byte	0x00, 0xf0, 0x11, 0x00


	//----- nvinfo : EIATTR_KPARAM_INFO
	.align		4
.L_166:
        /*0028*/ 	.byte	0x04, 0x17
        /*002a*/ 	.short	(.L_168 - .L_167)
.L_167:
        /*002c*/ 	.word	0x00000000
        /*0030*/ 	.short	0x0003
        /*0032*/ 	.short	0x0018
        /*0034*/ 	.byte	0x00, 0xf0, 0x11, 0x00


	//----- nvinfo : EIATTR_KPARAM_INFO
	.align		4
.L_168:
        /*0038*/ 	.byte	0x04, 0x17
        /*003a*/ 	.short	(.L_170 - .L_169)
.L_169:
        /*003c*/ 	.word	0x00000000
        /*0040*/ 	.short	0x0002
        /*0042*/ 	.short	0x0010
        /*0044*/ 	.byte	0x00, 0xf0, 0x21, 0x00


	//----- nvinfo : EIATTR_KPARAM_INFO
	.align		4
.L_170:
        /*0048*/ 	.byte	0x04, 0x17
        /*004a*/ 	.short	(.L_172 - .L_171)
.L_171:
        /*004c*/ 	.word	0x00000000
        /*0050*/ 	.short	0x0001
        /*0052*/ 	.short	0x0008
        /*0054*/ 	.byte	0x00, 0xf5, 0x21, 0x00


	//----- nvinfo : EIATTR_KPARAM_INFO
	.align		4
.L_172:
        /*0058*/ 	.byte	0x04, 0x17
        /*005a*/ 	.short	(.L_174 - .L_173)
.L_173:
        /*005c*/ 	.word	0x00000000
        /*0060*/ 	.short	0x0000
        /*0062*/ 	.short	0x0000
        /*0064*/ 	.byte	0x00, 0xf5, 0x21, 0x00


	//----- nvinfo : EIATTR_SPARSE_MMA_MASK
	.align		4
.L_174:
        /*0068*/ 	.byte	0x03, 0x50
        /*006a*/ 	.short	0x0000


	//----- nvinfo : EIATTR_MAXREG_COUNT
	.align		4
        /*006c*/ 	.byte	0x03, 0x1b
        /*006e*/ 	.short	0x00ff


	//----- nvinfo : EIATTR_NUM_BARRIERS
	.align		4
        /*0070*/ 	.byte	0x02, 0x4c
        /*0072*/ 	.byte	0x01
	.zero		1


	//----- nvinfo : EIATTR_MERCURY_ISA_VERSION
	.align		4
        /*0074*/ 	.byte	0x03, 0x5f
        /*0076*/ 	.short	0x0101


	//----- nvinfo : EIATTR_VRC_CTA_INIT_COUNT
	.align		4
        /*0078*/ 	.byte	0x02, 0x4a
	.zero		1
	.zero		1


	//----- nvinfo : EIATTR_EXIT_INSTR_OFFSETS
	.align		4
        /*007c*/ 	.byte	0x04, 0x1c
        /*007e*/ 	.short	(.L_176 - .L_175)


	//   ....[0]....
.L_175:
        /*0080*/ 	.word	0x00000040


	//   ....[1]....
        /*0084*/ 	.word	0x00002ee0


	//----- nvinfo : EIATTR_MAX_THREADS
	.align		4
.L_176:
        /*0088*/ 	.byte	0x04, 0x05
        /*008a*/ 	.short	(.L_178 - .L_177)
.L_177:
        /*008c*/ 	.word	0x00000080
        /*0090*/ 	.word	0x00000001
        /*0094*/ 	.word	0x00000001


	//----- nvinfo : EIATTR_CRS_STACK_SIZE
	.align		4
.L_178:
        /*0098*/ 	.byte	0x04, 0x1e
        /*009a*/ 	.short	(.L_180 - .L_179)
.L_179:
        /*009c*/ 	.word	0x00000000


	//----- nvinfo : EIATTR_CBANK_PARAM_SIZE
	.align		4
.L_180:
        /*00a0*/ 	.byte	0x03, 0x19
        /*00a2*/ 	.short	0x0021


	//----- nvinfo : EIATTR_PARAM_CBANK
	.align		4
        /*00a4*/ 	.byte	0x04, 0x0a
        /*00a6*/ 	.short	(.L_182 - .L_181)
	.align		4
.L_181:
        /*00a8*/ 	.word	index@(.nv.constant0._ZN3cub18CUB_300001_SM_10006detail10radix_sort30DeviceRadixSortHistogramKernelINS1_5radix10policy_hubIiiyE10Policy1000ELNS0_9SortOrderE0EiyNS1_21identity_decomposer_tEEEvPT2_PKT1_SA_iiT3_)
        /*00ac*/ 	.short	0x0380
        /*00ae*/ 	.short	0x0021


	//----- nvinfo : EIATTR_SW_WAR
	.align		4
.L_182:
        /*00b0*/ 	.byte	0x04, 0x36
        /*00b2*/ 	.short	(.L_184 - .L_183)
.L_183:
        /*00b4*/ 	.word	0x00000008
.L_184:


//--------------------- .nv.info._ZN3cub18CUB_300001_SM_10006detail10radix_sort31DeviceRadixSortSingleTileKernelINS1_5radix10policy_hubIiiyE10Policy1000ELNS0_9SortOrderE0EiiyNS1_21identity_decomposer_tEEEvPKT1_PSA_PKT2_PSE_T3_iiT4_ --------------------------
	.section	.nv.info._ZN3cub18CUB_300001_SM_10006detail10radix_sort31DeviceRadixSortSingleTileKernelINS1_5radix10policy_hubIiiyE10Policy1000ELNS0_9SortOrderE0EiiyNS1_21identity_decomposer_tEEEvPKT1_PSA_PKT2_PSE_T3_iiT4_,"",@"SHT_CUDA_INFO"
	.sectionflags	@""
	.align	4


	//----- nvinfo : EIATTR_CUDA_API_VERSION
	.align		4
        /*0000*/ 	.byte	0x04, 0x37
        /*0002*/ 	.short	(.L_186 - .L_185)
.L_185:
        /*0004*/ 	.word	0x00000082


	//----- nvinfo : EIATTR_KPARAM_INFO
	.align		4
.L_186:
        /*0008*/ 	.byte	0x04, 0x17
        /*000a*/ 	.short	(.L_188 - .L_187)
.L_187:
        /*000c*/ 	.word	0x00000000
        /*0010*/ 	.short	0x0007
        /*0012*/ 	.short	0x0030
        /*0014*/ 	.byte	0x00, 0xf0, 0x05, 0x00


	//----- nvinfo : EIATTR_KPARAM_INFO
	.align		4
.L_188:
        /*0018*/ 	.byte	0x04, 0x17
        /*001a*/ 	.short	(.L_190 - .L_189)
.L_189:
        /*001c*/ 	.word	0x00000000
        /*0020*/ 	.short	0x0006
        /*0022*/ 	.short	0x002c
        /*0024*/ 	.byte	0x00, 0xf0, 0x11, 0x00


	//----- nvinfo : EIATTR_KPARAM_INFO
	.align		4
.L_190:
        /*0028*/ 	.byte	0x04, 0x17
        /*002a*/ 	.short	(.L_192 - .L_191)
.L_191:
        /*002c*/ 	.word	0x00000000
        /*0030*/ 	.short	0x0005
        /*0032*/ 	.short	0x0028
        /*0034*/ 	.byte	0x00, 0xf0, 0x11, 0x00


	//----- nvinfo : EIATTR_KPARAM_INFO
	.align		4
.L_192:
        /*0038*/ 	.byte	0x04, 0x17
        /*003a*/ 	.short	(.L_194 - .L_193)
.L_193:
        /*003c*/ 	.word	0x00000000
        /*0040*/ 	.short	0x0004
        /*0042*/ 	.short	0x0020
        /*0044*/ 	.byte	0x00, 0xf0, 0x21, 0x00


	//----- nvinfo : EIATTR_KPARAM_INFO
	.align		4
.L_194:
        /*0048*/ 	.byte	0x04, 0x17
        /*004a*/ 	.short	(.L_196 - .L_195)
.L_195:
        /*004c*/ 	.word	0x00000000
        /*0050*/ 	.short	0x0003
        /*0052*/ 	.short	0x0018
        /*0054*/ 	.byte	0x00, 0xf5, 0x21, 0x00


	//----- nvinfo : EIATTR_KPARAM_INFO
	.align		4
.L_196:
        /*0058*/ 	.byte	0x04, 0x17
        /*005a*/ 	.short	(.L_198 - .L_197)
.L_197:
        /*005c*/ 	.word	0x00000000
        /*0060*/ 	.short	0x0002
        /*0062*/ 	.short	0x0010
        /*0064*/ 	.byte	0x00, 0xf5, 0x21, 0x00


	//----- nvinfo : EIATTR_KPARAM_INFO
	.align		4
.L_198:
        /*0068*/ 	.byte	0x04, 0x17
        /*006a*/ 	.short	(.L_200 - .L_199)
.L_199:
        /*006c*/ 	.word	0x00000000
        /*0070*/ 	.short	0x0001
        /*0072*/ 	.short	0x0008
        /*0074*/ 	.byte	0x00, 0xf5, 0x21, 0x00


	//----- nvinfo : EIATTR_KPARAM_INFO
	.align		4
.L_200:
        /*0078*/ 	.byte	0x04, 0x17
        /*007a*/ 	.short	(.L_202 - .L_201)
.L_201:
        /*007c*/ 	.word	0x00000000
        /*0080*/ 	.short	0x0000
        /*0082*/ 	.short	0x0000
        /*0084*/ 	.byte	0x00, 0xf5, 0x21, 0x00


	//----- nvinfo : EIATTR_SPARSE_MMA_MASK
	.align		4
.L_202:
        /*0088*/ 	.byte	0x03, 0x50
        /*008a*/ 	.short	0x0000


	//----- nvinfo : EIATTR_MAXREG_COUNT
	.align		4
        /*008c*/ 	.byte	0x03, 0x1b
        /*008e*/ 	.short	0x00ff


	//----- nvinfo : EIATTR_NUM_BARRIERS
	.align		4
        /*0090*/ 	.byte	0x02, 0x4c
        /*0092*/ 	.byte	0x01
	.zero		1


	//----- nvinfo : EIATTR_MERCURY_ISA_VERSION
	.align		4
        /*0094*/ 	.byte	0x03, 0x5f
        /*0096*/ 	.short	0x0101


	//----- nvinfo : EIATTR_COOP_GROUP_MASK_REGIDS
	.align		4
        /*0098*/ 	.byte	0x04, 0x29
        /*009a*/ 	.short	(.L_204 - .L_203)


	//   ....[0]....
.L_203:
        /*009c*/ 	.word	0xffffffff


	//   ....[1]....
        /*00a0*/ 	.word	0xffffffff


	//   ....[2]....
        /*00a4*/ 	.word	0xffffffff


	//   ....[3]....
        /*00a8*/ 	.word	0xffffffff


	//   ....[4]....
        /*00ac*/ 	.word	0xffffffff


	//----- nvinfo : EIATTR_COOP_GROUP_INSTR_OFFSETS
	.align		4
.L_204:
        /*00b0*/ 	.byte	0x04, 0x28
        /*00b2*/ 	.short	(.L_206 - .L_205)


	//   ....[0]....
.L_205:
        /*00b4*/ 	.word	0x00001e20


	//   ....[1]....
        /*00b8*/ 	.word	0x00001e40


	//   ....[2]....
        /*00bc*/ 	.word	0x00001e60


	//   ....[3]....
        /*00c0*/ 	.word	0x00001e80


	//   ....[4]....
        /*00c4*/ 	.word	0x00001ea0


	//----- nvinfo : EIATTR_VRC_CTA_INIT_COUNT
	.align		4
.L_206:
        /*00c8*/ 	.byte	0x02, 0x4a
	.zero		1
	.zero		1


	//----- nvinfo : EIATTR_EXIT_INSTR_OFFSETS
	.align		4
        /*00cc*/ 	.byte	0x04, 0x1c
        /*00ce*/ 	.short	(.L_208 - .L_207)


	//   ....[0]....
.L_207:
        /*00d0*/ 	.word	0x00003bf0


	//   ....[1]....
        /*00d4*/ 	.word	0x00003c40


	//----- nvinfo : EIATTR_MAX_THREADS
	.align		4
.L_208:
        /*00d8*/ 	.byte	0x04, 0x05
        /*00da*/ 	.short	(.L_210 - .L_209)
.L_209:
        /*00dc*/ 	.word	0x00000100
        /*00e0*/ 	.word	0x00000001
        /*00e4*/ 	.word	0x00000001


	//----- nvinfo : EIATTR_CBANK_PARAM_SIZE
	.align		4
.L_210:
        /*00e8*/ 	.byte	0x03, 0x19
        /*00ea*/ 	.short	0x0031


	//----- nvinfo : EIATTR_PARAM_CBANK
	.align		4
        /*00ec*/ 	.byte	0x04, 0x0a
        /*00ee*/ 	.short	(.L_212 - .L_211)
	.align		4
.L_211:
        /*00f0*/ 	.word	index@(.nv.constant0._ZN3cub18CUB_300001_SM_10006detail10radix_sort31DeviceRadixSortSingleTileKernelINS1_5radix10policy_hubIiiyE10Policy1000ELNS0_9SortOrderE0EiiyNS1_21identity_decomposer_tEEEvPKT1_PSA_PKT2_PSE_T3_iiT4_)
        /*00f4*/ 	.short	0x0380
        /*00f6*/ 	.short	0x0031


	//----- nvinfo : EIATTR_SW_WAR
	.align		4
.L_212:
        /*00f8*/ 	.byte	0x04, 0x36
        /*00fa*/ 	.short	(.L_214 - .L_213)
.L_213:
        /*00fc*/ 	.word	0x00000008
.L_214:


//--------------------- .nv.info._ZN3cub18CUB_300001_SM_10006detail10radix_sort29DeviceRadixSortOnesweepKernelINS1_5radix10policy_hubIifyE10Policy1000ELNS0_9SortOrderE0EifyiiNS1_21identity_decomposer_tEEEvPT5_SB_PT3_PKSC_PT1_PKSG_PT2_PKSK_T4_iiT6_ --------------------------
	.section	.nv.info._ZN3cub18CUB_300001_SM_10006detail10radix_sort29DeviceRadixSortOnesweepKernelINS1_5radix10policy_hubIifyE10Policy1000ELNS0_9SortOrderE0EifyiiNS1_21identity_decomposer_tEEEvPT5_SB_PT3_PKSC_PT1_PKSG_PT2_PKSK_T4_iiT6_,"",@"SHT_CUDA_INFO"
	.sectionflags	@""
	.align	4


	//----- nvinfo : EIATTR_CUDA_API_VERSION
	.align		4
        /*0000*/ 	.byte	0x04, 0x37
        /*0002*/ 	.short	(.L_216 - .L_215)
.L_215:
        /*0004*/ 	.word	0x00000082


	//----- nvinfo : EIATTR_KPARAM_INFO
	.align		4
.L_216:
        /*0008*/ 	.byte	0x04, 0x17
        /*000a*/ 	.short	(.L_218 - .L_217)
.L_217:
        /*000c*/ 	.word	0x00000000
        /*0010*/ 	.short	0x000b
        /*0012*/ 	.short	0x004c
        /*0014*/ 	.byte	0x00, 0xf0, 0x05, 0x00


	//----- nvinfo : EIATTR_KPARAM_INFO
	.align		4
.L_218:
        /*0018*/ 	.byte	0x04, 0x17
        /*001a*/ 	.short	(.L_220 - .L_219)
.L_219:
        /*001c*/ 	.word	0x00000000
        /*0020*/ 	.short	0x000a
        /*0022*/ 	.short	0x0048
        /*0024*/ 	.byte	0x00, 0xf0, 0x11, 0x00


	//----- nvinfo : EIATTR_KPARAM_INFO
	.align		4
.L_220:
        /*0028*/ 	.byte	0x04, 0x17
        /*002a*/ 	.short	(.L_222 - .L_221)
.L_221:
        /*002c*/ 	.word	0x00000000
        /*0030*/ 	.short	0x0009
        /*0032*/ 	.short	0x0044
        /*0034*/ 	.byte	0x00, 0xf0, 0x11, 0x00


	//----- nvinfo : EIATTR_KPARAM_INFO
	.align		4
.L_222:
        /*0038*/ 	.byte	0x04, 0x17
        /*003a*/ 	.short	(.L_224 - .L_223)
.L_223:
        /*003c*/ 	.word	0x00000000
        /*0040*/ 	.short	0x0008
        /*0042*/ 	.short	0x0040
        /*0044*/ 	.byte	0x00, 0xf0, 0x11, 0x00


	//----- nvinfo : EIATTR_KPARAM_INFO
	.align		4
.L_224:
        /*0048*/ 	.byte	0x04, 0x17
        /*004a*/ 	.short	(.L_226 - .L_225)
.L_225:
        /*004c*/ 	.word	0x00000000
        /*0050*/ 	.short	0x0007
        /*0052*/ 	.short	0x0038
        /*0054*/ 	.byte	0x00, 0xf5, 0x21, 0x00


	//----- nvinfo : EIATTR_KPARAM_INFO
	.align		4
.L_226:
        /*0058*/ 	.byte	0x04, 0x17
        /*005a*/ 	.short	(.L_228 - .L_227)
.L_227:
        /*005c*/ 	.word	0x00000000
        /*0060*/ 	.short	0x0006
        /*0062*/ 	.short	0x0030
        /*0064*/ 	.byte	0x00, 0xf5, 0x21, 0x00


	//----- nvinfo : EIATTR_KPARAM_INFO
	.align		4
.L_228:
        /*0068*/ 	.byte	0x04, 0x17
        /*006a*/ 	.short	(.L_230 - .L_229)
.L_229:
        /*006c*/ 	.word	0x00000000
        /*0070*/ 	.short	0x0005
        /*0072*/ 	.short	0x0028
        /*0074*/ 	.byte	0x00, 0xf5, 0x21, 0x00


	//----- nvinfo : EIATTR_KPARAM_INFO
	.align		4
.L_230:
        /*0078*/ 	.byte	0x04, 0x17
        /*007a*/ 	.short	(.L_232 - .L_231)
.L_231:
        /*007c*/ 	.word	0x00000000
        /*0080*/ 	.short	0x0004
        /*0082*/ 	.short	0x0020
        /*0084*/ 	.byte	0x00, 0xf5, 0x21, 0x00


	//----- nvinfo : EIATTR_KPARAM_INFO
	.align		4
.L_232:
        /*0088*/ 	.byte	0x04, 0x17
        /*008a*/ 	.short	(.L_234 - .L_233)
.L_233:
        /*008c*/ 	.word	0x00000000
        /*0090*/ 	.short	0x0003
        /*0092*/ 	.short	0x0018
        /*0094*/ 	.byte	0x00, 0xf5, 0x21, 0x00


	//----- nvinfo : EIATTR_KPARAM_INFO
	.align		4
.L_234:
        /*0098*/ 	.byte	0x04, 0x17
        /*009a*/ 	.short	(.L_236 - .L_235)
.L_235:
        /*009c*/ 	.word	0x00000000
        /*00a0*/ 	.short	0x0002
        /*00a2*/ 	.short	0x0010
        /*00a4*/ 	.byte	0x00, 0xf5, 0x21, 0x00


	//----- nvinfo : EIATTR_KPARAM_INFO
	.align		4
.L_236:
        /*00a8*/ 	.byte	0x04, 0x17
        /*00aa*/ 	.short	(.L_238 - .L_237)
.L_237:
        /*00ac*/ 	.word	0x00000000
        /*00b0*/ 	.short	0x0001
        /*00b2*/ 	.short	0x0008
        /*00b4*/ 	.byte	0x00, 0xf5, 0x21, 0x00


	//----- nvinfo : EIATTR_KPARAM_INFO
	.align		4
.L_238:
        /*00b8*/ 	.byte	0x04, 0x17
        /*00ba*/ 	.short	(.L_240 - .L_239)
.L_239:
        /*00bc*/ 	.word	0x00000000
        /*00c0*/ 	.short	0x0000
        /*00c2*/ 	.short	0x0000
        /*00c4*/ 	.byte	0x00, 0xf5, 0x21, 0x00


	//----- nvinfo : EIATTR_SPARSE_MMA_MASK
	.align		4
.L_240:
        /*00c8*/ 	.byte	0x03, 0x50
        /*00ca*/ 	.short	0x0000


	//----- nvinfo : EIATTR_MAXREG_COUNT
	.align		4
        /*00cc*/ 	.byte	0x03, 0x1b
        /*00ce*/ 	.short	0x00a8


	//----- nvinfo : EIATTR_NUM_BARRIERS
	.align		4
        /*00d0*/ 	.byte	0x02, 0x4c
        /*00d2*/ 	.byte	0x01
	.zero		1


	//----- nvinfo : EIATTR_MERCURY_ISA_VERSION
	.align		4
        /*00d4*/ 	.byte	0x03, 0x5f
        /*00d6*/ 	.short	0x0101


	//----- nvinfo : EIATTR_COOP_GROUP_MASK_REGIDS
	.align		4
        /*00d8*/ 	.byte	0x04, 0x29
        /*00da*/ 	.short	(.L_242 - .L_241)


	//   ....[0]....
.L_241:
        /*00dc*/ 	.word	0xffffffff


	//   ....[1]....
        /*00e0*/ 	.word	0x05000006


	//   ....[2]....
        /*00e4*/ 	.word	0xffffffff


	//   ....[3]....
        /*00e8*/ 	.word	0xffffffff


	//   ....[4]....
        /*00ec*/ 	.word	0xffffffff


	//   ....[5]....
        /*00f0*/ 	.word	0xffffffff


	//   ....[6]....
        /*00f4*/ 	.word	0xffffffff


	//   ....[7]....
        /*00f8*/ 	.word	0xffffffff


	//   ....[8]....
        /*00fc*/ 	.word	0xffffffff


	//   ....[9]....
        /*0100*/ 	.word	0xffffffff


	//   ....[10]....
        /*0104*/ 	.word	0xffffffff


	//   ....[11]....
        /*0108*/ 	.word	0xffffffff


	//   ....[12]....
        /*010c*/ 	.word	0xffffffff


	//   ....[13]....
        /*0110*/ 	.word	0xffffffff


	//   ....[14]....
        /*0114*/ 	.word	0xffffffff


	//   ....[15]....
        /*0118*/ 	.word	0xffffffff


	//   ....[16]....
        /*011c*/ 	.word	0xffffffff


	//   ....[17]....
        /*0120*/ 	.word	0xffffffff


	//   ....[18]....
        /*0124*/ 	.word	0xffffffff


	//   ....[19]....
        /*0128*/ 	.word	0xffffffff


	//   ....[20]....
        /*012c*/ 	.word	0xffffffff


	//   ....[21]....
        /*0130*/ 	.word	0xffffffff


	//   ....[22]....
        /*0134*/ 	.word	0xffffffff


	//   ....[23]....
        /*0138*/ 	.word	0xffffffff


	//   ....[24]....
        /*013c*/ 	.word	0xffffffff


	//   ....[25]....
        /*0140*/ 	.word	0xffffffff


	//   ....[26]....
        /*0144*/ 	.word	0xffffffff


	//   ....[27]....
        /*0148*/ 	.word	0xffffffff


	//   ....[28]....
        /*014c*/ 	.word	0xffffffff


	//   ....[29]....
        /*0150*/ 	.word	0xffffffff


	//   ....[30]....
        /*0154*/ 	.word	0xffffffff


	//   ....[31]....
        /*0158*/ 	.word	0xffffffff


	//   ....[32]....
        /*015c*/ 	.word	0xffffffff


	//   ....[33]....
        /*0160*/ 	.word	0xffffffff


	//   ....[34]....
        /*0164*/ 	.word	0xffffffff


	//   ....[35]....
        /*0168*/ 	.word	0xffffffff


	//   ....[36]....
        /*016c*/ 	.word	0xffffffff


	//   ....[37]....
        /*0170*/ 	.word	0xffffffff


	//   ....[38]....
        /*0174*/ 	.word	0xffffffff


	//   ....[39]....
        /*0178*/ 	.word	0xffffffff


	//   ....[40]....
        /*017c*/ 	.word	0xffffffff


	//   ....[41]....
        /*0180*/ 	.word	0xffffffff


	//   ....[42]....
        /*0184*/ 	.word	0xffffffff


	//   ....[43]....
        /*0188*/ 	.word	0xffffffff


	//   ....[44]....
        /*018c*/ 	.word	0xffffffff


	//   ....[45]....
        /*0190*/ 	.word	0xffffffff


	//   ....[46]....
        /*0194*/ 	.word	0xffffffff


	//   ....[47]....
        /*0198*/ 	.word	0xffffffff


	//   ....[48]....
        /*019c*/ 	.word	0xffffffff


	//   ....[49]....
        /*01a0*/ 	.word	0xffffffff


	//   ....[50]....
        /*01a4*/ 	.word	0xffffffff


	//   ....[51]....
        /*01a8*/ 	.word	0xffffffff


	//   ....[52]....
        /*01ac*/ 	.word	0xffffffff


	//   ....[53]....
        /*01b0*/ 	.word	0xffffffff


	//   ....[54]....
        /*01b4*/ 	.word	0xffffffff


	//   ....[55]....
        /*01b8*/ 	.word	0xffffffff


	//   ....[56]....
        /*01bc*/ 	.word	0xffffffff


	//   ....[57]....
        /*01c0*/ 	.word	0xffffffff


	//   ....[58]....
        /*01c4*/ 	.word	0xffffffff


	//   ....[59]....
        /*01c8*/ 	.word	0xffffffff


	//   ....[60]....
        /*01cc*/ 	.word	0xffffffff


	//   ....[61]....
        /*01d0*/ 	.word	0xffffffff


	//   ....[62]....
        /*01d4*/ 	.word	0xffffffff


	//   ....[63]....
        /*01d8*/ 	.word	0xffffffff


	//   ....[64]....
        /*01dc*/ 	.word	0xffffffff


	//   ....[65]....
        /*01e0*/ 	.word	0xffffffff


	//   ....[66]....
        /*01e4*/ 	.word	0xffffffff


	//   ....[67]....
        /*01e8*/ 	.word	0xffffffff


	//   ....[68]....
        /*01ec*/ 	.word	0xffffffff


	//   ....[69]....
        /*01f0*/ 	.word	0xffffffff


	//   ....[70]....
        /*01f4*/ 	.word	0xffffffff


	//   ....[71]....
        /*01f8*/ 	.word	0xffffffff


	//   ....[72]....
        /*01fc*/ 	.word	0xffffffff


	//   ....[73]....
        /*0200*/ 	.word	0xffffffff


	//   ....[74]....
        /*0204*/ 	.word	0xffffffff


	//   ....[75]....
        /*0208*/ 	.word	0xffffffff


	//   ....[76]....
        /*020c*/ 	.word	0xffffffff


	//   ....[77]....
        /*0210*/ 	.word	0xffffffff


	//   ....[78]....
        /*0214*/ 	.word	0xffffffff


	//   ....[79]....
        /*0218*/ 	.word	0xffffffff


	//   ....[80]....
        /*021c*/ 	.word	0xffffffff


	//   ....[81]....
        /*0220*/ 	.word	0xffffffff


	//   ....[82]....
        /*0224*/ 	.word	0xffffffff


	//   ....[83]....
        /*0228*/ 	.word	0xffffffff


	//   ....[84]....
        /*022c*/ 	.word	0xffffffff


	//   ....[85]....
        /*0230*/ 	.word	0xffffffff


	//   ....[86]....
        /*0234*/ 	.word	0xffffffff


	//   ....[87]....
        /*0238*/ 	.word	0xffffffff


	//   ....[88]....
        /*023c*/ 	.word	0xffffffff


	//   ....[89]....
        /*0240*/ 	.word	0xffffffff


	//   ....[90]....
        /*0244*/ 	.word	0xffffffff


	//   ....[91]....
        /*0248*/ 	.word	0xffffffff


	//   ....[92]....
        /*024c*/ 	.word	0xffffffff


	//   ....[93]....
        /*0250*/ 	.word	0xffffffff


	//   ....[94]....
        /*0254*/ 	.word	0xffffffff


	//   ....[95]....
        /*0258*/ 	.word	0xffffffff


	//   ....[96]....
        /*025c*/ 	.word	0xffffffff


	//   ....[97]....
        /*0260*/ 	.word	0xffffffff


	//   ....[98]....
        /*0264*/ 	.word	0xffffffff


	//   ....[99]....
        /*0268*/ 	.word	0xffffffff


	//   ....[100]....
        /*026c*/ 	.word	0xffffffff


	//   ....[101]....
        /*0270*/ 	.word	0xffffffff


	//   ....[102]....
        /*0274*/ 	.word	0xffffffff


	//   ....[103]....
        /*0278*/ 	.word	0xffffffff


	//   ....[104]....
        /*027c*/ 	.word	0xffffffff


	//   ....[105]....
        /*0280*/ 	.word	0xffffffff


	//   ....[106]....
        /*0284*/ 	.word	0xffffffff


	//   ....[107]....
        /*0288*/ 	.word	0xffffffff


	//   ....[108]....
        /*028c*/ 	.word	0xffffffff


	//   ....[109]....
        /*0290*/ 	.word	0xffffffff


	//   ....[110]....
        /*0294*/ 	.word	0xffffffff


	//   ....[111]....
        /*0298*/ 	.word	0xffffffff


	//   ....[112]....
        /*029c*/ 	.word	0xffffffff


	//   ....[113]....
        /*02a0*/ 	.word	0xffffffff


	//   ....[114]....
        /*02a4*/ 	.word	0xffffffff


	//   ....[115]....
        /*02a8*/ 	.word	0xffffffff


	//   ....[116]....
        /*02ac*/ 	.word	0xffffffff


	//   ....[117]....
        /*02b0*/ 	.word	0xffffffff


	//   ....[118]....
        /*02b4*/ 	.word	0xffffffff


	//   ....[119]....
        /*02b8*/ 	.word	0xffffffff


	//   ....[120]....
        /*02bc*/ 	.word	0xffffffff


	//   ....[121]....
        /*02c0*/ 	.word	0xffffffff


	//   ....[122]....
        /*02c4*/ 	.word	0xffffffff


	//   ....[123]....
        /*02c8*/ 	.word	0xffffffff


	//   ....[124]....
        /*02cc*/ 	.word	0xffffffff


	//   ....[125]....
        /*02d0*/ 	.word	0xffffffff


	//   ....[126]....
        /*02d4*/ 	.word	0xffffffff


	//   ....[127]....
        /*02d8*/ 	.word	0xffffffff


	//   ....[128]....
        /*02dc*/ 	.word	0xffffffff


	//   ....[129]....
        /*02e0*/ 	.word	0xffffffff


	//   ....[130]....
        /*02e4*/ 	.word	0xffffffff


	//   ....[131]....
        /*02e8*/ 	.word	0xffffffff


	//   ....[132]....
        /*02ec*/ 	.word	0xffffffff


	//   ....[133]....
        /*02f0*/ 	.word	0xffffffff


	//   ....[134]....
        /*02f4*/ 	.word	0xffffffff


	//   ....[135]....
        /*02f8*/ 	.word	0xffffffff


	//   ....[136]....
        /*02fc*/ 	.word	0xffffffff


	//   ....[137]....
        /*0300*/ 	.word	0xffffffff


	//   ....[138]....
        /*0304*/ 	.word	0xffffffff


	//   ....[139]....
        /*0308*/ 	.word	0xffffffff


	//   ....[140]....
        /*030c*/ 	.word	0xffffffff


	//   ....[141]....
        /*0310*/ 	.word	0xffffffff


	//   ....[142]....
        /*0314*/ 	.word	0xffffffff


	//   ....[143]....
        /*0318*/ 	.word	0xffffffff


	//   ....[144]....
        /*031c*/ 	.word	0xffffffff


	//   ....[145]....
        /*0320*/ 	.word	0xffffffff


	//   ....[146]....
        /*0324*/ 	.word	0xffffffff


	//   ....[147]....
        /*0328*/ 	.word	0xffffffff


	//   ....[148]....
        /*032c*/ 	.word	0xffffffff


	//   ....[149]....
        /*0330*/ 	.word	0xffffffff


	//   ....[150]....
        /*0334*/ 	.word	0xffffffff


	//   ....[151]....
        /*0338*/ 	.word	0xffffffff


	//   ....[152]....
        /*033c*/ 	.word	0xffffffff


	//   ....[153]....
        /*0340*/ 	.word	0xffffffff


	//   ....[154]....
        /*0344*/ 	.word	0xffffffff


	//   ....[155]....
        /*0348*/ 	.word	0xffffffff


	//   ....[156]....
        /*034c*/ 	.word	0xffffffff


	//   ....[157]....
        /*0350*/ 	.word	0xffffffff


	//   ....[158]....
        /*0354*/ 	.word	0xffffffff


	//   ....[159]....
        /*0358*/ 	.word	0xffffffff


	//   ....[160]....
        /*035c*/ 	.word	0x05000006


	//   ....[161]....
        /*0360*/ 	.word	0xffffffff


	//   ....[162]....
        /*0364*/ 	.word	0xffffffff


	//   ....[163]....
        /*0368*/ 	.word	0xffffffff


	//   ....[164]....
        /*036c*/ 	.word	0xffffffff


	//   ....[165]....
        /*0370*/ 	.word	0xffffffff


	//   ....[166]....
        /*0374*/ 	.word	0xffffffff


	//   ....[167]....
        /*0378*/ 	.word	0xffffffff


	//   ....[168]....
        /*037c*/ 	.word	0xffffffff


	//   ....[169]....
        /*0380*/ 	.word	0xffffffff


	//   ....[170]....
        /*0384*/ 	.word	0xffffffff


	//   ....[171]....
        /*0388*/ 	.word	0xffffffff


	//   ....[172]....
        /*038c*/ 	.word	0xffffffff


	//   ....[173]....
        /*0390*/ 	.word	0xffffffff


	//   ....[174]....
        /*0394*/ 	.word	0xffffffff


	//   ....[175]....
        /*0398*/ 	.word	0xffffffff


	//   ....[176]....
        /*039c*/ 	.word	0xffffffff


	//   ....[177]....
        /*03a0*/ 	.word	0xffffffff


	//   ....[178]....
        /*03a4*/ 	.word	0xffffffff


	//   ....[179]....
        /*03a8*/ 	.word	0xffffffff


	//   ....[180]....
        /*03ac*/ 	.word	0xffffffff


	//   ....[181]....
        /*03b0*/ 	.word	0xffffffff


	//   ....[182]....
        /*03b4*/ 	.word	0xffffffff


	//   ....[183]....
        /*03b8*/ 	.word	0xffffffff


	//   ....[184]....
        /*03bc*/ 	.word	0xffffffff


	//   ....[185]....
        /*03c0*/ 	.word	0xffffffff


	//   ....[186]....
        /*03c4*/ 	.word	0xffffffff


	//   ....[187]....
        /*03c8*/ 	.word	0xffffffff


	//   ....[188]....
        /*03cc*/ 	.word	0xffffffff


	//   ....[189]....
        /*03d0*/ 	.word	0xffffffff


	//   ....[190]....
        /*03d4*/ 	.word	0xffffffff


	//   ....[191]....
        /*03d8*/ 	.word	0xffffffff


	//   ....[192]....
        /*03dc*/ 	.word	0xffffffff


	//   ....[193]....
        /*03e0*/ 	.word	0xffffffff


	//   ....[194]....
        /*03e4*/ 	.word	0xffffffff


	//   ....[195]....
        /*03e8*/ 	.word	0xffffffff


	//   ....[196]....
        /*03ec*/ 	.word	0xffffffff


	//   ....[197]....
        /*03f0*/ 	.word	0xffffffff


	//   ....[198]....
        /*03f4*/ 	.word	0xffffffff


	//   ....[199]....
        /*03f8*/ 	.word	0xffffffff


	//   ....[200]....
        /*03fc*/ 	.word	0xffffffff


	//   ....[201]....
        /*0400*/ 	.word	0xffffffff


	//   ....[202]....
        /*0404*/ 	.word	0xffffffff


	//   ....[203]....
        /*0408*/ 	.word	0xffffffff


	//   ....[204]....
        /*040c*/ 	.word	0xffffffff


	//   ....[205]....
        /*0410*/ 	.word	0xffffffff


	//   ....[206]....
        /*0414*/ 	.word	0xffffffff


	//   ....[207]....
        /*0418*/ 	.word	0xffffffff


	//   ....[208]....
        /*041c*/ 	.word	0xffffffff


	//   ....[209]....
        /*0420*/ 	.word	0xffffffff


	//   ....[210]....
        /*0424*/ 	.word	0xffffffff


	//   ....[211]....
        /*0428*/ 	.word	0xffffffff


	//   ....[212]....
        /*042c*/ 	.word	0xffffffff


	//   ....[213]....
        /*0430*/ 	.word	0xffffffff


	//   ....[214]....
        /*0434*/ 	.word	0xffffffff


	//   ....[215]....
        /*0438*/ 	.word	0xffffffff


	//   ....[216]....
        /*043c*/ 	.word	0xffffffff


	//   ....[217]....
        /*0440*/ 	.word	0xffffffff


	//   ....[218]....
        /*0444*/ 	.word	0xffffffff


	//   ....[219]....
        /*0448*/ 	.word	0xffffffff


	//   ....[220]....
        /*044c*/ 	.word	0xffffffff


	//   ....[221]....
        /*0450*/ 	.word	0xffffffff


	//   ....[222]....
        /*0454*/ 	.word	0xffffffff


	//   ....[223]....
        /*0458*/ 	.word	0xffffffff


	//   ....[224]....
        /*045c*/ 	.word	0xffffffff


	//   ....[225]....
        /*0460*/ 	.word	0xffffffff


	//   ....[226]....
        /*0464*/ 	.word	0xffffffff


	//   ....[227]....
        /*0468*/ 	.word	0xffffffff


	//   ....[228]....
        /*046c*/ 	.word	0xffffffff


	//   ....[229]....
        /*0470*/ 	.word	0x0500002f


	//   ....[230]....
        /*0474*/ 	.word	0x0500002f


	//   ....[231]....
        /*0478*/ 	.word	0x0500002f


	//   ....[232]....
        /*047c*/ 	.word	0x0500002f


	//   ....[233]....
        /*0480*/ 	.word	0x0500002f


	//----- nvinfo : EIATTR_COOP_GROUP_INSTR_OFFSETS
	.align		4
.L_242:
        /*0484*/ 	.byte	0x04, 0x28
        /*0486*/ 	.short	(.L_244 - .L_243)


	//   ....[0]....
.L_243:
        /*0488*/ 	.word	0x00000e40


	//   ....[1]....
        /*048c*/ 	.word	0x00001890


	//   ....[2]....
        /*0490*/ 	.word	0x00002ad0


	//   ....[3]....
        /*0494*/ 	.word	0x00002af0


	//   ....[4]....
        /*0498*/ 	.word	0x00002b10


	//   ....[5]....
        /*049c*/ 	.word	0x00002b30


	//   ....[6]....
        /*04a0*/ 	.word	0x00002b50


	//   ....[7]....
        /*04a4*/ 	.word	0x00003000


	//   ....[8]....
        /*04a8*/ 	.word	0x00003010


	//   ....[9]....
        /*04ac*/ 	.word	0x00003030


	//   ....[10]....
        /*04b0*/ 	.word	0x00003050


	//   ....[11]....
        /*04b4*/ 	.word	0x000030a0


	//   ....[12]....
        /*04b8*/ 	.word	0x000030d0


	//   ....[13]....
        /*04bc*/ 	.word	0x00003120


	//   ....[14]....
        /*04c0*/ 	.word	0x00003160


	//   ....[15]....
        /*04c4*/ 	.word	0x00003250


	//   ....[16]....
        /*04c8*/ 	.word	0x00003280


	//   ....[17]....
        /*04cc*/ 	.word	0x00003290


	//   ....[18]....
        /*04d0*/ 	.word	0x000032b0


	//   ....[19]....
        /*04d4*/ 	.word	0x000032f0


	//   ....[20]....
        /*04d8*/ 	.word	0x00003320


	//   ....[21]....
        /*04dc*/ 	.word	0x00003360


	//   ....[22]....
        /*04e0*/ 	.word	0x00003380


	//   ....[23]....
        /*04e4*/ 	.word	0x000033a0


	//   ....[24]....
        /*04e8*/ 	.word	0x00003490


	//   ....[25]....
        /*04ec*/ 	.word	0x000034c0


	//   ....[26]....
        /*04f0*/ 	.word	0x000034d0


	//   ....[27]....
        /*04f4*/ 	.word	0x000034f0


	//   ....[28]....
        /*04f8*/ 	.word	0x00003530


	//   ....[29]....
        /*04fc*/ 	.word	0x00003560


	//   ....[30]....
        /*0500*/ 	.word	0x000035a0


	//   ....[31]....
        /*0504*/ 	.word	0x000035c0


	//   ....[32]....
        /*0508*/ 	.word	0x000035e0


	//   ....[33]....
        /*050c*/ 	.word	0x000036d0


	//   ....[34]....
        /*0510*/ 	.word	0x00003700


	//   ....[35]....
        /*0514*/ 	.word	0x00003710


	//   ....[36]....
        /*0518*/ 	.word	0x00003730


	//   ....[37]....
        /*051c*/ 	.word	0x00003770


	//   ....[38]....
        /*0520*/ 	.word	0x000037a0


	//   ....[39]....
        /*0524*/ 	.word	0x000037e0


	//   ....[40]....
        /*0528*/ 	.word	0x00003800


	//   ....[41]....
        /*052c*/ 	.word	0x00003820


	//   ....[42]....
        /*0530*/ 	.word	0x00003930


	//   ....[43]....
        /*0534*/ 	.word	0x00003960


	//   ....[44]....
        /*0538*/ 	.word	0x00003970


	//   ....[45]....
        /*053c*/ 	.word	0x00003990


	//   ....[46]....
        /*0540*/ 	.word	0x000039d0


	//   ....[47]....
        /*0544*/ 	.word	0x00003a00


	//   ....[48]....
        /*0548*/ 	.word	0x00003a40


	//   ....[49]....
        /*054c*/ 	.word	0x00003a60


	//   ....[50]....
        /*0550*/ 	.word	0x00003a80


	//   ....[51]....
        /*0554*/ 	.word	0x00003b90


	//   ....[52]....
        /*0558*/ 	.word	0x00003bc0


	//   ....[53]....
        /*055c*/ 	.word	0x00003bd0


	//   ....[54]....
        /*0560*/ 	.word	0x00003bf0


	//   ....[55]....
        /*0564*/ 	.word	0x00003c30


	//   ....[56]....
        /*0568*/ 	.word	0x00003c60


	//   ....[57]....
        /*056c*/ 	.word	0x00003ca0


	//   ....[58]....
        /*0570*/ 	.word	0x00003cc0


	//   ....[59]....
        /*0574*/ 	.word	0x00003ce0


	//   ....[60]....
        /*0578*/ 	.word	0x00003df0


	//   ....[61]....
        /*057c*/ 	.word	0x00003e20


	//   ....[62]....
        /*0580*/ 	.word	0x00003e30


	//   ....[63]....
        /*0584*/ 	.word	0x00003e50


	//   ....[64]....
        /*0588*/ 	.word	0x00003e90


	//   ....[65]....
        /*058c*/ 	.word	0x00003ec0


	//   ....[66]....
        /*0590*/ 	.word	0x00003f00


	//   ....[67]....
        /*0594*/ 	.word	0x00003f20


	//   ....[68]....
        /*0598*/ 	.word	0x00003f40


	//   ....[69]....
        /*059c*/ 	.word	0x00004050


	//   ....[70]....
        /*05a0*/ 	.word	0x00004080


	//   ....[71]....
        /*05a4*/ 	.word	0x00004090


	//   ....[72]....
        /*05a8*/ 	.word	0x000040b0


	//   ....[73]....
        /*05ac*/ 	.word	0x000040f0


	//   ....[74]....
        /*05b0*/ 	.word	0x00004120


	//   ....[75]....
        /*05b4*/ 	.word	0x00004160


	//   ....[76]....
        /*05b8*/ 	.word	0x00004180


	//   ....[77]....
        /*05bc*/ 	.word	0x000041a0


	//   ....[78]....
        /*05c0*/ 	.word	0x000042b0


	//   ....[79]....
        /*05c4*/ 	.word	0x00004300


	//   ....[80]....
        /*05c8*/ 	.word	0x00004310


	//   ....[81]....
        /*05cc*/ 	.word	0x00004330


	//   ....[82]....
        /*05d0*/ 	.word	0x00004370


	//   ....[83]....
        /*05d4*/ 	.word	0x000043a0


	//   ....[84]....
        /*05d8*/ 	.word	0x000043e0


	//   ....[85]....
        /*05dc*/ 	.word	0x00004400


	//   ....[86]....
        /*05e0*/ 	.word	0x00004420


	//   ....[87]....
        /*05e4*/ 	.word	0x00004510


	//   ....[88]....
        /*05e8*/ 	.word	0x00004560


	//   ....[89]....
        /*05ec*/ 	.word	0x00004570


	//   ....[90]....
        /*05f0*/ 	.word	0x000045a0


	//   ....[91]....
        /*05f4*/ 	.word	0x000045c0


	//   ....[92]....
        /*05f8*/ 	.word	0x00004610


	//   ....[93]....
        /*05fc*/ 	.word	0x00004630


	//   ....[94]....
        /*0600*/ 	.word	0x00004670


	//   ....[95]....
        /*0604*/ 	.word	0x00004690


	//   ....[96]....
        /*0608*/ 	.word	0x00004770


	//   ....[97]....
        /*060c*/ 	.word	0x000047c0


	//   ....[98]....
        /*0610*/ 	.word	0x000047d0


	//   ....[99]....
        /*0614*/ 	.word	0x00004820


	//   ....[100]....
        /*0618*/ 	.word	0x00004850


	//   ....[101]....
        /*061c*/ 	.word	0x00004880


	//   ....[102]....
        /*0620*/ 	.word	0x000048b0


	//   ....[103]....
        /*0624*/ 	.word	0x000048e0


	//   ....[104]....
        /*0628*/ 	.word	0x00004910


	//   ....[105]....
        /*062c*/ 	.word	0x000049d0


	//   ....[106]....
        /*0630*/ 	.word	0x00004a20


	//   ....[107]....
        /*0634*/ 	.word	0x00004a30


	//   ....[108]....
        /*0638*/ 	.word	0x00004a80


	//   ....[109]....
        /*063c*/ 	.word	0x00004ab0


	//   ....[110]....
        /*0640*/ 	.word	0x00004ae0


	//   ....[111]....
        /*0644*/ 	.word	0x00004b10


	//   ....[112]....
        /*0648*/ 	.word	0x00004b40


	//   ....[113]....
        /*064c*/ 	.word	0x00004b70


	//   ....[114]....
        /*0650*/ 	.word	0x00004c60


	//   ....[115]....
        /*0654*/ 	.word	0x00004c80


	//   ....[116]....
        /*0658*/ 	.word	0x00004c90


	//   ....[117]....
        /*065c*/ 	.word	0x00004ce0


	//   ....[118]....
        /*0660*/ 	.word	0x00004d10


	//   ....[119]....
        /*0664*/ 	.word	0x00004d40


	//   ....[120]....
        /*0668*/ 	.word	0x00004d70


	//   ....[121]....
        /*066c*/ 	.word	0x00004da0


	//   ....[122]....
        /*0670*/ 	.word	0x00004dd0


	//   ....[123]....
        /*0674*/ 	.word	0x00004ec0


	//   ....[124]....
        /*0678*/ 	.word	0x00004f00


	//   ....[125]....
        /*067c*/ 	.word	0x00004f10


	//   ....[126]....
        /*0680*/ 	.word	0x00004f60


	//   ....[127]....
        /*0684*/ 	.word	0x00004f90


	//   ....[128]....
        /*0688*/ 	.word	0x00004fc0


	//   ....[129]....
        /*068c*/ 	.word	0x00004ff0


	//   ....[130]....
        /*0690*/ 	.word	0x00005020


	//   ....[131]....
        /*0694*/ 	.word	0x00005050


	//   ....[132]....
        /*0698*/ 	.word	0x00005140


	//   ....[133]....
        /*069c*/ 	.word	0x00005170


	//   ....[134]....
        /*06a0*/ 	.word	0x00005180


	//   ....[135]....
        /*06a4*/ 	.word	0x000051d0


	//   ....[136]....
        /*06a8*/ 	.word	0x00005200


	//   ....[137]....
        /*06ac*/ 	.word	0x00005230


	//   ....[138]....
        /*06b0*/ 	.word	0x00005260


	//   ....[139]....
        /*06b4*/ 	.word	0x00005290


	//   ....[140]....
        /*06b8*/ 	.word	0x000052c0


	//   ....[141]....
        /*06bc*/ 	.word	0x000053e0


	//   ....[142]....
        /*06c0*/ 	.word	0x000053f0


	//   ....[143]....
        /*06c4*/ 	.word	0x00005440


	//   ....[144]....
        /*06c8*/ 	.word	0x00005470


	//   ....[145]....
        /*06cc*/ 	.word	0x000054a0


	//   ....[146]....
        /*06d0*/ 	.word	0x000054d0


	//   ....[147]....
        /*06d4*/ 	.word	0x00005500


	//   ....[148]....
        /*06d8*/ 	.word	0x00005530


	//   ....[149]....
        /*06dc*/ 	.word	0x00005560


	//   ....[150]....
        /*06e0*/ 	.word	0x00005600


	//   ....[151]....
        /*06e4*/ 	.word	0x00005620


	//   ....[152]....
        /*06e8*/ 	.word	0x00005630


	//   ....[153]....
        /*06ec*/ 	.word	0x00005680


	//   ....[154]....
        /*06f0*/ 	.word	0x000056b0


	//   ....[155]....
        /*06f4*/ 	.word	0x000056e0


	//   ....[156]....
        /*06f8*/ 	.word	0x00005710


	//   ....[157]....
        /*06fc*/ 	.word	0x00005740


	//   ....[158]....
        /*0700*/ 	.word	0x00005770


	//   ....[159]....
        /*0704*/ 	.word	0x000058a0


	//   ....[160]....
        /*0708*/ 	.word	0x00005d40


	//   ....[161]....
        /*070c*/ 	.word	0x00006070


	//   ....[162]....
        /*0710*/ 	.word	0x00006130


	//   ....[163]....
        /*0714*/ 	.word	0x000061f0


	//   ....[164]....
        /*0718*/ 	.word	0x000062b0


	//   ....[165]....
        /*071c*/ 	.word	0x00006370


	//   ....[166]....
        /*0720*/ 	.word	0x00006430


	//   ....[167]....
        /*0724*/ 	.word	0x000064f0


	//   ....[168]....
        /*0728*/ 	.word	0x000065b0


	//   ....[169]....
        /*072c*/ 	.word	0x00006670


	//   ....[170]....
        /*0730*/ 	.word	0x00006730


	//   ....[171]....
        /*0734*/ 	.word	0x000067f0


	//   ....[172]....
        /*0738*/ 	.word	0x000068b0


	//   ....[173]....
        /*073c*/ 	.word	0x00006970


	//   ....[174]....
        /*0740*/ 	.word	0x00006a30


	//   ....[175]....
        /*0744*/ 	.word	0x00006af0


	//   ....[176]....
        /*0748*/ 	.word	0x00006bb0


	//   ....[177]....
        /*074c*/ 	.word	0x00006c70


	//   ....[178]....
        /*0750*/ 	.word	0x00006e60


	//   ....[179]....
        /*0754*/ 	.word	0x00006f90


	//   ....[180]....
        /*0758*/ 	.word	0x000070c0


	//   ....[181]....
        /*075c*/ 	.word	0x000071f0


	//   ....[182]....
        /*0760*/ 	.word	0x00007320


	//   ....[183]....
        /*0764*/ 	.word	0x00007450


	//   ....[184]....
        /*0768*/ 	.word	0x00007580


	//   ....[185]....
        /*076c*/ 	.word	0x000076b0


	//   ....[186]....
        /*0770*/ 	.word	0x000077e0


	//   ....[187]....
        /*0774*/ 	.word	0x00007910


	//   ....[188]....
        /*0778*/ 	.word	0x00007a40


	//   ....[189]....
        /*077c*/ 	.word	0x00007b60


	//   ....[190]....
        /*0780*/ 	.word	0x00007c70


	//   ....[191]....
        /*0784*/ 	.word	0x00007d80


	//   ....[192]....
        /*0788*/ 	.word	0x00007e90


	//   ....[193]....
        /*078c*/ 	.word	0x00007fa0


	//   ....[194]....
        /*0790*/ 	.word	0x000080b0


	//   ....[195]....
        /*0794*/ 	.word	0x00008eb0


	//   ....[196]....
        /*0798*/ 	.word	0x00008f40


	//   ....[197]....
        /*079c*/ 	.word	0x00008fc0


	//   ....[198]....
        /*07a0*/ 	.word	0x00009050


	//   ....[199]....
        /*07a4*/ 	.word	0x000090d0


	//   ....[200]....
        /*07a8*/ 	.word	0x00009160


	//   ....[201]....
        /*07ac*/ 	.word	0x000091e0


	//   ....[202]....
        /*07b0*/ 	.word	0x00009270


	//   ....[203]....
        /*07b4*/ 	.word	0x000092f0


	//   ....[204]....
        /*07b8*/ 	.word	0x00009380


	//   ....[205]....
        /*07bc*/ 	.word	0x00009400


	//   ....[206]....
        /*07c0*/ 	.word	0x00009490


	//   ....[207]....
        /*07c4*/ 	.word	0x00009510


	//   ....[208]....
        /*07c8*/ 	.word	0x000095a0


	//   ....[209]....
        /*07cc*/ 	.word	0x00009620


	//   ....[210]....
        /*07d0*/ 	.word	0x000096b0


	//   ....[211]....
        /*07d4*/ 	.word	0x00009730


	//   ....[212]....
        /*07d8*/ 	.word	0x00009890


	//   ....[213]....
        /*07dc*/ 	.word	0x00009960


	//   ....[214]....
        /*07e0*/ 	.word	0x00009a10


	//   ....[215]....
        /*07e4*/ 	.word	0x00009ad0


	//   ....[216]....
        /*07e8*/ 	.word	0x00009b80


	//   ....[217]....
        /*07ec*/ 	.word	0x00009c40


	//   ....[218]....
        /*07f0*/ 	.word	0x00009cf0


	//   ....[219]....
        /*07f4*/ 	.word	0x00009db0


	//   ....[220]....
        /*07f8*/ 	.word	0x00009e60


	//   ....[221]....
        /*07fc*/ 	.word	0x00009f20


	//   ....[222]....
        /*0800*/ 	.word	0x00009fd0


	//   ....[223]....
        /*0804*/ 	.word	0x0000a090


	//   ....[224]....
        /*0808*/ 	.word	0x0000a140


	//   ....[225]....
        /*080c*/ 	.word	0x0000a200


	//   ....[226]....
        /*0810*/ 	.word	0x0000a2a0


	//   ....[227]....
        /*0814*/ 	.word	0x0000a360


	//   ....[228]....
        /*0818*/ 	.word	0x0000a400


	//   ....[229]....
        /*081c*/ 	.word	0x0000a470


	//   ....[230]....
        /*0820*/ 	.word	0x0000a4e0


	//   ....[231]....
        /*0824*/ 	.word	0x0000a550


	//   ....[232]....
        /*0828*/ 	.word	0x0000a5c0


	//   ....[233]....
        /*082c*/ 	.word	0x0000a630


	//----- nvinfo : EIATTR_VRC_CTA_INIT_COUNT
	.align		4
.L_244:
        /*0830*/ 	.byte	0x02, 0x4a
	.zero		1
	.zero		1


	//----- nvinfo : EIATTR_EXIT_INSTR_OFFSETS
	.align		4
        /*0834*/ 	.byte	0x04, 0x1c
        /*0836*/ 	.short	(.L_246 - .L_245)


	//   ....[0]....
.L_245:
        /*0838*/ 	.word	0x00002570


	//   ....[1]....
        /*083c*/ 	.word	0x000028d0


	//   ....[2]....
        /*0840*/ 	.word	0x000028f0


	//   ....[3]....
        /*0844*/ 	.word	0x00009740


	//   ....[4]....
        /*0848*/ 	.word	0x0000a410


	//----- nvinfo : EIATTR_MAX_THREADS
	.align		4
.L_246:
        /*084c*/ 	.byte	0x04, 0x05
        /*084e*/ 	.short	(.L_248 - .L_247)
.L_247:
        /*0850*/ 	.word	0x00000180
        /*0854*/ 	.word	0x00000001
        /*0858*/ 	.word	0x00000001


	//----- nvinfo : EIATTR_CRS_STACK_SIZE
	.align		4
.L_248:
        /*085c*/ 	.byte	0x04, 0x1e
        /*085e*/ 	.short	(.L_250 - .L_249)
.L_249:
        /*0860*/ 	.word	0x00000000


	//----- nvinfo : EIATTR_CBANK_PARAM_SIZE
	.align		4
.L_250:
        /*0864*/ 	.byte	0x03, 0x19
        /*0866*/ 	.short	0x004d


	//----- nvinfo : EIATTR_PARAM_CBANK
	.align		4
        /*0868*/ 	.byte	0x04, 0x0a
        /*086a*/ 	.short	(.L_252 - .L_251)
	.align		4
.L_251:
        /*086c*/ 	.word	index@(.nv.constant0._ZN3cub18CUB_300001_SM_10006detail10radix_sort29DeviceRadixSortOnesweepKernelINS1_5radix10policy_hubIifyE10Policy1000ELNS0_9SortOrderE0EifyiiNS1_21identity_decomposer_tEEEvPT5_SB_PT3_PKSC_PT1_PKSG_PT2_PKSK_T4_iiT6_)
        /*0870*/ 	.short	0x0380
        /*0872*/ 	.short	0x004d


	//----- nvinfo : EIATTR_SW_WAR
	.align		4
.L_252:
        /*0874*/ 	.byte	0x04, 0x36
        /*0876*/ 	.short	(.L_254 - .L_253)
.L_253:
        /*0878*/ 	.word	0x00000008
.L_254:


//--------------------- .nv.info._ZN3cub18CUB_300001_SM_10006detail10radix_sort33DeviceRadixSortExclusiveSumKernelINS1_5radix10policy_hubIifyE10Policy1000EyEEvPT0_ --------------------------
	.section	.nv.info._ZN3cub18CUB_300001_SM_10006detail10radix_sort33DeviceRadixSortExclusiveSumKernelINS1_5radix10policy_hubIifyE10Policy1000EyEEvPT0_,"",@"SHT_CUDA_INFO"
	.sectionflags	@""
	.align	4


	//----- nvinfo : EIATTR_CUDA_API_VERSION
	.align		4
        /*0000*/ 	.byte	0x04, 0x37
        /*0002*/ 	.short	(.L_256 - .L_255)
.L_255:
        /*0004*/ 	.word	0x00000082


	//----- nvinfo : EIATTR_KPARAM_INFO
	.align		4
.L_256:
        /*0008*/ 	.byte	0x04, 0x17
        /*000a*/ 	.short	(.L_258 - .L_257)
.L_257:
        /*000c*/ 	.word	0x00000000
        /*0010*/ 	.short	0x0000
        /*0012*/ 	.short	0x0000
        /*0014*/ 	.byte	0x00, 0xf5, 0x21, 0x00


	//----- nvinfo : EIATTR_SPARSE_MMA_MASK
	.align		4
.L_258:
        /*0018*/ 	.byte	0x03, 0x50
        /*001a*/ 	.short	0x0000


	//----- nvinfo : EIATTR_MAXREG_COUNT
	.align		4
        /*001c*/ 	.byte	0x03, 0x1b
        /*001e*/ 	.short	0x00ff


	//----- nvinfo : EIATTR_NUM_BARRIERS
	.align		4
        /*0020*/ 	.byte	0x02, 0x4c
        /*0022*/ 	.byte	0x01
	.zero		1


	//----- nvinfo : EIATTR_MERCURY_ISA_VERSION
	.align		4
        /*0024*/ 	.byte	0x03, 0x5f
        /*0026*/ 	.short	0x0101


	//----- nvinfo : EIATTR_COOP_GROUP_MASK_REGIDS
	.align		4
        /*0028*/ 	.byte	0x04, 0x29
        /*002a*/ 	.short	(.L_260 - .L_259)


	//   ....[0]....
.L_259:
        /*002c*/ 	.word	0xffffffff


	//   ....[1]....
        /*0030*/ 	.word	0xffffffff


	//   ....[2]....
        /*0034*/ 	.word	0xffffffff


	//   ....[3]....
        /*0038*/ 	.word	0xffffffff


	//   ....[4]....
        /*003c*/ 	.word	0xffffffff


	//   ....[5]....
        /*0040*/ 	.word	0xffffffff


	//   ....[6]....
        /*0044*/ 	.word	0xffffffff


	//   ....[7]....
        /*0048*/ 	.word	0xffffffff


	//   ....[8]....
        /*004c*/ 	.word	0xffffffff


	//   ....[9]....
        /*0050*/ 	.word	0xffffffff


	//   ....[10]....
        /*0054*/ 	.word	0x05000015


	//   ....[11]....
        /*0058*/ 	.word	0x05000015


	//   ....[12]....
        /*005c*/ 	.word	0x05000015


	//   ....[13]....
        /*0060*/ 	.word	0x05000015


	//   ....[14]....
        /*0064*/ 	.word	0x05000015


	//   ....[15]....
        /*0068*/ 	.word	0x05000015


	//   ....[16]....
        /*006c*/ 	.word	0x05000015


	//   ....[17]....
        /*0070*/ 	.word	0x05000015


	//   ....[18]....
        /*0074*/ 	.word	0x05000015


	//   ....[19]....
        /*0078*/ 	.word	0x05000015


	//----- nvinfo : EIATTR_COOP_GROUP_INSTR_OFFSETS
	.align		4
.L_260:
        /*007c*/ 	.byte	0x04, 0x28
        /*007e*/ 	.short	(.L_262 - .L_261)


	//   ....[0]....
.L_261:
        /*0080*/ 	.word	0x00000250


	//   ....[1]....
        /*0084*/ 	.word	0x00000260


	//   ....[2]....
        /*0088*/ 	.word	0x000002a0


	//   ....[3]....
        /*008c*/ 	.word	0x000002c0


	//   ....[4]....
        /*0090*/ 	.word	0x00000310


	//   ....[5]....
        /*0094*/ 	.word	0x00000320


	//   ....[6]....
        /*0098*/ 	.word	0x00000360


	//   ....[7]....
        /*009c*/ 	.word	0x00000380


	//   ....[8]....
        /*00a0*/ 	.word	0x000003d0


	//   ....[9]....
        /*00a4*/ 	.word	0x000003e0


	//   ....[10]....
        /*00a8*/ 	.word	0x00000660


	//   ....[11]....
        /*00ac*/ 	.word	0x000006b0


	//   ....[12]....
        /*00b0*/ 	.word	0x00000740


	//   ....[13]....
        /*00b4*/ 	.word	0x00000790


	//   ....[14]....
        /*00b8*/ 	.word	0x00000820


	//   ....[15]....
        /*00bc*/ 	.word	0x00000870


	//   ....[16]....
        /*00c0*/ 	.word	0x00000900


	//   ....[17]....
        /*00c4*/ 	.word	0x00000950


	//   ....[18]....
        /*00c8*/ 	.word	0x000009e0


	//   ....[19]....
        /*00cc*/ 	.word	0x00000a30


	//----- nvinfo : EIATTR_VRC_CTA_INIT_COUNT
	.align		4
.L_262:
        /*00d0*/ 	.byte	0x02, 0x4a
	.zero		1
	.zero		1


	//----- nvinfo : EIATTR_EXIT_INSTR_OFFSETS
	.align		4
        /*00d4*/ 	.byte	0x04, 0x1c
        /*00d6*/ 	.short	(.L_264 - .L_263)


	//   ....[0]....
.L_263:
        /*00d8*/ 	.word	0x000005d0


	//   ....[1]....
        /*00dc*/ 	.word	0x00000600


	//----- nvinfo : EIATTR_CRS_STACK_SIZE
	.align		4
.L_264:
        /*00e0*/ 	.byte	0x04, 0x1e
        /*00e2*/ 	.short	(.L_266 - .L_265)
.L_265:
        /*00e4*/ 	.word	0x00000000


	//----- nvinfo : EIATTR_CBANK_PARAM_SIZE
	.align		4
.L_266:
        /*00e8*/ 	.byte	0x03, 0x19
        /*00ea*/ 	.short	0x0008


	//----- nvinfo : EIATTR_PARAM_CBANK
	.align		4
        /*00ec*/ 	.byte	0x04, 0x0a
        /*00ee*/ 	.short	(.L_268 - .L_267)
	.align		4
.L_267:
        /*00f0*/ 	.word	index@(.nv.constant0._ZN3cub18CUB_300001_SM_10006detail10radix_sort33DeviceRadixSortExclusiveSumKernelINS1_5radix10policy_hubIifyE10Policy1000EyEEvPT0_)
        /*00f4*/ 	.short	0x0380
        /*00f6*/ 	.short	0x0008


	//----- nvinfo : EIATTR_SW_WAR
	.align		4
.L_268:
        /*00f8*/ 	.byte	0x04, 0x36
        /*00fa*/ 	.short	(.L_270 - .L_269)
.L_269:
        /*00fc*/ 	.word	0x00000008
.L_270:


//--------------------- .nv.info._ZN3cub18CUB_300001_SM_10006detail10radix_sort30DeviceRadixSortHistogramKernelINS1_5radix10policy_hubIifyE10Policy1000ELNS0_9SortOrderE0EiyNS1_21identity_decomposer_tEEEvPT2_PKT1_SA_iiT3_ --------------------------
	.section	.nv.info._ZN3cub18CUB_300001_SM_10006detail10radix_sort30DeviceRadixSortHistogramKernelINS1_5radix10policy_hubIifyE10Policy1000ELNS0_9SortOrderE0EiyNS1_21identity_decomposer_tEEEvPT2_PKT1_SA_iiT3_,"",@"SHT_CUDA_INFO"
	.sectionflags	@""
	.align	4


	//----- nvinfo : EIATTR_CUDA_API_VERSION
	.align		4
        /*0000*/ 	.byte	0x04, 0x37
        /*0002*/ 	.short	(.L_272 - .L_271)
.L_271:
        /*0004*/ 	.word	0x00000082


	//----- nvinfo : EIATTR_KPARAM_INFO
	.align		4
.L_272:
        /*0008*/ 	.byte	0x04, 0x17
        /*000a*/ 	.short	(.L_274 - .L_273)
.L_273:
        /*000c*/ 	.word	0x00000000
        /*0010*/ 	.short	0x0005
        /*0012*/ 	.short	0x0020
        /*0014*/ 	.byte	0x00, 0xf0, 0x05, 0x00


	//----- nvinfo : EIATTR_KPARAM_INFO
	.align		4
.L_274:
        /*0018*/ 	.byte	0x04, 0x17
        /*001a*/ 	.short	(.L_276 - .L_275)
.L_275:
        /*001c*/ 	.word	0x00000000
        /*0020*/ 	.short	0x0004
        /*0022*/ 	.short	0x001c
        /*0024*/ 	.byte	0x00, 0xf0, 0x11, 0x00


	//----- nvinfo : EIATTR_KPARAM_INFO
	.align		4
.L_276:
        /*0028*/ 	.byte	0x04, 0x17
        /*002a*/ 	.short	(.L_278 - .L_277)
.L_277:
        /*002c*/ 	.word	0x00000000
        /*0030*/ 	.short	0x0003
        /*0032*/ 	.short	0x0018
        /*0034*/ 	.byte	0x00, 0xf0, 0x11, 0x00


	//----- nvinfo : EIATTR_KPARAM_INFO
	.align		4
.L_278:
        /*0038*/ 	.byte	0x04, 0x17
        /*003a*/ 	.short	(.L_280 - .L_279)
.L_279:
        /*003c*/ 	.word	0x00000000
        /*0040*/ 	.short	0x0002
        /*0042*/ 	.short	0x0010
        /*0044*/ 	.byte	0x00, 0xf0, 0x21, 0x00


	//----- nvinfo : EIATTR_KPARAM_INFO
	.align		4
.L_280:
        /*0048*/ 	.byte	0x04, 0x17
        /*004a*/ 	.short	(.L_282 - .L_281)
.L_281:
        /*004c*/ 	.word	0x00000000
        /*0050*/ 	.short	0x0001
        /*0052*/ 	.short	0x0008
        /*0054*/ 	.byte	0x00, 0xf5, 0x21, 0x00


	//----- nvinfo : EIATTR_KPARAM_INFO
	.align		4
.L_282:
        /*0058*/ 	.byte	0x04, 0x17
        /*005a*/ 	.short	(.L_284 - .L_283)
.L_283:
        /*005c*/ 	.word	0x00000000
        /*0060*/ 	.short	0x0000
        /*0062*/ 	.short	0x0000
        /*0064*/ 	.byte	0x00, 0xf5, 0x21, 0x00


	//----- nvinfo : EIATTR_SPARSE_MMA_MASK
	.align		4
.L_284:
        /*0068*/ 	.byte	0x03, 0x50
        /*006a*/ 	.short	0x0000


	//----- nvinfo : EIATTR_MAXREG_COUNT
	.align		4
        /*006c*/ 	.byte	0x03, 0x1b
        /*006e*/ 	.short	0x00ff


	//----- nvinfo : EIATTR_NUM_BARRIERS
	.align		4
        /*0070*/ 	.byte	0x02, 0x4c
        /*0072*/ 	.byte	0x01
	.zero		1


	//----- nvinfo : EIATTR_MERCURY_ISA_VERSION
	.align		4
        /*0074*/ 	.byte	0x03, 0x5f
        /*0076*/ 	.short	0x0101


	//----- nvinfo : EIATTR_VRC_CTA_INIT_COUNT
	.align		4
        /*0078*/ 	.byte	0x02, 0x4a
	.zero		1
	.zero		1


	//----- nvinfo : EIATTR_EXIT_INSTR_OFFSETS
	.align		4
        /*007c*/ 	.byte	0x04, 0x1c
        /*007e*/ 	.short	(.L_286 - .L_285)


	//   ....[0]....
.L_285:
        /*0080*/ 	.word	0x00000040


	//   ....[1]....
        /*0084*/ 	.word	0x00002ee0


	//----- nvinfo : EIATTR_MAX_THREADS
	.align		4
.L_286:
        /*0088*/ 	.byte	0x04, 0x05
        /*008a*/ 	.short	(.L_288 - .L_287)
.L_287:
        /*008c*/ 	.word	0x00000080
        /*0090*/ 	.word	0x00000001
        /*0094*/ 	.word	0x00000001


	//----- nvinfo : EIATTR_CRS_STACK_SIZE
	.align		4
.L_288:
        /*0098*/ 	.byte	0x04, 0x1e
        /*009a*/ 	.short	(.L_290 - .L_289)
.L_289:
        /*009c*/ 	.word	0x00000000


	//----- nvinfo : EIATTR_CBANK_PARAM_SIZE
	.align		4
.L_290:
        /*00a0*/ 	.byte	0x03, 0x19
        /*00a2*/ 	.short	0x0021


	//----- nvinfo : EIATTR_PARAM_CBANK
	.align		4
        /*00a4*/ 	.byte	0x04, 0x0a
        /*00a6*/ 	.short	(.L_292 - .L_291)
	.align		4
.L_291:
        /*00a8*/ 	.word	index@(.nv.constant0._ZN3cub18CUB_300001_SM_10006detail10radix_sort30DeviceRadixSortHistogramKernelINS1_5radix10policy_hubIifyE10Policy1000ELNS0_9SortOrderE0EiyNS1_21identity_decomposer_tEEEvPT2_PKT1_SA_iiT3_)
        /*00ac*/ 	.short	0x0380
        /*00ae*/ 	.short	0x0021


	//----- nvinfo : EIATTR_SW_WAR
	.align		4
.L_292:
        /*00b0*/ 	.byte	0x04, 0x36
        /*00b2*/ 	.short	(.L_294 - .L_293)
.L_293:
        /*00b4*/ 	.word	0x00000008
.L_294:


//--------------------- .nv.info._ZN3cub18CUB_300001_SM_10006detail10radix_sort31DeviceRadixSortSingleTileKernelINS1_5radix10policy_hubIifyE10Policy1000ELNS0_9SortOrderE0EifyNS1_21identity_decomposer_tEEEvPKT1_PSA_PKT2_PSE_T3_iiT4_ --------------------------
	.section	.nv.info._ZN3cub18CUB_300001_SM_10006detail10radix_sort31DeviceRadixSortSingleTileKernelINS1_5radix10policy_hubIifyE10Policy1000ELNS0_9SortOrderE0EifyNS1_21identity_decomposer_tEEEvPKT1_PSA_PKT2_PSE_T3_iiT4_,"",@"SHT_CUDA_INFO"
	.sectionflags	@""
	.align	4


	//----- nvinfo : EIATTR_CUDA_API_VERSION
	.align		4
        /*0000*/ 	.byte	0x04, 0x37
        /*0002*/ 	.short	(.L_296 - .L_295)
.L_295:
        /*0004*/ 	.word	0x00000082


	//----- nvinfo : EIATTR_KPARAM_INFO
	.align		4
.L_296:
        /*0008*/ 	.byte	0x04, 0x17
        /*000a*/ 	.short	(.L_298 - .L_297)
.L_297:
        /*000c*/ 	.word	0x00000000
        /*0010*/ 	.short	0x0007
        /*0012*/ 	.short	0x0030
        /*0014*/ 	.byte	0x00, 0xf0, 0x05, 0x00


	//----- nvinfo : EIATTR_KPARAM_INFO
	.align		4
.L_298:
        /*0018*/ 	.byte	0x04, 0x17
        /*001a*/ 	.short	(.L_300 - .L_299)
.L_299:
        /*001c*/ 	.word	0x00000000
        /*0020*/ 	.short	0x0006
        /*0022*/ 	.short	0x002c
        /*0024*/ 	.byte	0x00, 0xf0, 0x11, 0x00


	//----- nvinfo : EIATTR_KPARAM_INFO
	.align		4
.L_300:
        /*0028*/ 	.byte	0x04, 0x17
        /*002a*/ 	.short	(.L_302 - .L_301)
.L_301:
        /*002c*/ 	.word	0x00000000
        /*0030*/ 	.short	0x0005
        /*0032*/ 	.short	0x0028
        /*0034*/ 	.byte	0x00, 0xf0, 0x11, 0x00


	//----- nvinfo : EIATTR_KPARAM_INFO
	.align		4
.L_302:
        /*0038*/ 	.byte	0x04, 0x17
        /*003a*/ 	.short	(.L_304 - .L_303)
.L_303:
        /*003c*/ 	.word	0x00000000
        /*0040*/ 	.short	0x0004
        /*0042*/ 	.short	0x0020
        /*0044*/ 	.byte	0x00, 0xf0, 0x21, 0x00


	//----- nvinfo : EIATTR_KPARAM_INFO
	.align		4
.L_304:
        /*0048*/ 	.byte	0x04, 0x17
        /*004a*/ 	.short	(.L_306 - .L_305)
.L_305:
        /*004c*/ 	.word	0x00000000
        /*0050*/ 	.short	0x0003
        /*0052*/ 	.short	0x0018
        /*0054*/ 	.byte	0x00, 0xf5, 0x21, 0x00


	//----- nvinfo : EIATTR_KPARAM_INFO
	.align		4
.L_306:
        /*0058*/ 	.byte	0x04, 0x17
        /*005a*/ 	.short	(.L_308 - .L_307)
.L_307:
        /*005c*/ 	.word	0x00000000
        /*0060*/ 	.short	0x0002
        /*0062*/ 	.short	0x0010
        /*0064*/ 	.byte	0x00, 0xf5, 0x21, 0x00


	//----- nvinfo : EIATTR_KPARAM_INFO
	.align		4
.L_308:
        /*0068*/ 	.byte	0x04, 0x17
        /*006a*/ 	.short	(.L_310 - .L_309)
.L_309:
        /*006c*/ 	.word	0x00000000
        /*0070*/ 	.short	0x0001
        /*0072*/ 	.short	0x0008
        /*0074*/ 	.byte	0x00, 0xf5, 0x21, 0x00


	//----- nvinfo : EIATTR_KPARAM_INFO
	.align		4
.L_310:
        /*0078*/ 	.byte	0x04, 0x17
        /*007a*/ 	.short	(.L_312 - .L_311)
.L_311:
        /*007c*/ 	.word	0x00000000
        /*0080*/ 	.short	0x0000
        /*0082*/ 	.short	0x0000
        /*0084*/ 	.byte	0x00, 0xf5, 0x21, 0x00


	//----- nvinfo : EIATTR_SPARSE_MMA_MASK
	.align		4
.L_312:
        /*0088*/ 	.byte	0x03, 0x50
        /*008a*/ 	.short	0x0000


	//----- nvinfo : EIATTR_MAXREG_COUNT
	.align		4
        /*008c*/ 	.byte	0x03, 0x1b
        /*008e*/ 	.short	0x00ff


	//----- nvinfo : EIATTR_NUM_BARRIERS
	.align		4
        /*0090*/ 	.byte	0x02, 0x4c
        /*0092*/ 	.byte	0x01
	.zero		1


	//----- nvinfo : EIATTR_MERCURY_ISA_VERSION
	.align		4
        /*0094*/ 	.byte	0x03, 0x5f
        /*0096*/ 	.short	0x0101


	//----- nvinfo : EIATTR_COOP_GROUP_MASK_REGIDS
	.align		4
        /*0098*/ 	.byte	0x04, 0x29
        /*009a*/ 	.short	(.L_314 - .L_313)


	//   ....[0]....
.L_313:
        /*009c*/ 	.word	0xffffffff


	//   ....[1]....
        /*00a0*/ 	.word	0xffffffff


	//   ....[2]....
        /*00a4*/ 	.word	0xffffffff


	//   ....[3]....
        /*00a8*/ 	.word	0xffffffff


	//   ....[4]....
        /*00ac*/ 	.word	0xffffffff


	//----- nvinfo : EIATTR_COOP_GROUP_INSTR_OFFSETS
	.align		4
.L_314:
        /*00b0*/ 	.byte	0x04, 0x28
        /*00b2*/ 	.short	(.L_316 - .L_315)


	//   ....[0]....
.L_315:
        /*00b4*/ 	.word	0x00001e20


	//   ....[1]....
        /*00b8*/ 	.word	0x00001e40


	//   ....[2]....
        /*00bc*/ 	.word	0x00001e60


	//   ....[3]....
        /*00c0*/ 	.word	0x00001e80


	//   ....[4]....
        /*00c4*/ 	.word	0x00001ea0


	//----- nvinfo : EIATTR_VRC_CTA_INIT_COUNT
	.align		4
.L_316:
        /*00c8*/ 	.byte	0x02, 0x4a
	.zero		1
	.zero		1


	//----- nvinfo : EIATTR_EXIT_INSTR_OFFSETS
	.align		4
        /*00cc*/ 	.byte	0x04, 0x1c
        /*00ce*/ 	.short	(.L_318 - .L_317)


	//   ....[0]....
.L_317:
        /*00d0*/ 	.word	0x00003bf0


	//   ....[1]....
        /*00d4*/ 	.word	0x00003c40


	//----- nvinfo : EIATTR_MAX_THREADS
	.align		4
.L_318:
        /*00d8*/ 	.byte	0x04, 0x05
        /*00da*/ 	.short	(.L_320 - .L_319)
.L_319:
        /*00dc*/ 	.word	0x00000100
        /*00e0*/ 	.word	0x00000001
        /*00e4*/ 	.word	0x00000001


	//----- nvinfo : EIATTR_CBANK_PARAM_SIZE
	.align		4
.L_320:
        /*00e8*/ 	.byte	0x03, 0x19
        /*00ea*/ 	.short	0x0031


	//----- nvinfo : EIATTR_PARAM_CBANK
	.align		4
        /*00ec*/ 	.byte	0x04, 0x0a
        /*00ee*/ 	.short	(.L_322 - .L_321)
	.align		4
.L_321:
        /*00f0*/ 	.word	index@(.nv.constant0._ZN3cub18CUB_300001_SM_10006detail10radix_sort31DeviceRadixSortSingleTileKernelINS1_5radix10policy_hubIifyE10Policy1000ELNS0_9SortOrderE0EifyNS1_21identity_decomposer_tEEEvPKT1_PSA_PKT2_PSE_T3_iiT4_)
        /*00f4*/ 	.short	0x0380
        /*00f6*/ 	.short	0x0031


	//----- nvinfo : EIATTR_SW_WAR
	.align		4
.L_322:
        /*00f8*/ 	.byte	0x04, 0x36
        /*00fa*/ 	.short	(.L_324 - .L_323)
.L_323:
        /*00fc*/ 	.word	0x00000008
.L_324:


//--------------------- .nv.info._ZN3cub18CUB_300001_SM_10006detail11EmptyKernelIvEEvv --------------------------
	.section	.nv.info._ZN3cub18CUB_300001_SM_10006detail11EmptyKernelIvEEvv,"",@"SHT_CUDA_INFO"
	.sectionflags	@""
	.align	4


	//----- nvinfo : EIATTR_CUDA_API_VERSION
	.align		4
        /*0000*/ 	.byte	0x04, 0x37
        /*0002*/ 	.short	(.L_326 - .L_325)
.L_325:
        /*0004*/ 	.word	0x00000082


	//----- nvinfo : EIATTR_SPARSE_MMA_MASK
	.align		4
.L_326:
        /*0008*/ 	.byte	0x03, 0x50
        /*000a*/ 	.short	0x0000


	//----- nvinfo : EIATTR_MAXREG_COUNT
	.align		4
        /*000c*/ 	.byte	0x03, 0x1b
        /*000e*/ 	.short	0x00ff


	//----- nvinfo : EIATTR_MERCURY_ISA_VERSION
	.align		4
        /*0010*/ 	.byte	0x03, 0x5f
        /*0012*/ 	.short	0x0101


	//----- nvinfo : EIATTR_VRC_CTA_INIT_COUNT
	.align		4
        /*0014*/ 	.byte	0x02, 0x4a
	.zero		1
	.zero		1


	//----- nvinfo : EIATTR_EXIT_INSTR_OFFSETS
	.align		4
        /*0018*/ 	.byte	0x04, 0x1c
        /*001a*/ 	.short	(.L_328 - .L_327)


	//   ....[0]....
.L_327:
        /*001c*/ 	.word	0x00000010


	//----- nvinfo : EIATTR_SW_WAR
	.align		4
.L_328:
        /*0020*/ 	.byte	0x04, 0x36
        /*0022*/ 	.short	(.L_330 - .L_329)
.L_329:
        /*0024*/ 	.word	0x00000008
.L_330:


//--------------------- .nv.info._Z9mergeJoinPiPfS_S0_iiS_ --------------------------
	.section	.nv.info._Z9mergeJoinPiPfS_S0_iiS_,"",@"SHT_CUDA_INFO"
	.sectionflags	@""
	.align	4


	//----- nvinfo : EIATTR_CUDA_API_VERSION
	.align		4
        /*0000*/ 	.byte	0x04, 0x37
        /*0002*/ 	.short	(.L_332 - .L_331)
.L_331:
        /*0004*/ 	.word	0x00000082


	//----- nvinfo : EIATTR_KPARAM_INFO
	.align		4
.L_332:
        /*0008*/ 	.byte	0x04, 0x17
        /*000a*/ 	.short	(.L_334 - .L_333)
.L_333:
        /*000c*/ 	.word	0x00000000
        /*0010*/ 	.short	0x0006
        /*0012*/ 	.short	0x0028
        /*0014*/ 	.byte	0x00, 0xf5, 0x21, 0x00


	//----- nvinfo : EIATTR_KPARAM_INFO
	.align		4
.L_334:
        /*0018*/ 	.byte	0x04, 0x17
        /*001a*/ 	.short	(.L_336 - .L_335)
.L_335:
        /*001c*/ 	.word	0x00000000
        /*0020*/ 	.short	0x0005
        /*0022*/ 	.short	0x0024
        /*0024*/ 	.byte	0x00, 0xf0, 0x11, 0x00


	//----- nvinfo : EIATTR_KPARAM_INFO
	.align		4
.L_336:
        /*0028*/ 	.byte	0x04, 0x17
        /*002a*/ 	.short	(.L_338 - .L_337)
.L_337:
        /*002c*/ 	.word	0x00000000
        /*0030*/ 	.short	0x0004
        /*0032*/ 	.short	0x0020
        /*0034*/ 	.byte	0x00, 0xf0, 0x11, 0x00


	//----- nvinfo : EIATTR_KPARAM_INFO
	.align		4
.L_338:
        /*0038*/ 	.byte	0x04, 0x17
        /*003a*/ 	.short	(.L_340 - .L_339)
.L_339:
        /*003c*/ 	.word	0x00000000
        /*0040*/ 	.short	0x0003
        /*0042*/ 	.short	0x0018
        /*0044*/ 	.byte	0x00, 0xf5, 0x21, 0x00


	//----- nvinfo : EIATTR_KPARAM_INFO
	.align		4
.L_340:
        /*0048*/ 	.byte	0x04, 0x17
        /*004a*/ 	.short	(.L_342 - .L_341)
.L_341:
        /*004c*/ 	.word	0x00000000
        /*0050*/ 	.short	0x0002
        /*0052*/ 	.short	0x0010
        /*0054*/ 	.byte	0x00, 0xf5, 0x21, 0x00


	//----- nvinfo : EIATTR_KPARAM_INFO
	.align		4
.L_342:
        /*0058*/ 	.byte	0x04, 0x17
        /*005a*/ 	.short	(.L_344 - .L_343)
.L_343:
        /*005c*/ 	.word	0x00000000
        /*0060*/ 	.short	0x0001
        /*0062*/ 	.short	0x0008
        /*0064*/ 	.byte	0x00, 0xf5, 0x21, 0x00


	//----- nvinfo : EIATTR_KPARAM_INFO
	.align		4
.L_344:
        /*0068*/ 	.byte	0x04, 0x17
        /*006a*/ 	.short	(.L_346 - .L_345)
.L_345:
        /*006c*/ 	.word	0x00000000
        /*0070*/ 	.short	0x0000
        /*0072*/ 	.short	0x0000
        /*0074*/ 	.byte	0x00, 0xf5, 0x21, 0x00


	//----- nvinfo : EIATTR_SPARSE_MMA_MASK
	.align		4
.L_346:
        /*0078*/ 	.byte	0x03, 0x50
        /*007a*/ 	.short	0x0000


	//----- nvinfo : EIATTR_MAXREG_COUNT
	.align		4
        /*007c*/ 	.byte	0x03, 0x1b
        /*007e*/ 	.short	0x00ff


	//----- nvinfo : EIATTR_MERCURY_ISA_VERSION
	.align		4
        /*0080*/ 	.byte	0x03, 0x5f
        /*0082*/ 	.short	0x0101


	//----- nvinfo : EIATTR_VRC_CTA_INIT_COUNT
	.align		4
        /*0084*/ 	.byte	0x02, 0x4a
	.zero		1
	.zero		1


	//----- nvinfo : EIATTR_EXIT_INSTR_OFFSETS
	.align		4
        /*0088*/ 	.byte	0x04, 0x1c
        /*008a*/ 	.short	(.L_348 - .L_347)


	//   ....[0]....
.L_347:
        /*008c*/ 	.word	0x00000010


	//----- nvinfo : EIATTR_CBANK_PARAM_SIZE
	.align		4
.L_348:
        /*0090*/ 	.byte	0x03, 0x19
        /*0092*/ 	.short	0x0030


	//----- nvinfo : EIATTR_PARAM_CBANK
	.align		4
        /*0094*/ 	.byte	0x04, 0x0a
        /*0096*/ 	.short	(.L_350 - .L_349)
	.align		4
.L_349:
        /*0098*/ 	.word	index@(.nv.constant0._Z9mergeJoinPiPfS_S0_iiS_)
        /*009c*/ 	.short	0x0380
        /*009e*/ 	.short	0x0030


	//----- nvinfo : EIATTR_SW_WAR
	.align		4
.L_350:
        /*00a0*/ 	.byte	0x04, 0x36
        /*00a2*/ 	.short	(.L_352 - .L_351)
.L_351:
        /*00a4*/ 	.word	0x00000008
.L_352:


//--------------------- .nv.callgraph             --------------------------
	.section	.nv.callgraph,"",@"SHT_CUDA_CALLGRAPH"
	.align	4
	.sectionentsize	8
	.align		4
        /*0000*/ 	.word	0x00000000
	.align		4
        /*0004*/ 	.word	0xffffffff
	.align		4
        /*0008*/ 	.word	0x00000000
	.align		4
        /*000c*/ 	.word	0xfffffffe
	.align		4
        /*0010*/ 	.word	0x00000000
	.align		4
        /*0014*/ 	.word	0xfffffffd
	.align		4
        /*0018*/ 	.word	0x00000000
	.align		4
        /*001c*/ 	.word	0xfffffffc


//--------------------- .nv.constant4             --------------------------
	.section	.nv.constant4,"a",@progbits
	.align	8
	.align		8
.nv.constant4:
        /*0000*/ 	.dword	_ZN34_INTERNAL_5b45c73e_4_k_cu_e8a6bbfa4cuda3std3__45__cpo5beginE
	.align		8
        /*0008*/ 	.dword	_ZN34_INTERNAL_5b45c73e_4_k_cu_e8a6bbfa4cuda3std3__45__cpo3endE
	.align		8
        /*0010*/ 	.dword	_ZN34_INTERNAL_5b45c73e_4_k_cu_e8a6bbfa4cuda3std3__45__cpo6cbeginE
	.align		8
        /*0018*/ 	.dword	_ZN34_INTERNAL_5b45c73e_4_k_cu_e8a6bbfa4cuda3std3__45__cpo4cendE
	.align		8
        /*0020*/ 	.dword	_ZN34_INTERNAL_5b45c73e_4_k_cu_e8a6bbfa4cuda3std3__45__cpo6rbeginE
	.align		8
        /*0028*/ 	.dword	_ZN34_INTERNAL_5b45c73e_4_k_cu_e8a6bbfa4cuda3std3__45__cpo4rendE
	.align		8
        /*0030*/ 	.dword	_ZN34_INTERNAL_5b45c73e_4_k_cu_e8a6bbfa4cuda3std3__45__cpo7crbeginE
	.align		8
        /*0038*/ 	.dword	_ZN34_INTERNAL_5b45c73e_4_k_cu_e8a6bbfa4cuda3std3__45__cpo5crendE
	.align		8
        /*0040*/ 	.dword	_ZN34_INTERNAL_5b45c73e_4_k_cu_e8a6bbfa4cuda3std3__436_GLOBAL__N__5b45c73e_4_k_cu_e8a6bbfa6ignoreE
	.align		8
        /*0048*/ 	.dword	_ZN34_INTERNAL_5b45c73e_4_k_cu_e8a6bbfa4cuda3std3__419piecewise_constructE
	.align		8
        /*0050*/ 	.dword	_ZN34_INTERNAL_5b45c73e_4_k_cu_e8a6bbfa4cuda3std3__48in_placeE
	.align		8
        /*0058*/ 	.dword	_ZN34_INTERNAL_5b45c73e_4_k_cu_e8a6bbfa4cuda3std3__420unreachable_sentinelE
	.align		8
        /*0060*/ 	.dword	_ZN34_INTERNAL_5b45c73e_4_k_cu_e8a6bbfa4cuda3std3__47nulloptE
	.align		8
        /*0068*/ 	.dword	_ZN34_INTERNAL_5b45c73e_4_k_cu_e8a6bbfa4cuda3std3__48unexpectE
	.align		8
        /*0070*/ 	.dword	_ZN34_INTERNAL_5b45c73e_4_k_cu_e8a6bbfa4cuda3std6ranges3__45__cpo4swapE
	.align		8
        /*0078*/ 	.dword	_ZN34_INTERNAL_5b45c73e_4_k_cu_e8a6bbfa4cuda3std6ranges3__45__cpo9iter_moveE
	.align		8
        /*0080*/ 	.dword	_ZN34_INTERNAL_5b45c73e_4_k_cu_e8a6bbfa4cuda3std6ranges3__45__cpo5beginE
	.align		8
        /*0088*/ 	.dword	_ZN34_INTERNAL_5b45c73e_4_k_cu_e8a6bbfa4cuda3std6ranges3__45__cpo3endE
	.align		8
        /*0090*/ 	.dword	_ZN34_INTERNAL_5b45c73e_4_k_cu_e8a6bbfa4cuda3std6ranges3__45__cpo6cbeginE
	.align		8
        /*0098*/ 	.dword	_ZN34_INTERNAL_5b45c73e_4_k_cu_e8a6bbfa4cuda3std6ranges3__45__cpo4cendE
	.align		8
        /*00a0*/ 	.dword	_ZN34_INTERNAL_5b45c73e_4_k_cu_e8a6bbfa4cuda3std6ranges3__45__cpo7advanceE
	.align		8
        /*00a8*/ 	.dword	_ZN34_INTERNAL_5b45c73e_4_k_cu_e8a6bbfa4cuda3std6ranges3__45__cpo9iter_swapE
	.align		8
        /*00b0*/ 	.dword	_ZN34_INTERNAL_5b45c73e_4_k_cu_e8a6bbfa4cuda3std6ranges3__45__cpo4nextE
	.align		8
        /*00b8*/ 	.dword	_ZN34_INTERNAL_5b45c73e_4_k_cu_e8a6bbfa4cuda3std6ranges3__45__cpo4prevE
	.align		8
        /*00c0*/ 	.dword	_ZN34_INTERNAL_5b45c73e_4_k_cu_e8a6bbfa4cuda3std6ranges3__45__cpo4dataE
	.align		8
        /*00c8*/ 	.dword	_ZN34_INTERNAL_5b45c73e_4_k_cu_e8a6bbfa4cuda3std6ranges3__45__cpo5cdataE
	.align		8
        /*00d0*/ 	.dword	_ZN34_INTERNAL_5b45c73e_4_k_cu_e8a6bbfa4cuda3std6ranges3__45__cpo4sizeE
	.align		8
        /*00d8*/ 	.dword	_ZN34_INTERNAL_5b45c73e_4_k_cu_e8a6bbfa4cuda3std6ranges3__45__cpo5ssizeE
	.align		8
        /*00e0*/ 	.dword	_ZN34_INTERNAL_5b45c73e_4_k_cu_e8a6bbfa4cuda3std6ranges3__45__cpo8distanceE
	.align		8
        /*00e8*/ 	.dword	_ZN34_INTERNAL_5b45c73e_4_k_cu_e8a6bbfa6thrust24THRUST_300001_SM_1000_NS8cuda_cub3parE
	.align		8
        /*00f0*/ 	.dword	_ZN34_INTERNAL_5b45c73e_4_k_cu_e8a6bbfa6thrust24THRUST_300001_SM_1000_NS8cuda_cub10par_nosyncE
	.align		8
        /*00f8*/ 	.dword	_ZN34_INTERNAL_5b45c73e_4_k_cu_e8a6bbfa6thrust24THRUST_300001_SM_1000_NS6system6detail10sequential3seqE
	.align		8
        /*0100*/ 	.dword	_ZN34_INTERNAL_5b45c73e_4_k_cu_e8a6bbfa6thrust24THRUST_300001_SM_1000_NS6system3cpp3parE
	.align		8
        /*0108*/ 	.dword	_ZN34_INTERNAL_5b45c73e_4_k_cu_e8a6bbfa6thrust24THRUST_300001_SM_1000_NS12placeholders2_1E
	.align		8
        /*0110*/ 	.dword	_ZN34_INTERNAL_5b45c73e_4_k_cu_e8a6bbfa6thrust24THRUST_300001_SM_1000_NS12placeholders2_2E
	.align		8
        /*0118*/ 	.dword	_ZN34_INTERNAL_5b45c73e_4_k_cu_e8a6bbfa6thrust24THRUST_300001_SM_1000_NS12placeholders2_3E
	.align		8
        /*0120*/ 	.dword	_ZN34_INTERNAL_5b45c73e_4_k_cu_e8a6bbfa6thrust24THRUST_300001_SM_1000_NS12placeholders2_4E
	.align		8
        /*0128*/ 	.dword	_ZN34_INTERNAL_5b45c73e_4_k_cu_e8a6bbfa6thrust24THRUST_300001_SM_1000_NS12placeholders2_5E
	.align		8
        /*0130*/ 	.dword	_ZN34_INTERNAL_5b45c73e_4_k_cu_e8a6bbfa6thrust24THRUST_300001_SM_1000_NS12placeholders2_6E
	.align		8
        /*0138*/ 	.dword	_ZN34_INTERNAL_5b45c73e_4_k_cu_e8a6bbfa6thrust24THRUST_300001_SM_1000_NS12placeholders2_7E
	.align		8
        /*0140*/ 	.dword	_ZN34_INTERNAL_5b45c73e_4_k_cu_e8a6bbfa6thrust24THRUST_300001_SM_1000_NS12placeholders2_8E
	.align		8
        /*0148*/ 	.dword	_ZN34_INTERNAL_5b45c73e_4_k_cu_e8a6bbfa6thrust24THRUST_300001_SM_1000_NS12placeholders2_9E
	.align		8
        /*0150*/ 	.dword	_ZN34_INTERNAL_5b45c73e_4_k_cu_e8a6bbfa6thrust24THRUST_300001_SM_1000_NS12placeholders3_10E
	.align		8
        /*0158*/ 	.dword	_ZN34_INTERNAL_5b45c73e_4_k_cu_e8a6bbfa6thrust24THRUST_300001_SM_1000_NS3seqE
	.align		8
        /*0160*/ 	.dword	_ZN34_INTERNAL_5b45c73e_4_k_cu_e8a6bbfa6thrust24THRUST_300001_SM_1000_NS6deviceE


//--------------------- .text._ZN3cub18CUB_300001_SM_10006detail10radix_sort29DeviceRadixSortOnesweepKernelINS1_5radix10policy_hubIiiyE10Policy1000ELNS0_9SortOrderE0EiiyiiNS1_21identity_decomposer_tEEEvPT5_SB_PT3_PKSC_PT1_PKSG_PT2_PKSK_T4_iiT6_ --------------------------
	.section	.text._ZN3cub18CUB_300001_SM_10006detail10radix_sort29DeviceRadixSortOnesweepKernelINS1_5radix10policy_hubIiiyE10Policy1000ELNS0_9SortOrderE0EiiyiiNS1_21identity_decomposer_tEEEvPT5_SB_PT3_PKSC_PT1_PKSG_PT2_PKSK_T4_iiT6_,"ax",@progbits
	.align	128
        .global         _ZN3cub18CUB_300001_SM_10006detail10radix_sort29DeviceRadixSortOnesweepKernelINS1_5radix10policy_hubIiiyE10Policy1000ELNS0_9SortOrderE0EiiyiiNS1_21identity_decomposer_tEEEvPT5_SB_PT3_PKSC_PT1_PKSG_PT2_PKSK_T4_iiT6_
        .type           _ZN3cub18CUB_300001_SM_10006detail10radix_sort29DeviceRadixSortOnesweepKernelINS1_5radix10policy_hubIiiyE10Policy1000ELNS0_9SortOrderE0EiiyiiNS1_21identity_decomposer_tEEEvPT5_SB_PT3_PKSC_PT1_PKSG_PT2_PKSK_T4_iiT6_,@function
        .size           _ZN3cub18CUB_300001_SM_10006detail10radix_sort29DeviceRadixSortOnesweepKernelINS1_5radix10policy_hubIiiyE10Policy1000ELNS0_9SortOrderE0EiiyiiNS1_21identity_decomposer_tEEEvPT5_SB_PT3_PKSC_PT1_PKSG_PT2_PKSK_T4_iiT6_,(.L_x_450 - _ZN3cub18CUB_300001_SM_10006detail10radix_sort29DeviceRadixSortOnesweepKernelINS1_5radix10policy_hubIiiyE10Policy1000ELNS0_9SortOrderE0EiiyiiNS1_21identity_decomposer_tEEEvPT5_SB_PT3_PKSC_PT1_PKSG_PT2_PKSK_T4_iiT6_)
        .other          _ZN3cub18CUB_300001_SM_10006detail10radix_sort29DeviceRadixSortOnesweepKernelINS1_5radix10policy_hubIiiyE10Policy1000ELNS0_9SortOrderE0EiiyiiNS1_21identity_decomposer_tEEEvPT5_SB_PT3_PKSC_PT1_PKSG_PT2_PKSK_T4_iiT6_,@"STO_CUDA_ENTRY STV_DEFAULT"
_ZN3cub18CUB_300001_SM_10006detail10radix_sort29DeviceRadixSortOnesweepKernelINS1_5radix10policy_hubIiiyE10Policy1000ELNS0_9SortOrderE0EiiyiiNS1_21identity_decomposer_tEEEvPT5_SB_PT3_PKSC_PT1_PKSG_PT2_PKSK_T4_iiT6_:
.text._ZN3cub18CUB_300001_SM_10006detail10radix_sort29DeviceRadixSortOnesweepKernelINS1_5radix10policy_hubIiiyE10Policy1000ELNS0_9SortOrderE0EiiyiiNS1_21identity_decomposer_tEEEvPT5_SB_PT3_PKSC_PT1_PKSG_PT2_PKSK_T4_iiT6_:
[----:B------:R-:W-:Y:S01]  /*0000*/  LDC R1, c[0x0][0x37c] ;  /* 0x0000df00ff017b82 */ /* 0x000fe20000000800 */
[----:B------:R-:W0:Y:S01]  /*0010*/  S2R R3, SR_TID.X ;  /* 0x0000000000037919 */ /* 0x000e220000002100 */
[----:B------:R-:W-:Y:S01]  /*0020*/  MOV R7, 0x400 ;  /* 0x0000040000077802 */ /* 0x000fe20000000f00 */
[----:B------:R-:W1:Y:S01]  /*0030*/  LDCU.64 UR6, c[0x0][0x358] ;  /* 0x00006b00ff0677ac */ /* 0x000e620008000a00 */
[----:B------:R-:W-:Y:S01]  /*0040*/  BSSY.RECONVERGENT B0, `(.L_x_0) ;  /* 0x000000c000007945 */ /* 0x000fe20003800200 */
[----:B------:R-:W2:Y:S01]  /*0050*/  S2R R0, SR_CgaCtaId ;  /* 0x0000000000007919 */ /* 0x000ea20000008800 */
[----:B0-----:R-:W-:Y:S02]  /*0060*/  ISETP.NE.AND P0, PT, R3, RZ, PT ;  /* 0x000000ff0300720c */ /* 0x001fe40003f05270 */
[----:B--2---:R-:W-:-:S11]  /*0070*/  LEA R7, R0, R7, 0x18 ;  /* 0x0000000700077211 */ /* 0x004fd600078ec0ff */
[----:B-1----:R-:W-:Y:S05]  /*0080*/  @P0 BRA `(.L_x_1) ;  /* 0x00000000001c0947 */ /* 0x002fea0003800000 */
[----:B------:R-:W0:Y:S01]  /*0090*/  LDC.64 R4, c[0x0][0x388] ;  /* 0x0000e200ff047b82 */ /* 0x000e220000000a00 */
[----:B------:R-:W-:-:S05]  /*00a0*/  IMAD.MOV.U32 R9, RZ, RZ, 0x1 ;  /* 0x00000001ff097424 */ /* 0x000fca00078e00ff */
[----:B0-----:R-:W2:Y:S02]  /*00b0*/  ATOMG.E.ADD.STRONG.GPU PT, R4, desc[UR6][R4.64], R9 ;  /* 0x80000009040479a8 */ /* 0x001ea400081ef106 */
[----:B------:R-:W0:Y:S01]  /*00c0*/  S2UR UR5, SR_CgaCtaId ;  /* 0x00000000000579c3 */ /* 0x000e220000008800 */
[----:B------:R-:W-:Y:S02]  /*00d0*/  UMOV UR4, 0x400 ;  /* 0x0000040000047882 */ /* 0x000fe40000000000 */
[----:B0-----:R-:W-:-:S09]  /*00e0*/  ULEA UR4, UR5, UR4, 0x18 ;  /* 0x0000000405047291 */ /* 0x001fd2000f8ec0ff */
[----:B--2---:R0:W-:Y:S03]  /*00f0*/  STS [UR4+0x6600], R4 ;  /* 0x00660004ff007988 */ /* 0x0041e60008000804 */
.L_x_1:
[----:B------:R-:W-:Y:S05]  /*0100*/  BSYNC.RECONVERGENT B0 ;  /* 0x0000000000007941 */ /* 0x000fea0003800200 */
.L_x_0:
[----:B------:R-:W-:Y:S06]  /*0110*/  BAR.SYNC.DEFER_BLOCKING 0x0 ;  /* 0x0000000000007b1d */ /* 0x000fec0000010000 */
[----:B------:R-:W1:Y:S01]  /*0120*/  LDCU UR4, c[0x0][0x3c0] ;  /* 0x00007800ff0477ac */ /* 0x000e620008000800 */
[----:B------:R-:W2:Y:S01]  /*0130*/  S2R R24, SR_LANEID ;  /* 0x0000000000187919 */ /* 0x000ea20000000000 */
[----:B------:R-:W3:Y:S02]  /*0140*/  LDS R42, [R7+0x6600] ;  /* 0x00660000072a7984 */ /* 0x000ee40000000800 */
[----:B---3--:R-:W-:-:S04]  /*0150*/  IMAD R0, R42, 0x1980, RZ ;  /* 0x000019802a007824 */ /* 0x008fc800078e02ff */
[----:B------:R-:W-:Y:S01]  /*0160*/  VIADD R47, R0, 0x1980 ;  /* 0x00001980002f7836 */ /* 0x000fe20000000000 */
[----:B------:R-:W-:-:S04]  /*0170*/  SHF.R.S32.HI R9, RZ, 0x1f, R0 ;  /* 0x0000001fff097819 */ /* 0x000fc80000011400 */
[----:B-1----:R-:W-:-:S13]  /*0180*/  ISETP.GT.AND P0, PT, R47, UR4, PT ;  /* 0x000000042f007c0c */ /* 0x002fda000bf04270 */
[----:B--2---:R-:W-:Y:S05]  /*0190*/  @P0 BRA `(.L_x_2) ;  /* 0x0000000000680947 */ /* 0x004fea0003800000 */
[----:B------:R-:W1:Y:S01]  /*01a0*/  LDCU.64 UR4, c[0x0][0x3a8] ;  /* 0x00007500ff0477ac */ /* 0x000e620008000a00 */
[C---:B0-----:R-:W-:Y:S02]  /*01b0*/  LOP3.LUT R4, R3.reuse, 0x1f, RZ, 0xc0, !PT ;  /* 0x0000001f03047812 */ /* 0x041fe400078ec0ff */
[----:B------:R-:W-:-:S05]  /*01c0*/  LOP3.LUT R41, R3, 0x3e0, RZ, 0xc0, !PT ;  /* 0x000003e003297812 */ /* 0x000fca00078ec0ff */
[----:B------:R-:W-:-:S05]  /*01d0*/  IMAD R5, R41, 0x11, R4 ;  /* 0x0000001129057824 */ /* 0x000fca00078e0204 */
[----:B------:R-:W-:-:S05]  /*01e0*/  IADD3 R5, P0, PT, R0, R5, RZ ;  /* 0x0000000500057210 */ /* 0x000fca0007f1e0ff */
[----:B------:R-:W-:Y:S01]  /*01f0*/  IMAD.X R0, RZ, RZ, R9, P0 ;  /* 0x000000ffff007224 */ /* 0x000fe200000e0609 */
[----:B-1----:R-:W-:-:S04]  /*0200*/  LEA R8, P0, R5, UR4, 0x2 ;  /* 0x0000000405087c11 */ /* 0x002fc8000f8010ff */
[----:B------:R-:W-:-:S05]  /*0210*/  LEA.HI.X R9, R5, UR5, R0, 0x2, P0 ;  /* 0x0000000505097c11 */ /* 0x000fca00080f1400 */
[----:B------:R0:W5:Y:S04]  /*0220*/  LDG.E R28, desc[UR6][R8.64] ;  /* 0x00000006081c7981 */ /* 0x000168000c1e1900 */
        /* <DEDUP_REMOVED lines=15> */
[----:B------:R0:W5:Y:S01]  /*0320*/  LDG.E R46, desc[UR6][R8.64+0x800] ;  /* 0x00080006082e7981 */ /* 0x000162000c1e1900 */
[----:B------:R-:W-:Y:S05]  /*0330*/  BRA `(.L_x_3) ;  /* 0x0000000400307947 */ /* 0x000fea0003800000 */
.L_x_2:
[----:B------:R-:W1:Y:S01]  /*0340*/  LDCU.64 UR8, c[0x0][0x3a8] ;  /* 0x00007500ff0877ac */ /* 0x000e620008000a00 */
[C---:B0-----:R-:W-:Y:S01]  /*0350*/  LOP3.LUT R4, R3.reuse, 0x1f, RZ, 0xc0, !PT ;  /* 0x0000001f03047812 */ /* 0x041fe200078ec0ff */
[----:B------:R-:W-:Y:S01]  /*0360*/  IMAD.MOV.U32 R28, RZ, RZ, 0x7fffffff ;  /* 0x7fffffffff1c7424 */ /* 0x000fe200078e00ff */
[----:B------:R-:W-:Y:S02]  /*0370*/  LOP3.LUT R41, R3, 0x3e0, RZ, 0xc0, !PT ;  /* 0x000003e003297812 */ /* 0x000fe400078ec0ff */
[----:B------:R-:W-:-:S03]  /*0380*/  IADD3 R5, PT, PT, -R0, UR4, RZ ;  /* 0x0000000400057c10 */ /* 0x000fc6000fffe1ff */
[----:B------:R-:W-:-:S04]  /*0390*/  IMAD R10, R41, 0x11, R4 ;  /* 0x00000011290a7824 */ /* 0x000fc800078e0204 */
[----:B------:R-:W-:Y:S01]  /*03a0*/  VIADD R8, R10, 0x40 ;  /* 0x000000400a087836 */ /* 0x000fe20000000000 */
[----:B------:R-:W-:Y:S01]  /*03b0*/  IADD3 R11, P0, PT, R0, R10, RZ ;  /* 0x0000000a000b7210 */ /* 0x000fe20007f1e0ff */
[C---:B------:R-:W-:Y:S01]  /*03c0*/  VIADD R0, R10.reuse, 0x60 ;  /* 0x000000600a007836 */ /* 0x040fe20000000000 */
[CC--:B------:R-:W-:Y:S01]  /*03d0*/  ISETP.GE.AND P2, PT, R10.reuse, R5.reuse, PT ;  /* 0x000000050a00720c */ /* 0x0c0fe20003f46270 */
[----:B------:R-:W-:Y:S01]  /*03e0*/  VIADD R6, R10, 0x20 ;  /* 0x000000200a067836 */ /* 0x000fe20000000000 */
[-C--:B------:R-:W-:Y:S01]  /*03f0*/  ISETP.GE.AND P4, PT, R8, R5.reuse, PT ;  /* 0x000000050800720c */ /* 0x080fe20003f86270 */
[----:B------:R-:W-:Y:S01]  /*0400*/  IMAD.X R12, RZ, RZ, R9, P0 ;  /* 0x000000ffff0c7224 */ /* 0x000fe200000e0609 */
[-C--:B------:R-:W-:Y:S01]  /*0410*/  ISETP.GE.AND P5, PT, R0, R5.reuse, PT ;  /* 0x000000050000720c */ /* 0x080fe20003fa6270 */
[----:B------:R-:W-:Y:S01]  /*0420*/  VIADD R0, R10, 0xa0 ;  /* 0x000000a00a007836 */ /* 0x000fe20000000000 */
[C---:B-1----:R-:W-:Y:S02]  /*0430*/  LEA R8, P0, R11.reuse, UR8, 0x2 ;  /* 0x000000080b087c11 */ /* 0x042fe4000f8010ff */
[----:B------:R-:W-:Y:S01]  /*0440*/  ISETP.GE.AND P3, PT, R6, R5, PT ;  /* 0x000000050600720c */ /* 0x000fe20003f66270 */
[----:B------:R-:W-:Y:S01]  /*0450*/  VIADD R6, R10, 0x80 ;  /* 0x000000800a067836 */ /* 0x000fe20000000000 */
[----:B------:R-:W-:-:S02]  /*0460*/  LEA.HI.X R9, R11, UR9, R12, 0x2, P0 ;  /* 0x000000090b097c11 */ /* 0x000fc400080f140c */
[-C--:B------:R-:W-:Y:S01]  /*0470*/  ISETP.GE.AND P0, PT, R0, R5.reuse, PT ;  /* 0x000000050000720c */ /* 0x080fe20003f06270 */
[----:B------:R-:W-:Y:S01]  /*0480*/  VIADD R0, R10, 0xe0 ;  /* 0x000000e00a007836 */ /* 0x000fe20000000000 */
[-C--:B------:R-:W-:Y:S01]  /*0490*/  ISETP.GE.AND P6, PT, R6, R5.reuse, PT ;  /* 0x000000050600720c */ /* 0x080fe20003fc6270 */
[----:B------:R1:W5:Y:S01]  /*04a0*/  @!P2 LDG.E R28, desc[UR6][R8.64] ;  /* 0x00000006081ca981 */ /* 0x000362000c1e1900 */
[----:B------:R-:W-:Y:S02]  /*04b0*/  IMAD.MOV.U32 R29, RZ, RZ, 0x7fffffff ;  /* 0x7fffffffff1d7424 */ /* 0x000fe400078e00ff */
[-C--:B------:R-:W-:Y:S01]  /*04c0*/  ISETP.GE.AND P2, PT, R0, R5.reuse, PT ;  /* 0x000000050000720c */ /* 0x080fe20003f46270 */
[C---:B------:R-:W-:Y:S02]  /*04d0*/  VIADD R0, R10.reuse, 0x100 ;  /* 0x000001000a007836 */ /* 0x040fe40000000000 */
[----:B------:R-:W-:Y:S01]  /*04e0*/  VIADD R6, R10, 0xc0 ;  /* 0x000000c00a067836 */ /* 0x000fe20000000000 */
[----:B------:R1:W5:Y:S01]  /*04f0*/  @!P3 LDG.E R29, desc[UR6][R8.64+0x80] ;  /* 0x00008006081db981 */ /* 0x000362000c1e1900 */
[----:B------:R-:W-:Y:S01]  /*0500*/  IMAD.MOV.U32 R31, RZ, RZ, 0x7fffffff ;  /* 0x7fffffffff1f7424 */ /* 0x000fe200078e00ff */
[-C--:B------:R-:W-:Y:S01]  /*0510*/  ISETP.GE.AND P3, PT, R0, R5.reuse, PT ;  /* 0x000000050000720c */ /* 0x080fe20003f66270 */
[----:B------:R-:W-:Y:S01]  /*0520*/  VIADD R0, R10, 0x140 ;  /* 0x000001400a007836 */ /* 0x000fe20000000000 */
[----:B------:R-:W-:Y:S01]  /*0530*/  ISETP.GE.AND P1, PT, R6, R5, PT ;  /* 0x000000050600720c */ /* 0x000fe20003f26270 */
[----:B------:R-:W-:-:S02]  /*0540*/  IMAD.MOV.U32 R32, RZ, RZ, 0x7fffffff ;  /* 0x7fffffffff207424 */ /* 0x000fc400078e00ff */
[----:B------:R1:W5:Y:S01]  /*0550*/  @!P5 LDG.E R31, desc[UR6][R8.64+0x180] ;  /* 0x00018006081fd981 */ /* 0x000362000c1e1900 */
[-C--:B------:R-:W-:Y:S01]  /*0560*/  ISETP.GE.AND P5, PT, R0, R5.reuse, PT ;  /* 0x000000050000720c */ /* 0x080fe20003fa6270 */
[C---:B------:R-:W-:Y:S02]  /*0570*/  VIADD R0, R10.reuse, 0x160 ;  /* 0x000001600a007836 */ /* 0x040fe40000000000 */
[----:B------:R-:W-:Y:S01]  /*0580*/  IMAD.MOV.U32 R30, RZ, RZ, 0x7fffffff ;  /* 0x7fffffffff1e7424 */ /* 0x000fe200078e00ff */
[----:B------:R1:W5:Y:S01]  /*0590*/  @!P6 LDG.E R32, desc[UR6][R8.64+0x200] ;  /* 0x000200060820e981 */ /* 0x000362000c1e1900 */
[----:B------:R-:W-:Y:S01]  /*05a0*/  VIADD R6, R10, 0x120 ;  /* 0x000001200a067836 */ /* 0x000fe20000000000 */
[-C--:B------:R-:W-:Y:S01]  /*05b0*/  ISETP.GE.AND P6, PT, R0, R5.reuse, PT ;  /* 0x000000050000720c */ /* 0x080fe20003fc6270 */
[----:B------:R-:W-:Y:S02]  /*05c0*/  IMAD.MOV.U32 R34, RZ, RZ, 0x7fffffff ;  /* 0x7fffffffff227424 */ /* 0x000fe400078e00ff */
[----:B------:R-:W-:Y:S01]  /*05d0*/  VIADD R0, R10, 0x1a0 ;  /* 0x000001a00a007836 */ /* 0x000fe20000000000 */
[----:B------:R1:W5:Y:S01]  /*05e0*/  @!P4 LDG.E R30, desc[UR6][R8.64+0x100] ;  /* 0x00010006081ec981 */ /* 0x000362000c1e1900 */
[----:B------:R-:W-:Y:S01]  /*05f0*/  ISETP.GE.AND P4, PT, R6, R5, PT ;  /* 0x000000050600720c */ /* 0x000fe20003f86270 */
[----:B------:R-:W-:-:S02]  /*0600*/  IMAD.MOV.U32 R33, RZ, RZ, 0x7fffffff ;  /* 0x7fffffffff217424 */ /* 0x000fc400078e00ff */
[----:B------:R1:W5:Y:S01]  /*0610*/  @!P1 LDG.E R34, desc[UR6][R8.64+0x300] ;  /* 0x0003000608229981 */ /* 0x000362000c1e1900 */
[----:B------:R-:W-:Y:S01]  /*0620*/  IMAD.MOV.U32 R35, RZ, RZ, 0x7fffffff ;  /* 0x7fffffffff237424 */ /* 0x000fe200078e00ff */
[-C--:B------:R-:W-:Y:S01]  /*0630*/  ISETP.GE.AND P1, PT, R0, R5.reuse, PT ;  /* 0x000000050000720c */ /* 0x080fe20003f26270 */
[C---:B------:R-:W-:Y:S01]  /*0640*/  VIADD R6, R10.reuse, 0x180 ;  /* 0x000001800a067836 */ /* 0x040fe20000000000 */
[----:B------:R1:W5:Y:S01]  /*0650*/  @!P0 LDG.E R33, desc[UR6][R8.64+0x280] ;  /* 0x0002800608218981 */ /* 0x000362000c1e1900 */
[----:B------:R-:W-:Y:S02]  /*0660*/  VIADD R0, R10, 0x1c0 ;  /* 0x000001c00a007836 */ /* 0x000fe40000000000 */
[----:B------:R-:W-:Y:S01]  /*0670*/  IMAD.MOV.U32 R36, RZ, RZ, 0x7fffffff ;  /* 0x7fffffffff247424 */ /* 0x000fe200078e00ff */
[----:B------:R1:W5:Y:S01]  /*0680*/  @!P2 LDG.E R35, desc[UR6][R8.64+0x380] ;  /* 0x000380060823a981 */ /* 0x000362000c1e1900 */
[----:B------:R-:W-:Y:S01]  /*0690*/  IMAD.MOV.U32 R37, RZ, RZ, 0x7fffffff ;  /* 0x7fffffffff257424 */ /* 0x000fe200078e00ff */
[-C--:B------:R-:W-:Y:S01]  /*06a0*/  ISETP.GE.AND P0, PT, R6, R5.reuse, PT ;  /* 0x000000050600720c */ /* 0x080fe20003f06270 */
[----:B------:R-:W-:Y:S01]  /*06b0*/  VIADD R6, R10, 0x1e0 ;  /* 0x000001e00a067836 */ /* 0x000fe20000000000 */
[-C--:B------:R-:W-:Y:S01]  /*06c0*/  ISETP.GE.AND P2, PT, R0, R5.reuse, PT ;  /* 0x000000050000720c */ /* 0x080fe20003f46270 */
[----:B------:R-:W-:Y:S01]  /*06d0*/  VIADD R0, R10, 0x200 ;  /* 0x000002000a007836 */ /* 0x000fe20000000000 */
[----:B------:R1:W5:Y:S02]  /*06e0*/  @!P3 LDG.E R36, desc[UR6][R8.64+0x400] ;  /* 0x000400060824b981 */ /* 0x000364000c1e1900 */
[----:B------:R-:W-:-:S02]  /*06f0*/  ISETP.GE.AND P3, PT, R6, R5, PT ;  /* 0x000000050600720c */ /* 0x000fc40003f66270 */
[----:B------:R1:W5:Y:S01]  /*0700*/  @!P4 LDG.E R37, desc[UR6][R8.64+0x480] ;  /* 0x000480060825c981 */ /* 0x000362000c1e1900 */
[----:B------:R-:W-:Y:S01]  /*0710*/  ISETP.GE.AND P4, PT, R0, R5, PT ;  /* 0x000000050000720c */ /* 0x000fe20003f86270 */
[----:B------:R-:W-:Y:S02]  /*0720*/  IMAD.MOV.U32 R38, RZ, RZ, 0x7fffffff ;  /* 0x7fffffffff267424 */ /* 0x000fe400078e00ff */
[----:B------:R-:W-:Y:S02]  /*0730*/  IMAD.MOV.U32 R39, RZ, RZ, 0x7fffffff ;  /* 0x7fffffffff277424 */ /* 0x000fe400078e00ff */
[----:B------:R-:W-:Y:S02]  /*0740*/  IMAD.MOV.U32 R40, RZ, RZ, 0x7fffffff ;  /* 0x7fffffffff287424 */ /* 0x000fe400078e00ff */
[----:B------:R-:W-:Y:S01]  /*0750*/  IMAD.MOV.U32 R43, RZ, RZ, 0x7fffffff ;  /* 0x7fffffffff2b7424 */ /* 0x000fe200078e00ff */
[----:B------:R1:W5:Y:S01]  /*0760*/  @!P5 LDG.E R38, desc[UR6][R8.64+0x500] ;  /* 0x000500060826d981 */ /* 0x000362000c1e1900 */
[----:B------:R-:W-:-:S02]  /*0770*/  IMAD.MOV.U32 R44, RZ, RZ, 0x7fffffff ;  /* 0x7fffffffff2c7424 */ /* 0x000fc400078e00ff */
[----:B------:R-:W-:Y:S01]  /*0780*/  IMAD.MOV.U32 R45, RZ, RZ, 0x7fffffff ;  /* 0x7fffffffff2d7424 */ /* 0x000fe200078e00ff */
[----:B------:R1:W5:Y:S01]  /*0790*/  @!P6 LDG.E R39, desc[UR6][R8.64+0x580] ;  /* 0x000580060827e981 */ /* 0x000362000c1e1900 */
[----:B------:R-:W-:-:S03]  /*07a0*/  IMAD.MOV.U32 R46, RZ, RZ, 0x7fffffff ;  /* 0x7fffffffff2e7424 */ /* 0x000fc600078e00ff */
[----:B------:R1:W5:Y:S04]  /*07b0*/  @!P0 LDG.E R40, desc[UR6][R8.64+0x600] ;  /* 0x0006000608288981 */ /* 0x000368000c1e1900 */
[----:B------:R1:W5:Y:S04]  /*07c0*/  @!P1 LDG.E R43, desc[UR6][R8.64+0x680] ;  /* 0x00068006082b9981 */ /* 0x000368000c1e1900 */
[----:B------:R1:W5:Y:S04]  /*07d0*/  @!P2 LDG.E R44, desc[UR6][R8.64+0x700] ;  /* 0x00070006082ca981 */ /* 0x000368000c1e1900 */
[----:B------:R1:W5:Y:S04]  /*07e0*/  @!P3 LDG.E R45, desc[UR6][R8.64+0x780] ;  /* 0x00078006082db981 */ /* 0x000368000c1e1900 */
[----:B------:R1:W5:Y:S02]  /*07f0*/  @!P4 LDG.E R46, desc[UR6][R8.64+0x800] ;  /* 0x00080006082ec981 */ /* 0x000364000c1e1900 */
.L_x_3:
[----:B------:R-:W-:Y:S01]  /*0800*/  VIMNMX R5, PT, PT, R24, 0xe0, !PT ;  /* 0x000000e018057848 */ /* 0x000fe20007fe0100 */
[----:B------:R-:W2:Y:S01]  /*0810*/  LDCU UR4, c[0x0][0x3c8] ;  /* 0x00007900ff0477ac */ /* 0x000ea20008000800 */
[----:B------:R-:W-:Y:S01]  /*0820*/  SHF.R.U32.HI R0, RZ, 0x5, R3 ;  /* 0x00000005ff007819 */ /* 0x000fe20000011603 */
[----:B------:R-:W-:Y:S01]  /*0830*/  BSSY.RECONVERGENT B0, `(.L_x_4) ;  /* 0x0000025000007945 */ /* 0x000fe20003800200 */
[--C-:B------:R-:W-:Y:S01]  /*0840*/  IADD3 R5, PT, PT, R5, 0x1f, -R24.reuse ;  /* 0x0000001f05057810 */ /* 0x100fe20007ffe818 */
[----:B------:R-:W-:Y:S01]  /*0850*/  UMOV UR5, 0xffffffff ;  /* 0xffffffff00057882 */ /* 0x000fe20000000000 */
[----:B01----:R-:W-:Y:S02]  /*0860*/  IMAD.MOV.U32 R8, RZ, RZ, R24 ;  /* 0x000000ffff087224 */ /* 0x003fe400078e0018 */
[C---:B------:R-:W-:Y:S01]  /*0870*/  ISETP.GE.U32.AND P0, PT, R5.reuse, 0x1e0, PT ;  /* 0x000001e00500780c */ /* 0x040fe20003f06070 */
[----:B------:R-:W-:Y:S01]  /*0880*/  IMAD.SHL.U32 R0, R0, 0x400, RZ ;  /* 0x0000040000007824 */ /* 0x000fe200078e00ff */
[----:B------:R-:W-:-:S04]  /*0890*/  LEA.HI R6, R5, 0x1, RZ, 0x1b ;  /* 0x0000000105067811 */ /* 0x000fc800078fd8ff */
[----:B------:R-:W-:-:S04]  /*08a0*/  LOP3.LUT R9, R6, 0xf, RZ, 0xc0, !PT ;  /* 0x0000000f06097812 */ /* 0x000fc800078ec0ff */
[----:B------:R-:W-:Y:S01]  /*08b0*/  ISETP.NE.AND P1, PT, R9, RZ, PT ;  /* 0x000000ff0900720c */ /* 0x000fe20003f25270 */
[----:B--2---:R-:W-:Y:S02]  /*08c0*/  USHF.L.U32 UR4, UR5, UR4, URZ ;  /* 0x0000000405047299 */ /* 0x004fe400080006ff */
[----:B------:R-:W-:Y:S10]  /*08d0*/  @!P0 BRA `(.L_x_5) ;  /* 0x0000000000688947 */ /* 0x000ff40003800000 */
[----:B------:R-:W-:Y:S01]  /*08e0*/  IMAD R10, R24, 0x4, R0 ;  /* 0x00000004180a7824 */ /* 0x000fe200078e0200 */
[----:B------:R-:W-:Y:S01]  /*08f0*/  LOP3.LUT R5, R6, 0xffffff0, RZ, 0xc0, !PT ;  /* 0x0ffffff006057812 */ /* 0x000fe200078ec0ff */
[----:B------:R-:W-:-:S03]  /*0900*/  IMAD.MOV.U32 R8, RZ, RZ, R24 ;  /* 0x000000ffff087224 */ /* 0x000fc600078e0018 */
[----:B------:R-:W-:Y:S01]  /*0910*/  IADD3 R10, PT, PT, R10, 0x400, R7 ;  /* 0x000004000a0a7810 */ /* 0x000fe20007ffe007 */
[----:B------:R-:W-:-:S07]  /*0920*/  IMAD.MOV R5, RZ, RZ, -R5 ;  /* 0x000000ffff057224 */ /* 0x000fce00078e0a05 */
.L_x_6:
[----:B------:R-:W-:Y:S01]  /*0930*/  VIADD R5, R5, 0x10 ;  /* 0x0000001005057836 */ /* 0x000fe20000000000 */
[----:B------:R-:W-:Y:S01]  /*0940*/  STS [R10+-0x400], RZ ;  /* 0xfffc00ff0a007388 */ /* 0x000fe20000000800 */
[----:B------:R-:W-:-:S03]  /*0950*/  VIADD R8, R8, 0x200 ;  /* 0x0000020008087836 */ /* 0x000fc60000000000 */
[----:B------:R-:W-:Y:S01]  /*0960*/  ISETP.NE.AND P0, PT, R5, RZ, PT ;  /* 0x000000ff0500720c */ /* 0x000fe20003f05270 */
[----:B------:R-:W-:Y:S04]  /*0970*/  STS [R10+-0x380], RZ ;  /* 0xfffc80ff0a007388 */ /* 0x000fe80000000800 */
[----:B------:R-:W-:Y:S04]  /*0980*/  STS [R10+-0x300], RZ ;  /* 0xfffd00ff0a007388 */ /* 0x000fe80000000800 */
[----:B------:R-:W-:Y:S04]  /*0990*/  STS [R10+-0x280], RZ ;  /* 0xfffd80ff0a007388 */ /* 0x000fe80000000800 */
[----:B------:R-:W-:Y:S04]  /*09a0*/  STS [R10+-0x200], RZ ;  /* 0xfffe00ff0a007388 */ /* 0x000fe80000000800 */
[----:B------:R-:W-:Y:S04]  /*09b0*/  STS [R10+-0x180], RZ ;  /* 0xfffe80ff0a007388 */ /* 0x000fe80000000800 */
[----:B------:R-:W-:Y:S04]  /*09c0*/  STS [R10+-0x100], RZ ;  /* 0xffff00ff0a007388 */ /* 0x000fe80000000800 */
[----:B------:R-:W-:Y:S04]  /*09d0*/  STS [R10+-0x80], RZ ;  /* 0xffff80ff0a007388 */ /* 0x000fe80000000800 */
[----:B------:R-:W-:Y:S04]  /*09e0*/  STS [R10], RZ ;  /* 0x000000ff0a007388 */ /* 0x000fe80000000800 */
[----:B------:R-:W-:Y:S04]  /*09f0*/  STS [R10+0x80], RZ ;  /* 0x000080ff0a007388 */ /* 0x000fe80000000800 */
[----:B------:R-:W-:Y:S04]  /*0a00*/  STS [R10+0x100], RZ ;  /* 0x000100ff0a007388 */ /* 0x000fe80000000800 */
[----:B------:R-:W-:Y:S04]  /*0a10*/  STS [R10+0x180], RZ ;  /* 0x000180ff0a007388 */ /* 0x000fe80000000800 */
[----:B------:R-:W-:Y:S04]  /*0a20*/  STS [R10+0x200], RZ ;  /* 0x000200ff0a007388 */ /* 0x000fe80000000800 */
[----:B------:R-:W-:Y:S04]  /*0a30*/  STS [R10+0x280], RZ ;  /* 0x000280ff0a007388 */ /* 0x000fe80000000800 */
[----:B------:R-:W-:Y:S04]  /*0a40*/  STS [R10+0x300], RZ ;  /* 0x000300ff0a007388 */ /* 0x000fe80000000800 */
[----:B------:R0:W-:Y:S02]  /*0a50*/  STS [R10+0x380], RZ ;  /* 0x000380ff0a007388 */ /* 0x0001e40000000800 */
[----:B0-----:R-:W-:Y:S01]  /*0a60*/  VIADD R10, R10, 0x800 ;  /* 0x000008000a0a7836 */ /* 0x001fe20000000000 */
[----:B------:R-:W-:Y:S06]  /*0a70*/  @P0 BRA `(.L_x_6) ;  /* 0xfffffffc00ac0947 */ /* 0x000fec000383ffff */
.L_x_5:
[----:B------:R-:W-:Y:S05]  /*0a80*/  BSYNC.RECONVERGENT B0 ;  /* 0x0000000000007941 */ /* 0x000fea0003800200 */
.L_x_4:
[----:B------:R-:W-:Y:S01]  /*0a90*/  BSSY.RECONVERGENT B0, `(.L_x_7) ;  /* 0x0000026000007945 */ /* 0x000fe20003800200 */
[----:B------:R-:W-:-:S03]  /*0aa0*/  IMAD.IADD R5, R7, 0x1, R0 ;  /* 0x0000000107057824 */ /* 0x000fc600078e0200 */
[----:B------:R-:W-:Y:S05]  /*0ab0*/  @!P1 BRA `(.L_x_8) ;  /* 0x00000000008c9947 */ /* 0x000fea0003800000 */
[----:B------:R-:W-:Y:S01]  /*0ac0*/  ISETP.GE.U32.AND P0, PT, R9, 0x8, PT ;  /* 0x000000080900780c */ /* 0x000fe20003f06070 */
[----:B------:R-:W-:Y:S01]  /*0ad0*/  BSSY.RECONVERGENT B1, `(.L_x_9) ;  /* 0x000000e000017945 */ /* 0x000fe20003800200 */
[----:B------:R-:W-:-:S04]  /*0ae0*/  LOP3.LUT R10, R6, 0x7, RZ, 0xc0, !PT ;  /* 0x00000007060a7812 */ /* 0x000fc800078ec0ff */
[----:B------:R-:W-:-:S07]  /*0af0*/  ISETP.NE.AND P1, PT, R10, RZ, PT ;  /* 0x000000ff0a00720c */ /* 0x000fce0003f25270 */
[----:B------:R-:W-:Y:S06]  /*0b00*/  @!P0 BRA `(.L_x_10) ;  /* 0x0000000000288947 */ /* 0x000fec0003800000 */
[C---:B------:R-:W-:Y:S02]  /*0b10*/  IMAD R9, R8.reuse, 0x4, R5 ;  /* 0x0000000408097824 */ /* 0x040fe400078e0205 */
[----:B------:R-:W-:-:S03]  /*0b20*/  VIADD R8, R8, 0x100 ;  /* 0x0000010008087836 */ /* 0x000fc60000000000 */
[----:B------:R0:W-:Y:S04]  /*0b30*/  STS [R9], RZ ;  /* 0x000000ff09007388 */ /* 0x0001e80000000800 */
[----:B------:R0:W-:Y:S04]  /*0b40*/  STS [R9+0x80], RZ ;  /* 0x000080ff09007388 */ /* 0x0001e80000000800 */
[----:B------:R0:W-:Y:S04]  /*0b50*/  STS [R9+0x100], RZ ;  /* 0x000100ff09007388 */ /* 0x0001e80000000800 */
[----:B------:R0:W-:Y:S04]  /*0b60*/  STS [R9+0x180], RZ ;  /* 0x000180ff09007388 */ /* 0x0001e80000000800 */
[----:B------:R0:W-:Y:S04]  /*0b70*/  STS [R9+0x200], RZ ;  /* 0x000200ff09007388 */ /* 0x0001e80000000800 */
[----:B------:R0:W-:Y:S04]  /*0b80*/  STS [R9+0x280], RZ ;  /* 0x000280ff09007388 */ /* 0x0001e80000000800 */
[----:B------:R0:W-:Y:S04]  /*0b90*/  STS [R9+0x300], RZ ;  /* 0x000300ff09007388 */ /* 0x0001e80000000800 */
[----:B------:R0:W-:Y:S02]  /*0ba0*/  STS [R9+0x380], RZ ;  /* 0x000380ff09007388 */ /* 0x0001e40000000800 */
.L_x_10:
[----:B------:R-:W-:Y:S05]  /*0bb0*/  BSYNC.RECONVERGENT B1 ;  /* 0x0000000000017941 */ /* 0x000fea0003800200 */
.L_x_9:
[----:B------:R-:W-:Y:S05]  /*0bc0*/  @!P1 BRA `(.L_x_8) ;  /* 0x0000000000489947 */ /* 0x000fea0003800000 */
[----:B------:R-:W-:Y:S02]  /*0bd0*/  ISETP.GE.U32.AND P0, PT, R10, 0x4, PT ;  /* 0x000000040a00780c */ /* 0x000fe40003f06070 */
[----:B------:R-:W-:-:S04]  /*0be0*/  LOP3.LUT R6, R6, 0x3, RZ, 0xc0, !PT ;  /* 0x0000000306067812 */ /* 0x000fc800078ec0ff */
[----:B------:R-:W-:-:S07]  /*0bf0*/  ISETP.NE.AND P1, PT, R6, RZ, PT ;  /* 0x000000ff0600720c */ /* 0x000fce0003f25270 */
[C---:B0-----:R-:W-:Y:S02]  /*0c00*/  @P0 IMAD R9, R8.reuse, 0x4, R5 ;  /* 0x0000000408090824 */ /* 0x041fe400078e0205 */
[----:B------:R-:W-:-:S03]  /*0c10*/  @P0 VIADD R8, R8, 0x80 ;  /* 0x0000008008080836 */ /* 0x000fc60000000000 */
[----:B------:R1:W-:Y:S04]  /*0c20*/  @P0 STS [R9], RZ ;  /* 0x000000ff09000388 */ /* 0x0003e80000000800 */
[----:B------:R1:W-:Y:S04]  /*0c30*/  @P0 STS [R9+0x80], RZ ;  /* 0x000080ff09000388 */ /* 0x0003e80000000800 */
[----:B------:R1:W-:Y:S04]  /*0c40*/  @P0 STS [R9+0x100], RZ ;  /* 0x000100ff09000388 */ /* 0x0003e80000000800 */
[----:B------:R1:W-:Y:S01]  /*0c50*/  @P0 STS [R9+0x180], RZ ;  /* 0x000180ff09000388 */ /* 0x0003e20000000800 */
[----:B------:R-:W-:Y:S05]  /*0c60*/  @!P1 BRA `(.L_x_8) ;  /* 0x0000000000209947 */ /* 0x000fea0003800000 */
[----:B------:R-:W-:Y:S02]  /*0c70*/  IMAD R0, R8, 0x4, R0 ;  /* 0x0000000408007824 */ /* 0x000fe400078e0200 */
[----:B------:R-:W-:Y:S02]  /*0c80*/  IMAD.MOV R6, RZ, RZ, -R6 ;  /* 0x000000ffff067224 */ /* 0x000fe400078e0a06 */
[----:B------:R-:W-:-:S07]  /*0c90*/  IMAD.IADD R0, R7, 0x1, R0 ;  /* 0x0000000107007824 */ /* 0x000fce00078e0200 */
.L_x_11:
[----:B------:R-:W-:Y:S01]  /*0ca0*/  VIADD R6, R6, 0x1 ;  /* 0x0000000106067836 */ /* 0x000fe20000000000 */
[----:B------:R0:W-:Y:S04]  /*0cb0*/  STS [R0], RZ ;  /* 0x000000ff00007388 */ /* 0x0001e80000000800 */
[----:B------:R-:W-:Y:S01]  /*0cc0*/  ISETP.NE.AND P0, PT, R6, RZ, PT ;  /* 0x000000ff0600720c */ /* 0x000fe20003f05270 */
[----:B0-----:R-:W-:-:S12]  /*0cd0*/  VIADD R0, R0, 0x80 ;  /* 0x0000008000007836 */ /* 0x001fd80000000000 */
[----:B------:R-:W-:Y:S05]  /*0ce0*/  @P0 BRA `(.L_x_11) ;  /* 0xfffffffc00ec0947 */ /* 0x000fea000383ffff */
.L_x_8:
[----:B------:R-:W-:Y:S05]  /*0cf0*/  BSYNC.RECONVERGENT B0 ;  /* 0x0000000000007941 */ /* 0x000fea0003800200 */
.L_x_7:
[----:B------:R-:W2:Y:S01]  /*0d00*/  LDCU UR5, c[0x0][0x3c4] ;  /* 0x00007880ff0577ac */ /* 0x000ea20008000800 */
[----:B-----5:R-:W-:Y:S01]  /*0d10*/  LOP3.LUT R27, R28, 0x80000000, RZ, 0x3c, !PT ;  /* 0x800000001c1b7812 */ /* 0x020fe200078e3cff */
[----:B------:R-:W-:Y:S01]  /*0d20*/  BSSY.RECONVERGENT B0, `(.L_x_12) ;  /* 0x0000080000007945 */ /* 0x000fe20003800200 */
[----:B------:R-:W-:Y:S02]  /*0d30*/  LOP3.LUT R22, R29, 0x80000000, RZ, 0x3c, !PT ;  /* 0x800000001d167812 */ /* 0x000fe400078e3cff */
[----:B------:R-:W-:Y:S02]  /*0d40*/  LOP3.LUT R21, R30, 0x80000000, RZ, 0x3c, !PT ;  /* 0x800000001e157812 */ /* 0x000fe400078e3cff */
[----:B------:R-:W-:Y:S02]  /*0d50*/  LOP3.LUT R18, R31, 0x80000000, RZ, 0x3c, !PT ;  /* 0x800000001f127812 */ /* 0x000fe400078e3cff */
[----:B------:R-:W-:Y:S02]  /*0d60*/  LOP3.LUT R20, R33, 0x80000000, RZ, 0x3c, !PT ;  /* 0x8000000021147812 */ /* 0x000fe400078e3cff */
[----:B------:R-:W-:-:S02]  /*0d70*/  LOP3.LUT R23, R32, 0x80000000, RZ, 0x3c, !PT ;  /* 0x8000000020177812 */ /* 0x000fc400078e3cff */
[----:B------:R-:W-:Y:S02]  /*0d80*/  LOP3.LUT R25, R34, 0x80000000, RZ, 0x3c, !PT ;  /* 0x8000000022197812 */ /* 0x000fe400078e3cff */
[----:B------:R-:W-:Y:S02]  /*0d90*/  LOP3.LUT R17, R36, 0x80000000, RZ, 0x3c, !PT ;  /* 0x8000000024117812 */ /* 0x000fe400078e3cff */
[----:B------:R-:W-:Y:S02]  /*0da0*/  LOP3.LUT R19, R38, 0x80000000, RZ, 0x3c, !PT ;  /* 0x8000000026137812 */ /* 0x000fe400078e3cff */
[----:B--2---:R-:W-:Y:S02]  /*0db0*/  SHF.R.U32.HI R49, RZ, UR5, R27 ;  /* 0x00000005ff317c19 */ /* 0x004fe4000801161b */
[----:B------:R-:W-:Y:S02]  /*0dc0*/  SHF.R.U32.HI R52, RZ, UR5, R22 ;  /* 0x00000005ff347c19 */ /* 0x000fe40008011616 */
[----:B------:R-:W-:-:S02]  /*0dd0*/  LOP3.LUT R49, R49, UR4, RZ, 0x30, !PT ;  /* 0x0000000431317c12 */ /* 0x000fc4000f8e30ff */
[----:B------:R-:W-:Y:S02]  /*0de0*/  LOP3.LUT R52, R52, UR4, RZ, 0x30, !PT ;  /* 0x0000000434347c12 */ /* 0x000fe4000f8e30ff */
[----:B------:R-:W-:Y:S01]  /*0df0*/  SHF.R.U32.HI R56, RZ, UR5, R21 ;  /* 0x00000005ff387c19 */ /* 0x000fe20008011615 */
[--C-:B------:R-:W-:Y:S01]  /*0e00*/  IMAD R0, R49, 0x4, R5.reuse ;  /* 0x0000000431007824 */ /* 0x100fe200078e0205 */
[----:B------:R-:W-:Y:S01]  /*0e10*/  SHF.R.U32.HI R48, RZ, UR5, R18 ;  /* 0x00000005ff307c19 */ /* 0x000fe20008011612 */
[----:B------:R-:W-:Y:S01]  /*0e20*/  IMAD R6, R52, 0x4, R5 ;  /* 0x0000000434067824 */ /* 0x000fe200078e0205 */
[----:B------:R-:W-:Y:S01]  /*0e30*/  LOP3.LUT R56, R56, UR4, RZ, 0x30, !PT ;  /* 0x0000000438387c12 */ /* 0x000fe2000f8e30ff */
[----:B------:R-:W-:Y:S01]  /*0e40*/  NOP ;  /* 0x0000000000007918 */ /* 0x000fe20000000000 */
[----:B01----:R-:W-:Y:S01]  /*0e50*/  SHF.R.U32.HI R9, RZ, UR5, R20 ;  /* 0x00000005ff097c19 */ /* 0x003fe20008011614 */
[----:B------:R0:W-:Y:S01]  /*0e60*/  ATOMS.POPC.INC.32 RZ, [R0+URZ] ;  /* 0x0000000000ff7f8c */ /* 0x0001e2000d8000ff */
[----:B------:R-:W-:-:S02]  /*0e70*/  LOP3.LUT R48, R48, UR4, RZ, 0x30, !PT ;  /* 0x0000000430307c12 */ /* 0x000fc4000f8e30ff */
[----:B------:R-:W-:Y:S01]  /*0e80*/  SHF.R.U32.HI R8, RZ, UR5, R23 ;  /* 0x00000005ff087c19 */ /* 0x000fe20008011617 */
[----:B------:R1:W-:Y:S01]  /*0e90*/  ATOMS.POPC.INC.32 RZ, [R6+URZ] ;  /* 0x0000000006ff7f8c */ /* 0x0003e2000d8000ff */
[----:B------:R-:W-:Y:S02]  /*0ea0*/  SHF.R.U32.HI R11, RZ, UR5, R25 ;  /* 0x00000005ff0b7c19 */ /* 0x000fe40008011619 */
[----:B------:R-:W-:Y:S01]  /*0eb0*/  LOP3.LUT R10, R9, UR4, RZ, 0x30, !PT ;  /* 0x00000004090a7c12 */ /* 0x000fe2000f8e30ff */
[--C-:B0-----:R-:W-:Y:S01]  /*0ec0*/  IMAD R0, R56, 0x4, R5.reuse ;  /* 0x0000000438007824 */ /* 0x101fe200078e0205 */
[----:B------:R-:W-:Y:S02]  /*0ed0*/  LOP3.LUT R8, R8, UR4, RZ, 0x30, !PT ;  /* 0x0000000408087c12 */ /* 0x000fe4000f8e30ff */
[----:B------:R-:W-:Y:S01]  /*0ee0*/  LOP3.LUT R12, R11, UR4, RZ, 0x30, !PT ;  /* 0x000000040b0c7c12 */ /* 0x000fe2000f8e30ff */
[--C-:B-1----:R-:W-:Y:S01]  /*0ef0*/  IMAD R6, R48, 0x4, R5.reuse ;  /* 0x0000000430067824 */ /* 0x102fe200078e0205 */
[----:B------:R0:W-:Y:S01]  /*0f00*/  ATOMS.POPC.INC.32 RZ, [R0+URZ] ;  /* 0x0000000000ff7f8c */ /* 0x0001e2000d8000ff */
[--C-:B------:R-:W-:Y:S01]  /*0f10*/  IMAD R9, R10, 0x4, R5.reuse ;  /* 0x000000040a097824 */ /* 0x100fe200078e0205 */
[----:B------:R-:W-:Y:S01]  /*0f20*/  LOP3.LUT R10, R35, 0x80000000, RZ, 0x3c, !PT ;  /* 0x80000000230a7812 */ /* 0x000fe200078e3cff */
[--C-:B------:R-:W-:Y:S01]  /*0f30*/  IMAD R8, R8, 0x4, R5.reuse ;  /* 0x0000000408087824 */ /* 0x100fe200078e0205 */
[----:B------:R1:W-:Y:S01]  /*0f40*/  ATOMS.POPC.INC.32 RZ, [R6+URZ] ;  /* 0x0000000006ff7f8c */ /* 0x0003e2000d8000ff */
[----:B------:R-:W-:Y:S01]  /*0f50*/  IMAD R11, R12, 0x4, R5 ;  /* 0x000000040c0b7824 */ /* 0x000fe200078e0205 */
[----:B------:R-:W-:-:S02]  /*0f60*/  LOP3.LUT R12, R37, 0x80000000, RZ, 0x3c, !PT ;  /* 0x80000000250c7812 */ /* 0x000fc400078e3cff */
[----:B------:R-:W-:Y:S01]  /*0f70*/  LOP3.LUT R16, R39, 0x80000000, RZ, 0x3c, !PT ;  /* 0x8000000027107812 */ /* 0x000fe200078e3cff */
[----:B------:R-:W-:Y:S01]  /*0f80*/  ATOMS.POPC.INC.32 RZ, [R8+URZ] ;  /* 0x0000000008ff7f8c */ /* 0x000fe2000d8000ff */
[----:B0-----:R-:W-:Y:S02]  /*0f90*/  SHF.R.U32.HI R0, RZ, UR5, R10 ;  /* 0x00000005ff007c19 */ /* 0x001fe4000801160a */
[----:B-1----:R-:W-:Y:S01]  /*0fa0*/  SHF.R.U32.HI R6, RZ, UR5, R17 ;  /* 0x00000005ff067c19 */ /* 0x002fe20008011611 */
[----:B------:R0:W-:Y:S01]  /*0fb0*/  ATOMS.POPC.INC.32 RZ, [R9+URZ] ;  /* 0x0000000009ff7f8c */ /* 0x0001e2000d8000ff */
[----:B------:R-:W-:Y:S02]  /*0fc0*/  SHF.R.U32.HI R14, RZ, UR5, R19 ;  /* 0x00000005ff0e7c19 */ /* 0x000fe40008011613 */
[----:B------:R-:W-:Y:S01]  /*0fd0*/  LOP3.LUT R6, R6, UR4, RZ, 0x30, !PT ;  /* 0x0000000406067c12 */ /* 0x000fe2000f8e30ff */
[----:B------:R1:W-:Y:S01]  /*0fe0*/  ATOMS.POPC.INC.32 RZ, [R11+URZ] ;  /* 0x000000000bff7f8c */ /* 0x0003e2000d8000ff */
[----:B------:R-:W-:-:S02]  /*0ff0*/  SHF.R.U32.HI R13, RZ, UR5, R12 ;  /* 0x00000005ff0d7c19 */ /* 0x000fc4000801160c */
[----:B------:R-:W-:Y:S02]  /*1000*/  LOP3.LUT R0, R0, UR4, RZ, 0x30, !PT ;  /* 0x0000000400007c12 */ /* 0x000fe4000f8e30ff */
[----:B0-----:R-:W-:Y:S02]  /*1010*/  SHF.R.U32.HI R9, RZ, UR5, R16 ;  /* 0x00000005ff097c19 */ /* 0x001fe40008011610 */
[----:B------:R-:W-:Y:S01]  /*1020*/  LOP3.LUT R50, R14, UR4, RZ, 0x30, !PT ;  /* 0x000000040e327c12 */ /* 0x000fe2000f8e30ff */
[--C-:B------:R-:W-:Y:S01]  /*1030*/  IMAD R14, R6, 0x4, R5.reuse ;  /* 0x00000004060e7824 */ /* 0x100fe200078e0205 */
[----:B------:R-:W-:Y:S01]  /*1040*/  LOP3.LUT R8, R13, UR4, RZ, 0x30, !PT ;  /* 0x000000040d087c12 */ /* 0x000fe2000f8e30ff */
[--C-:B------:R-:W-:Y:S01]  /*1050*/  IMAD R0, R0, 0x4, R5.reuse ;  /* 0x0000000400007824 */ /* 0x100fe200078e0205 */
[----:B------:R-:W-:Y:S01]  /*1060*/  LOP3.LUT R6, R9, UR4, RZ, 0x30, !PT ;  /* 0x0000000409067c12 */ /* 0x000fe2000f8e30ff */
[--C-:B------:R-:W-:Y:S01]  /*1070*/  IMAD R50, R50, 0x4, R5.reuse ;  /* 0x0000000432327824 */ /* 0x100fe200078e0205 */
[----:B------:R-:W-:Y:S01]  /*1080*/  LOP3.LUT R9, R40, 0x80000000, RZ, 0x3c, !PT ;  /* 0x8000000028097812 */ /* 0x000fe200078e3cff */
[--C-:B------:R-:W-:Y:S01]  /*1090*/  IMAD R26, R8, 0x4, R5.reuse ;  /* 0x00000004081a7824 */ /* 0x100fe200078e0205 */
[----:B------:R0:W-:Y:S01]  /*10a0*/  ATOMS.POPC.INC.32 RZ, [R0+URZ] ;  /* 0x0000000000ff7f8c */ /* 0x0001e2000d8000ff */
[----:B------:R-:W-:Y:S01]  /*10b0*/  IMAD R51, R6, 0x4, R5 ;  /* 0x0000000406337824 */ /* 0x000fe200078e0205 */
[----:B------:R-:W-:-:S02]  /*10c0*/  LOP3.LUT R6, R43, 0x80000000, RZ, 0x3c, !PT ;  /* 0x800000002b067812 */ /* 0x000fc400078e3cff */
[----:B-1----:R-:W-:Y:S01]  /*10d0*/  LOP3.LUT R11, R44, 0x80000000, RZ, 0x3c, !PT ;  /* 0x800000002c0b7812 */ /* 0x002fe200078e3cff */
[----:B------:R1:W-:Y:S01]  /*10e0*/  ATOMS.POPC.INC.32 RZ, [R14+URZ] ;  /* 0x000000000eff7f8c */ /* 0x0003e2000d8000ff */
[----:B------:R-:W-:Y:S02]  /*10f0*/  LOP3.LUT R8, R45, 0x80000000, RZ, 0x3c, !PT ;  /* 0x800000002d087812 */ /* 0x000fe400078e3cff */
[----:B------:R-:W-:Y:S01]  /*1100*/  LOP3.LUT R13, R46, 0x80000000, RZ, 0x3c, !PT ;  /* 0x800000002e0d7812 */ /* 0x000fe200078e3cff */
[----:B------:R2:W-:Y:S01]  /*1110*/  ATOMS.POPC.INC.32 RZ, [R26+URZ] ;  /* 0x000000001aff7f8c */ /* 0x0005e2000d8000ff */
[----:B0-----:R-:W-:Y:S02]  /*1120*/  SHF.R.U32.HI R0, RZ, UR5, R9 ;  /* 0x00000005ff007c19 */ /* 0x001fe40008011609 */
[----:B------:R-:W-:Y:S01]  /*1130*/  SHF.R.U32.HI R53, RZ, UR5, R11 ;  /* 0x00000005ff357c19 */ /* 0x000fe2000801160b */
[----:B-1----:R-:W0:Y:S01]  /*1140*/  LDC.64 R14, c[0x0][0x380] ;  /* 0x0000e000ff0e7b82 */ /* 0x002e220000000a00 */
[----:B------:R-:W-:Y:S01]  /*1150*/  SHF.R.U32.HI R55, RZ, UR5, R8 ;  /* 0x00000005ff377c19 */ /* 0x000fe20008011608 */
[----:B------:R1:W-:Y:S01]  /*1160*/  ATOMS.POPC.INC.32 RZ, [R50+URZ] ;  /* 0x0000000032ff7f8c */ /* 0x0003e2000d8000ff */
[----:B------:R-:W-:-:S02]  /*1170*/  SHF.R.U32.HI R57, RZ, UR5, R13 ;  /* 0x00000005ff397c19 */ /* 0x000fc4000801160d */
[----:B--2---:R-:W-:Y:S01]  /*1180*/  SHF.R.U32.HI R26, RZ, UR5, R6 ;  /* 0x00000005ff1a7c19 */ /* 0x004fe20008011606 */
[----:B------:R2:W-:Y:S01]  /*1190*/  ATOMS.POPC.INC.32 RZ, [R51+URZ] ;  /* 0x0000000033ff7f8c */ /* 0x0005e2000d8000ff */
[----:B------:R-:W-:Y:S02]  /*11a0*/  LOP3.LUT R0, R0, UR4, RZ, 0x30, !PT ;  /* 0x0000000400007c12 */ /* 0x000fe4000f8e30ff */
[----:B------:R-:W-:Y:S02]  /*11b0*/  LOP3.LUT R54, R26, UR4, RZ, 0x30, !PT ;  /* 0x000000041a367c12 */ /* 0x000fe4000f8e30ff */
[----:B------:R-:W-:Y:S01]  /*11c0*/  LOP3.LUT R58, R53, UR4, RZ, 0x30, !PT ;  /* 0x00000004353a7c12 */ /* 0x000fe2000f8e30ff */
[--C-:B------:R-:W-:Y:S01]  /*11d0*/  IMAD R53, R0, 0x4, R5.reuse ;  /* 0x0000000400357824 */ /* 0x100fe200078e0205 */
[----:B------:R-:W-:Y:S01]  /*11e0*/  ISETP.GT.U32.AND P2, PT, R3, 0xff, PT ;  /* 0x000000ff0300780c */ /* 0x000fe20003f44070 */
[--C-:B------:R-:W-:Y:S01]  /*11f0*/  IMAD R54, R54, 0x4, R5.reuse ;  /* 0x0000000436367824 */ /* 0x100fe200078e0205 */
[----:B------:R-:W-:Y:S01]  /*1200*/  LOP3.LUT R60, R55, UR4, RZ, 0x30, !PT ;  /* 0x00000004373c7c12 */ /* 0x000fe2000f8e30ff */
[--C-:B------:R-:W-:Y:S01]  /*1210*/  IMAD R58, R58, 0x4, R5.reuse ;  /* 0x000000043a3a7824 */ /* 0x100fe200078e0205 */
[----:B------:R-:W-:Y:S01]  /*1220*/  LOP3.LUT R26, R57, UR4, RZ, 0x30, !PT ;  /* 0x00000004391a7c12 */ /* 0x000fe2000f8e30ff */
[----:B------:R3:W-:Y:S01]  /*1230*/  ATOMS.POPC.INC.32 RZ, [R53+URZ] ;  /* 0x0000000035ff7f8c */ /* 0x0007e2000d8000ff */
[----:B-1----:R-:W-:Y:S01]  /*1240*/  P2R R50, PR, RZ, 0x4 ;  /* 0x00000004ff327803 */ /* 0x002fe20000000000 */
[----:B------:R-:W-:-:S02]  /*1250*/  IMAD R60, R60, 0x4, R5 ;  /* 0x000000043c3c7824 */ /* 0x000fc400078e0205 */
[----:B------:R-:W-:Y:S01]  /*1260*/  IMAD R5, R26, 0x4, R5 ;  /* 0x000000041a057824 */ /* 0x000fe200078e0205 */
[----:B------:R3:W-:Y:S01]  /*1270*/  ATOMS.POPC.INC.32 RZ, [R54+URZ] ;  /* 0x0000000036ff7f8c */ /* 0x0007e2000d8000ff */
[----:B--2---:R-:W-:Y:S02]  /*1280*/  IMAD R51, R3, 0x4, R7 ;  /* 0x0000000403337824 */ /* 0x004fe400078e0207 */
[----:B------:R-:W-:Y:S01]  /*1290*/  IMAD.MOV.U32 R0, RZ, RZ, RZ ;  /* 0x000000ffff007224 */ /* 0x000fe200078e00ff */
[----:B------:R3:W-:Y:S04]  /*12a0*/  ATOMS.POPC.INC.32 RZ, [R58+URZ] ;  /* 0x000000003aff7f8c */ /* 0x0007e8000d8000ff */
[----:B------:R3:W-:Y:S04]  /*12b0*/  ATOMS.POPC.INC.32 RZ, [R60+URZ] ;  /* 0x000000003cff7f8c */ /* 0x0007e8000d8000ff */
[----:B------:R3:W-:Y:S01]  /*12c0*/  ATOMS.POPC.INC.32 RZ, [R5+URZ] ;  /* 0x0000000005ff7f8c */ /* 0x0007e2000d8000ff */
[----:B------:R-:W-:Y:S06]  /*12d0*/  BAR.SYNC.DEFER_BLOCKING 0x0 ;  /* 0x0000000000007b1d */ /* 0x000fec0000010000 */
[----:B------:R-:W-:Y:S05]  /*12e0*/  @P2 BRA `(.L_x_13) ;  /* 0x00000000008c2947 */ /* 0x000fea0003800000 */
[----:B------:R-:W1:Y:S04]  /*12f0*/  LDS R0, [R51] ;  /* 0x0000000033007984 */ /* 0x000e680000000800 */
[----:B---3--:R-:W2:Y:S04]  /*1300*/  LDS R5, [R51+0x400] ;  /* 0x0004000033057984 */ /* 0x008ea80000000800 */
[----:B------:R-:W3:Y:S04]  /*1310*/  LDS R53, [R51+0x800] ;  /* 0x0008000033357984 */ /* 0x000ee80000000800 */
[----:B------:R-:W4:Y:S04]  /*1320*/  LDS R55, [R51+0xc00] ;  /* 0x000c000033377984 */ /* 0x000f280000000800 */
[----:B------:R-:W5:Y:S04]  /*1330*/  LDS R57, [R51+0x1000] ;  /* 0x0010000033397984 */ /* 0x000f680000000800 */
[----:B------:R-:W0:Y:S04]  /*1340*/  LDS R59, [R51+0x1400] ;  /* 0x00140000333b7984 */ /* 0x000e280000000800 */
[----:B------:R-:W-:Y:S04]  /*1350*/  LDS R61, [R51+0x2000] ;  /* 0x00200000333d7984 */ /* 0x000fe80000000800 */
[----:B------:R-:W-:Y:S04]  /*1360*/  LDS R63, [R51+0x2400] ;  /* 0x00240000333f7984 */ /* 0x000fe80000000800 */
[----:B------:R-:W-:Y:S04]  /*1370*/  LDS R65, [R51+0x2800] ;  /* 0x0028000033417984 */ /* 0x000fe80000000800 */
[----:B------:R-:W-:Y:S04]  /*1380*/  STS [R51], RZ ;  /* 0x000000ff33007388 */ /* 0x000fe80000000800 */
[----:B-1----:R-:W-:Y:S01]  /*1390*/  STS [R51+0x400], R0 ;  /* 0x0004000033007388 */ /* 0x002fe20000000800 */
[----:B--2---:R-:W-:-:S03]  /*13a0*/  IMAD.IADD R54, R0, 0x1, R5 ;  /* 0x0000000100367824 */ /* 0x004fc600078e0205 */
[----:B------:R-:W1:Y:S01]  /*13b0*/  LDS R5, [R51+0x1800] ;  /* 0x0018000033057984 */ /* 0x000e620000000800 */
[----:B---3--:R-:W-:-:S03]  /*13c0*/  IMAD.IADD R58, R54, 0x1, R53 ;  /* 0x00000001363a7824 */ /* 0x008fc600078e0235 */
[----:B------:R-:W2:Y:S01]  /*13d0*/  LDS R53, [R51+0x1c00] ;  /* 0x001c000033357984 */ /* 0x000ea20000000800 */
[----:B----4-:R-:W-:-:S03]  /*13e0*/  IMAD.IADD R60, R58, 0x1, R55 ;  /* 0x000000013a3c7824 */ /* 0x010fc600078e0237 */
[----:B------:R1:W-:Y:S01]  /*13f0*/  STS [R51+0x800], R54 ;  /* 0x0008003633007388 */ /* 0x0003e20000000800 */
[----:B-----5:R-:W-:-:S03]  /*1400*/  IMAD.IADD R62, R60, 0x1, R57 ;  /* 0x000000013c3e7824 */ /* 0x020fc600078e0239 */
[----:B------:R-:W3:Y:S01]  /*1410*/  LDS R55, [R51+0x2c00] ;  /* 0x002c000033377984 */ /* 0x000ee20000000800 */
[----:B0-----:R-:W-:-:S03]  /*1420*/  IMAD.IADD R64, R62, 0x1, R59 ;  /* 0x000000013e407824 */ /* 0x001fc600078e023b */
[----:B------:R0:W-:Y:S04]  /*1430*/  STS [R51+0xc00], R58 ;  /* 0x000c003a33007388 */ /* 0x0001e80000000800 */
[----:B------:R4:W-:Y:S04]  /*1440*/  STS [R51+0x1000], R60 ;  /* 0x0010003c33007388 */ /* 0x0009e80000000800 */
[----:B------:R4:W-:Y:S04]  /*1450*/  STS [R51+0x1400], R62 ;  /* 0x0014003e33007388 */ /* 0x0009e80000000800 */
[----:B------:R4:W-:Y:S01]  /*1460*/  STS [R51+0x1800], R64 ;  /* 0x0018004033007388 */ /* 0x0009e20000000800 */
[----:B-1----:R-:W-:-:S04]  /*1470*/  IMAD.IADD R54, R64, 0x1, R5 ;  /* 0x0000000140367824 */ /* 0x002fc800078e0205 */
[----:B--2---:R-:W-:Y:S01]  /*1480*/  IMAD.IADD R66, R54, 0x1, R53 ;  /* 0x0000000136427824 */ /* 0x004fe200078e0235 */
[----:B------:R4:W-:Y:S03]  /*1490*/  STS [R51+0x1c00], R54 ;  /* 0x001c003633007388 */ /* 0x0009e60000000800 */
[----:B------:R-:W-:Y:S01]  /*14a0*/  IMAD.IADD R68, R66, 0x1, R61 ;  /* 0x0000000142447824 */ /* 0x000fe200078e023d */
[----:B------:R4:W-:Y:S03]  /*14b0*/  STS [R51+0x2000], R66 ;  /* 0x0020004233007388 */ /* 0x0009e60000000800 */
[----:B------:R-:W-:Y:S01]  /*14c0*/  IMAD.IADD R70, R68, 0x1, R63 ;  /* 0x0000000144467824 */ /* 0x000fe200078e023f */
[----:B------:R4:W-:Y:S03]  /*14d0*/  STS [R51+0x2400], R68 ;  /* 0x0024004433007388 */ /* 0x0009e60000000800 */
[----:B0-----:R-:W-:Y:S01]  /*14e0*/  IMAD.IADD R58, R70, 0x1, R65 ;  /* 0x00000001463a7824 */ /* 0x001fe200078e0241 */
[----:B------:R4:W-:Y:S03]  /*14f0*/  STS [R51+0x2800], R70 ;  /* 0x0028004633007388 */ /* 0x0009e60000000800 */
[----:B---3--:R-:W-:Y:S01]  /*1500*/  IMAD.IADD R0, R58, 0x1, R55 ;  /* 0x000000013a007824 */ /* 0x008fe200078e0237 */
[----:B------:R4:W-:Y:S06]  /*1510*/  STS [R51+0x2c00], R58 ;  /* 0x002c003a33007388 */ /* 0x0009ec0000000800 */
.L_x_13:
[----:B------:R-:W-:Y:S05]  /*1520*/  BSYNC.RECONVERGENT B0 ;  /* 0x0000000000007941 */ /* 0x000fea0003800200 */
.L_x_12:
[----:B------:R-:W-:Y:S01]  /*1530*/  ISETP.NE.AND P0, PT, R0, 0x1980, PT ;  /* 0x000019800000780c */ /* 0x000fe20003f05270 */
[----:B---3--:R-:W-:Y:S01]  /*1540*/  IMAD R5, R42, 0x100, R3 ;  /* 0x000001002a057824 */ /* 0x008fe200078e0203 */
[----:B------:R-:W-:Y:S01]  /*1550*/  @!P2 LOP3.LUT R53, R0, 0x40000000, RZ, 0xfc, !PT ;  /* 0x400000000035a812 */ /* 0x000fe200078efcff */
[----:B------:R-:W-:Y:S01]  /*1560*/  IMAD R41, R41, 0x11, RZ ;  /* 0x0000001129297824 */ /* 0x000fe200078e02ff */
[----:B------:R-:W-:Y:S01]  /*1570*/  ISETP.LT.U32.AND P0, PT, R3, 0x100, !P0 ;  /* 0x000001000300780c */ /* 0x000fe20004701070 */
[----:B0-----:R-:W-:-:S03]  /*1580*/  IMAD.WIDE R14, R5, 0x4, R14 ;  /* 0x00000004050e7825 */ /* 0x001fc600078e020e */
[----:B------:R-:W-:Y:S01]  /*1590*/  LOP3.LUT R57, R41, R4, RZ, 0xfc, !PT ;  /* 0x0000000429397212 */ /* 0x000fe200078efcff */
[----:B----4-:R-:W-:Y:S01]  /*15a0*/  IMAD R54, R42, 0x1980, RZ ;  /* 0x000019802a367824 */ /* 0x010fe200078e02ff */
[----:B------:R0:W-:Y:S07]  /*15b0*/  @!P2 STG.E.STRONG.SYS desc[UR6][R14.64], R53 ;  /* 0x000000350e00a986 */ /* 0x0001ee000c115906 */
[----:B------:R-:W-:Y:S06]  /*15c0*/  BAR.RED.OR.DEFER_BLOCKING 0x0, P0 ;  /* 0x0000000000007b1d */ /* 0x000fec0000014800 */
[----:B------:R-:W1:Y:S01]  /*15d0*/  B2R.RESULT RZ, P0 ;  /* 0x0000000000ff731c */ /* 0x000e620000004000 */
[----:B------:R-:W-:-:S04]  /*15e0*/  IADD3 R4, P1, PT, R54, R57, RZ ;  /* 0x0000003936047210 */ /* 0x000fc80007f3e0ff */
[----:B------:R-:W-:Y:S01]  /*15f0*/  LEA.HI.X.SX32 R55, R54, RZ, 0x1, P1 ;  /* 0x000000ff36377211 */ /* 0x000fe200008f0eff */
[----:B------:R-:W-:-:S03]  /*1600*/  IMAD.SHL.U32 R5, R4, 0x4, RZ ;  /* 0x0000000404057824 */ /* 0x000fc600078e00ff */
[----:B------:R-:W-:Y:S01]  /*1610*/  SHF.L.U64.HI R4, R4, 0x2, R55 ;  /* 0x0000000204047819 */ /* 0x000fe20000010237 */
[----:B01----:R-:W-:Y:S06]  /*1620*/  @!P0 BRA `(.L_x_14) ;  /* 0x0000001000b48947 */ /* 0x003fec0003800000 */
[----:B------:R-:W0:Y:S01]  /*1630*/  LDCU.64 UR8, c[0x0][0x3b8] ;  /* 0x00007700ff0877ac */ /* 0x000e220008000a00 */
[----:B------:R-:W-:Y:S01]  /*1640*/  BSSY B1, `(.L_x_15) ;  /* 0x0000032000017945 */ /* 0x000fe20003800000 */
[----:B------:R-:W-:Y:S01]  /*1650*/  IMAD R13, R3, 0x8, R7 ;  /* 0x00000008030d7824 */ /* 0x000fe200078e0207 */
[----:B0-----:R-:W-:-:S04]  /*1660*/  IADD3 R8, P0, PT, R5, UR8, RZ ;  /* 0x0000000805087c10 */ /* 0x001fc8000ff1e0ff */
[----:B------:R-:W-:Y:S01]  /*1670*/  IADD3.X R9, PT, PT, R4, UR9, RZ, P0, !PT ;  /* 0x0000000904097c10 */ /* 0x000fe200087fe4ff */
[----:B------:R-:W-:Y:S08]  /*1680*/  @P2 BRA `(.L_x_16) ;  /* 0x0000000000b42947 */ /* 0x000ff00003800000 */
[----:B------:R-:W0:Y:S02]  /*1690*/  LDCU.64 UR8, c[0x0][0x398] ;  /* 0x00007300ff0877ac */ /* 0x000e240008000a00 */
[----:B0-----:R-:W-:-:S04]  /*16a0*/  LEA R10, P0, R3, UR8, 0x3 ;  /* 0x00000008030a7c11 */ /* 0x001fc8000f8018ff */
[----:B------:R-:W-:-:S05]  /*16b0*/  LEA.HI.X R11, R3, UR9, RZ, 0x3, P0 ;  /* 0x00000009030b7c11 */ /* 0x000fca00080f1cff */
[----:B------:R-:W2:Y:S01]  /*16c0*/  LDG.E.64 R4, desc[UR6][R10.64] ;  /* 0x000000060a047981 */ /* 0x000ea2000c1e1b00 */
[----:B------:R-:W-:-:S04]  /*16d0*/  ISETP.GT.U32.AND P0, PT, R3, R49, PT ;  /* 0x000000310300720c */ /* 0x000fc80003f04070 */
[----:B------:R-:W-:-:S04]  /*16e0*/  SEL R17, RZ, 0x1980, !P0 ;  /* 0x00001980ff117807 */ /* 0x000fc80004000000 */
[----:B--2---:R-:W-:Y:S01]  /*16f0*/  IADD3 R4, P0, PT, R4, -R17, RZ ;  /* 0x8000001104047210 */ /* 0x004fe20007f1e0ff */
[----:B------:R-:W-:-:S03]  /*1700*/  IMAD.MOV.U32 R17, RZ, RZ, R0 ;  /* 0x000000ffff117224 */ /* 0x000fc600078e0000 */
[----:B------:R-:W-:Y:S02]  /*1710*/  IADD3.X R5, PT, PT, R5, -0x1, RZ, P0, !PT ;  /* 0xffffffff05057810 */ /* 0x000fe400007fe4ff */
[----:B------:R-:W-:-:S03]  /*1720*/  ISETP.GE.AND P0, PT, R42, 0x1, PT ;  /* 0x000000012a00780c */ /* 0x000fc60003f06270 */
[----:B------:R0:W-:Y:S10]  /*1730*/  STS.64 [R13+0x6600], R4 ;  /* 0x006600040d007388 */ /* 0x0001f40000000a00 */
[----:B------:R-:W-:Y:S05]  /*1740*/  @!P0 BRA `(.L_x_17) ;  /* 0x00000000006c8947 */ /* 0x000fea0003800000 */
[----:B------:R-:W-:Y:S01]  /*1750*/  BSSY B0, `(.L_x_18) ;  /* 0x0000019000007945 */ /* 0x000fe20003800000 */
[----:B------:R-:W-:Y:S02]  /*1760*/  IMAD.MOV.U32 R6, RZ, RZ, -0x1 ;  /* 0xffffffffff067424 */ /* 0x000fe400078e00ff */
[----:B------:R-:W-:Y:S02]  /*1770*/  IMAD.MOV.U32 R10, RZ, RZ, R42 ;  /* 0x000000ffff0a7224 */ /* 0x000fe400078e002a */
[----:B------:R-:W-:-:S07]  /*1780*/  IMAD.MOV.U32 R17, RZ, RZ, R0 ;  /* 0x000000ffff117224 */ /* 0x000fce00078e0000 */
.L_x_22:
[----:B0-----:R-:W0:Y:S01]  /*1790*/  LDC.64 R4, c[0x0][0x380] ;  /* 0x0000e000ff047b82 */ /* 0x001e220000000a00 */
[----:B------:R-:W-:Y:S01]  /*17a0*/  VIADD R19, R10, 0xffffffff ;  /* 0xffffffff0a137836 */ /* 0x000fe20000000000 */
[----:B------:R-:W-:Y:S03]  /*17b0*/  BSSY B2, `(.L_x_19) ;  /* 0x0000008000027945 */ /* 0x000fe60003800000 */
[----:B------:R-:W-:-:S04]  /*17c0*/  IMAD R11, R19, 0x100, R3 ;  /* 0x00000100130b7824 */ /* 0x000fc800078e0203 */
[----:B0-----:R-:W-:-:S07]  /*17d0*/  IMAD.WIDE R4, R11, 0x4, R4 ;  /* 0x000000040b047825 */ /* 0x001fce00078e0204 */
.L_x_20:
[----:B------:R-:W-:Y:S05]  /*17e0*/  YIELD ;  /* 0x0000000000007946 */ /* 0x000fea0003800000 */
[----:B------:R0:W-:Y:S06]  /*17f0*/  MEMBAR.SC.CTA ;  /* 0x0000000000007992 */ /* 0x0001ec0000000000 */
[----:B0-----:R-:W2:Y:S02]  /*1800*/  LDG.E.STRONG.SYS R11, desc[UR6][R4.64] ;  /* 0x00000006040b7981 */ /* 0x001ea4000c1f5900 */
[----:B--2---:R-:W-:-:S13]  /*1810*/  ISETP.NE.AND P0, PT, R11, RZ, PT ;  /* 0x000000ff0b00720c */ /* 0x004fda0003f05270 */
[----:B------:R-:W-:Y:S05]  /*1820*/  @!P0 BRA `(.L_x_20) ;  /* 0xfffffffc00ec8947 */ /* 0x000fea000383ffff */
[----:B------:R-:W-:Y:S05]  /*1830*/  BSYNC B2 ;  /* 0x0000000000027941 */ /* 0x000fea0003800000 */
.L_x_19:
[----:B------:R-:W-:Y:S01]  /*1840*/  BSSY.RECONVERGENT B2, `(.L_x_21) ;  /* 0x0000006000027945 */ /* 0x000fe20003800200 */
[C---:B------:R-:W-:Y:S02]  /*1850*/  ISETP.GT.AND P0, PT, R11.reuse, -0x1, PT ;  /* 0xffffffff0b00780c */ /* 0x040fe40003f04270 */
[----:B------:R-:W-:Y:S01]  /*1860*/  LOP3.LUT R4, R11, 0x3fffffff, RZ, 0xc0, !PT ;  /* 0x3fffffff0b047812 */ /* 0x000fe200078ec0ff */
[----:B------:R-:W-:Y:S05]  /*1870*/  WARPSYNC.EXCLUSIVE R6 ;  /* 0x0000000006007348 */ /* 0x000fea0003a00000 */
[----:B------:R-:W-:-:S05]  /*1880*/  IMAD.IADD R17, R4, 0x1, R17 ;  /* 0x0000000104117824 */ /* 0x000fca00078e0211 */
[----:B------:R-:W-:-:S07]  /*1890*/  VOTE.ANY R6, PT, P0 ;  /* 0x0000000000067806 */ /* 0x000fce00000e0100 */
[----:B------:R-:W-:Y:S05]  /*18a0*/  BSYNC.RECONVERGENT B2 ;  /* 0x0000000000027941 */ /* 0x000fea0003800200 */
.L_x_21:
[----:B------:R-:W-:Y:S01]  /*18b0*/  ISETP.GT.U32.AND P1, PT, R10, 0x1, PT ;  /* 0x000000010a00780c */ /* 0x000fe20003f24070 */
[----:B------:R-:W-:-:S12]  /*18c0*/  IMAD.MOV.U32 R10, RZ, RZ, R19 ;  /* 0x000000ffff0a7224 */ /* 0x000fd800078e0013 */
[----:B------:R-:W-:Y:S05]  /*18d0*/  @P0 BRA P1, `(.L_x_22) ;  /* 0xfffffffc00ac0947 */ /* 0x000fea000083ffff */
[----:B------:R-:W-:Y:S05]  /*18e0*/  BSYNC B0 ;  /* 0x0000000000007941 */ /* 0x000fea0003800000 */
.L_x_18:
[----:B------:R1:W2:Y:S02]  /*18f0*/  LDS.64 R4, [R13+0x6600] ;  /* 0x006600000d047984 */ /* 0x0002a40000000a00 */
.L_x_17:
[C---:B------:R-:W-:Y:S01]  /*1900*/  IMAD.IADD R19, R17.reuse, 0x1, -R0 ;  /* 0x0000000111137824 */ /* 0x040fe200078e0a00 */
[----:B------:R-:W-:-:S04]  /*1910*/  LOP3.LUT R11, R17, 0x80000000, RZ, 0xfc, !PT ;  /* 0x80000000110b7812 */ /* 0x000fc800078efcff */
[C---:B0-2---:R-:W-:Y:S01]  /*1920*/  IADD3 R4, P0, PT, R19.reuse, R4, RZ ;  /* 0x0000000413047210 */ /* 0x045fe20007f1e0ff */
[----:B------:R0:W-:Y:S03]  /*1930*/  STG.E.STRONG.SYS desc[UR6][R14.64], R11 ;  /* 0x0000000b0e007986 */ /* 0x0001e6000c115906 */
[----:B------:R-:W-:-:S05]  /*1940*/  LEA.HI.X.SX32 R5, R19, R5, 0x1, P0 ;  /* 0x0000000513057211 */ /* 0x000fca00000f0eff */
[----:B------:R0:W-:Y:S04]  /*1950*/  STS.64 [R13+0x6600], R4 ;  /* 0x006600040d007388 */ /* 0x0001e80000000a00 */
.L_x_16:
[----:B------:R-:W-:Y:S05]  /*1960*/  BSYNC B1 ;  /* 0x0000000000017941 */ /* 0x000fea0003800000 */
.L_x_15:
[----:B0-----:R-:W0:Y:S01]  /*1970*/  LDC R5, c[0x0][0x3c0] ;  /* 0x0000f000ff057b82 */ /* 0x001e220000000800 */
[----:B------:R-:W-:-:S07]  /*1980*/  IMAD R4, R49, 0x8, R7 ;  /* 0x0000000831047824 */ /* 0x000fce00078e0207 */
[----:B------:R-:W2:Y:S01]  /*1990*/  LDC.64 R16, c[0x0][0x390] ;  /* 0x0000e400ff107b82 */ /* 0x000ea20000000a00 */
[----:B0-----:R-:W-:Y:S02]  /*19a0*/  ISETP.GE.AND P0, PT, R47, R5, PT ;  /* 0x000000052f00720c */ /* 0x001fe40003f06270 */
[----:B--2---:R-:W-:-:S04]  /*19b0*/  ISETP.EQ.U32.AND P1, PT, R16, RZ, PT ;  /* 0x000000ff1000720c */ /* 0x004fc80003f22070 */
[----:B------:R-:W-:-:S04]  /*19c0*/  ISETP.EQ.OR.EX P0, PT, R17, RZ, !P0, P1 ;  /* 0x000000ff1100720c */ /* 0x000fc80004702710 */
[----:B------:R-:W-:-:S13]  /*19d0*/  ISETP.GT.U32.OR P0, PT, R3, 0xff, P0 ;  /* 0x000000ff0300780c */ /* 0x000fda0000704470 */
[----:B------:R-:W-:Y:S05]  /*19e0*/  @P0 BRA `(.L_x_23) ;  /* 0x0000000000240947 */ /* 0x000fea0003800000 */
[----:B------:R-:W0:Y:S01]  /*19f0*/  LDS.64 R10, [R13+0x6600] ;  /* 0x006600000d0a7984 */ /* 0x000e220000000a00 */
[C---:B------:R-:W-:Y:S02]  /*1a00*/  ISETP.GT.U32.AND P0, PT, R3.reuse, R49, PT ;  /* 0x000000310300720c */ /* 0x040fe40003f04070 */
[C---:B------:R-:W-:Y:S02]  /*1a10*/  LEA R6, P2, R3.reuse, R16, 0x3 ;  /* 0x0000001003067211 */ /* 0x040fe400078418ff */
[----:B------:R-:W-:Y:S02]  /*1a20*/  SEL R7, RZ, 0x1980, !P0 ;  /* 0x00001980ff077807 */ /* 0x000fe40004000000 */
[--C-:B------:R-:W-:Y:S02]  /*1a30*/  SHF.R.S32.HI R15, RZ, 0x1f, R0.reuse ;  /* 0x0000001fff0f7819 */ /* 0x100fe40000011400 */
[----:B0-----:R-:W-:Y:S02]  /*1a40*/  IADD3 R2, P0, P1, R10, R7, R0 ;  /* 0x000000070a027210 */ /* 0x001fe4000791e000 */
[----:B------:R-:W-:-:S02]  /*1a50*/  LEA.HI.X R7, R3, R17, RZ, 0x3, P2 ;  /* 0x0000001103077211 */ /* 0x000fc400010f1cff */
[----:B------:R-:W-:-:S05]  /*1a60*/  IADD3.X R3, PT, PT, R11, RZ, R15, P0, P1 ;  /* 0x000000ff0b037210 */ /* 0x000fca00007e240f */
[----:B------:R0:W-:Y:S04]  /*1a70*/  STG.E.64 desc[UR6][R6.64], R2 ;  /* 0x0000000206007986 */ /* 0x0001e8000c101b06 */
.L_x_23:
[----:B------:R-:W-:Y:S05]  /*1a80*/  WARPSYNC.ALL ;  /* 0x0000000000007948 */ /* 0x000fea0003800000 */
[----:B------:R-:W-:Y:S01]  /*1a90*/  BAR.SYNC.DEFER_BLOCKING 0x0 ;  /* 0x0000000000007b1d */ /* 0x000fe20000010000 */
[----:B------:R-:W-:-:S05]  /*1aa0*/  ISETP.GT.AND P0, PT, R47, R5, PT ;  /* 0x000000052f00720c */ /* 0x000fca0003f04270 */
[----:B0-----:R0:W2:Y:S08]  /*1ab0*/  LDS.64 R2, [R4+0x6600] ;  /* 0x0066000004027984 */ /* 0x0010b00000000a00 */
[----:B0-----:R-:W-:Y:S05]  /*1ac0*/  @P0 BRA `(.L_x_24) ;  /* 0x00000000005c0947 */ /* 0x001fea0003800000 */
[----:B------:R-:W0:Y:S01]  /*1ad0*/  LDCU.64 UR4, c[0x0][0x3a0] ;  /* 0x00007400ff0477ac */ /* 0x000e220008000a00 */
[----:B--2---:R-:W-:-:S05]  /*1ae0*/  IADD3 R0, P1, PT, R57, R2, RZ ;  /* 0x0000000239007210 */ /* 0x004fca0007f3e0ff */
[----:B------:R-:W-:Y:S01]  /*1af0*/  IMAD.X R7, RZ, RZ, R3, P1 ;  /* 0x000000ffff077224 */ /* 0x000fe200008e0603 */
[----:B0-----:R-:W-:-:S04]  /*1b00*/  LEA R2, P1, R0, UR4, 0x2 ;  /* 0x0000000400027c11 */ /* 0x001fc8000f8210ff */
[----:B------:R-:W-:-:S05]  /*1b10*/  LEA.HI.X R3, R0, UR5, R7, 0x2, P1 ;  /* 0x0000000500037c11 */ /* 0x000fca00088f1407 */
[----:B------:R2:W-:Y:S04]  /*1b20*/  STG.E desc[UR6][R2.64], R28 ;  /* 0x0000001c02007986 */ /* 0x0005e8000c101906 */
        /* <DEDUP_REMOVED lines=15> */
[----:B------:R2:W-:Y:S01]  /*1c20*/  STG.E desc[UR6][R2.64+0x800], R46 ;  /* 0x0008002e02007986 */ /* 0x0005e2000c101906 */
[----:B------:R-:W-:Y:S05]  /*1c30*/  BRA `(.L_x_25) ;  /* 0x0000000000e07947 */ /* 0x000fea0003800000 */
.L_x_24:
[----:B------:R-:W0:Y:S01]  /*1c40*/  LDCU.64 UR4, c[0x0][0x3a0] ;  /* 0x00007400ff0477ac */ /* 0x000e220008000a00 */
[----:B------:R-:W-:Y:S01]  /*1c50*/  IMAD R4, R42, -0x1980, R5 ;  /* 0xffffe6802a047824 */ /* 0x000fe200078e0205 */
[C---:B--2---:R-:W-:Y:S01]  /*1c60*/  IADD3 R0, P1, PT, R57.reuse, R2, RZ ;  /* 0x0000000239007210 */ /* 0x044fe20007f3e0ff */
[C---:B------:R-:W-:Y:S02]  /*1c70*/  VIADD R11, R57.reuse, 0x20 ;  /* 0x00000020390b7836 */ /* 0x040fe40000000000 */
[C---:B-1----:R-:W-:Y:S01]  /*1c80*/  VIADD R13, R57.reuse, 0x40 ;  /* 0x00000040390d7836 */ /* 0x042fe20000000000 */
[-C--:B------:R-:W-:Y:S01]  /*1c90*/  ISETP.GE.AND P5, PT, R57, R4.reuse, PT ;  /* 0x000000043900720c */ /* 0x080fe20003fa6270 */
[----:B------:R-:W-:Y:S01]  /*1ca0*/  IMAD.X R7, RZ, RZ, R3, P1 ;  /* 0x000000ffff077224 */ /* 0x000fe200008e0603 */
[-C--:B------:R-:W-:Y:S01]  /*1cb0*/  ISETP.GE.AND P4, PT, R11, R4.reuse, PT ;  /* 0x000000040b00720c */ /* 0x080fe20003f86270 */
[----:B------:R-:W-:Y:S01]  /*1cc0*/  VIADD R11, R57, 0x60 ;  /* 0x00000060390b7836 */ /* 0x000fe20000000000 */
[----:B------:R-:W-:Y:S01]  /*1cd0*/  ISETP.GE.AND P3, PT, R13, R4, PT ;  /* 0x000000040d00720c */ /* 0x000fe20003f66270 */
[----:B------:R-:W-:-:S02]  /*1ce0*/  VIADD R13, R57, 0x80 ;  /* 0x00000080390d7836 */ /* 0x000fc40000000000 */
[----:B------:R-:W-:Y:S01]  /*1cf0*/  VIADD R15, R57, 0xa0 ;  /* 0x000000a0390f7836 */ /* 0x000fe20000000000 */
[-C--:B------:R-:W-:Y:S01]  /*1d00*/  ISETP.GE.AND P2, PT, R11, R4.reuse, PT ;  /* 0x000000040b00720c */ /* 0x080fe20003f46270 */
[----:B------:R-:W-:Y:S01]  /*1d10*/  VIADD R11, R57, 0xc0 ;  /* 0x000000c0390b7836 */ /* 0x000fe20000000000 */
[C---:B0-----:R-:W-:Y:S02]  /*1d20*/  LEA R2, P1, R0.reuse, UR4, 0x2 ;  /* 0x0000000400027c11 */ /* 0x041fe4000f8210ff */
[-C--:B------:R-:W-:Y:S02]  /*1d30*/  ISETP.GE.AND P6, PT, R15, R4.reuse, PT ;  /* 0x000000040f00720c */ /* 0x080fe40003fc6270 */
[----:B------:R-:W-:Y:S02]  /*1d40*/  LEA.HI.X R3, R0, UR5, R7, 0x2, P1 ;  /* 0x0000000500037c11 */ /* 0x000fe400088f1407 */
[----:B------:R-:W-:Y:S01]  /*1d50*/  ISETP.GE.AND P1, PT, R13, R4, PT ;  /* 0x000000040d00720c */ /* 0x000fe20003f26270 */
[----:B------:R-:W-:-:S02]  /*1d60*/  VIADD R13, R57, 0xe0 ;  /* 0x000000e0390d7836 */ /* 0x000fc40000000000 */
[----:B------:R0:W-:Y:S01]  /*1d70*/  @!P5 STG.E desc[UR6][R2.64], R28 ;  /* 0x0000001c0200d986 */ /* 0x0001e2000c101906 */
[-C--:B------:R-:W-:Y:S01]  /*1d80*/  ISETP.GE.AND P5, PT, R11, R4.reuse, PT ;  /* 0x000000040b00720c */ /* 0x080fe20003fa6270 */
[----:B------:R-:W-:Y:S02]  /*1d90*/  VIADD R11, R57, 0x100 ;  /* 0x00000100390b7836 */ /* 0x000fe40000000000 */
[----:B------:R0:W-:Y:S01]  /*1da0*/  @!P4 STG.E desc[UR6][R2.64+0x80], R29 ;  /* 0x0000801d0200c986 */ /* 0x0001e2000c101906 */
[-C--:B------:R-:W-:Y:S01]  /*1db0*/  ISETP.GE.AND P4, PT, R13, R4.reuse, PT ;  /* 0x000000040d00720c */ /* 0x080fe20003f86270 */
[----:B------:R-:W-:Y:S02]  /*1dc0*/  VIADD R13, R57, 0x120 ;  /* 0x00000120390d7836 */ /* 0x000fe40000000000 */
[----:B------:R0:W-:Y:S01]  /*1dd0*/  @!P3 STG.E desc[UR6][R2.64+0x100], R30 ;  /* 0x0001001e0200b986 */ /* 0x0001e2000c101906 */
        /* <DEDUP_REMOVED lines=21> */
[----:B------:R-:W-:-:S03]  /*1f30*/  ISETP.GE.AND P2, PT, R13, R4, PT ;  /* 0x000000040d00720c */ /* 0x000fc60003f46270 */
[----:B------:R0:W-:Y:S01]  /*1f40*/  @!P1 STG.E desc[UR6][R2.64+0x500], R38 ;  /* 0x0005002602009986 */ /* 0x0001e2000c101906 */
[----:B------:R-:W-:-:S03]  /*1f50*/  ISETP.GE.AND P1, PT, R11, R4, PT ;  /* 0x000000040b00720c */ /* 0x000fc60003f26270 */
[----:B------:R0:W-:Y:S04]  /*1f60*/  @!P6 STG.E desc[UR6][R2.64+0x580], R39 ;  /* 0x000580270200e986 */ /* 0x0001e8000c101906 */
[----:B------:R0:W-:Y:S04]  /*1f70*/  @!P5 STG.E desc[UR6][R2.64+0x600], R40 ;  /* 0x000600280200d986 */ /* 0x0001e8000c101906 */
[----:B------:R0:W-:Y:S04]  /*1f80*/  @!P4 STG.E desc[UR6][R2.64+0x680], R43 ;  /* 0x0006802b0200c986 */ /* 0x0001e8000c101906 */
[----:B------:R0:W-:Y:S04]  /*1f90*/  @!P3 STG.E desc[UR6][R2.64+0x700], R44 ;  /* 0x0007002c0200b986 */ /* 0x0001e8000c101906 */
[----:B------:R0:W-:Y:S04]  /*1fa0*/  @!P2 STG.E desc[UR6][R2.64+0x780], R45 ;  /* 0x0007802d0200a986 */ /* 0x0001e8000c101906 */
[----:B------:R0:W-:Y:S02]  /*1fb0*/  @!P1 STG.E desc[UR6][R2.64+0x800], R46 ;  /* 0x0008002e02009986 */ /* 0x0001e4000c101906 */
.L_x_25:
[----:B------:R-:W-:Y:S05]  /*1fc0*/  @P0 BRA `(.L_x_26) ;  /* 0x0000000000480947 */ /* 0x000fea0003800000 */
[----:B------:R3:W5:Y:S04]  /*1fd0*/  LDG.E R11, desc[UR6][R8.64] ;  /* 0x00000006080b7981 */ /* 0x000768000c1e1900 */
[----:B-1----:R3:W5:Y:S04]  /*1fe0*/  LDG.E R13, desc[UR6][R8.64+0x80] ;  /* 0x00008006080d7981 */ /* 0x002768000c1e1900 */
[----:B------:R3:W5:Y:S04]  /*1ff0*/  LDG.E R15, desc[UR6][R8.64+0x100] ;  /* 0x00010006080f7981 */ /* 0x000768000c1e1900 */
[----:B------:R3:W5:Y:S04]  /*2000*/  LDG.E R17, desc[UR6][R8.64+0x180] ;  /* 0x0001800608117981 */ /* 0x000768000c1e1900 */
[----:B------:R3:W5:Y:S04]  /*2010*/  LDG.E R19, desc[UR6][R8.64+0x200] ;  /* 0x0002000608137981 */ /* 0x000768000c1e1900 */
[----:B------:R3:W5:Y:S04]  /*2020*/  LDG.E R21, desc[UR6][R8.64+0x280] ;  /* 0x0002800608157981 */ /* 0x000768000c1e1900 */
[----:B------:R3:W5:Y:S04]  /*2030*/  LDG.E R23, desc[UR6][R8.64+0x300] ;  /* 0x0003000608177981 */ /* 0x000768000c1e1900 */
[----:B------:R3:W5:Y:S04]  /*2040*/  LDG.E R25, desc[UR6][R8.64+0x380] ;  /* 0x0003800608197981 */ /* 0x000768000c1e1900 */
[----:B------:R3:W5:Y:S04]  /*2050*/  LDG.E R27, desc[UR6][R8.64+0x400] ;  /* 0x00040006081b7981 */ /* 0x000768000c1e1900 */
[----:B0-2---:R3:W5:Y:S04]  /*2060*/  LDG.E R29, desc[UR6][R8.64+0x480] ;  /* 0x00048006081d7981 */ /* 0x005768000c1e1900 */
        /* <DEDUP_REMOVED lines=8> */
.L_x_26:
[----:B------:R-:W-:Y:S02]  /*20f0*/  IMAD.IADD R54, R5, 0x1, -R54 ;  /* 0x0000000105367824 */ /* 0x000fe400078e0a36 */
[C---:B0-2---:R-:W-:Y:S02]  /*2100*/  VIADD R3, R57.reuse, 0x20 ;  /* 0x0000002039037836 */ /* 0x045fe40000000000 */
[C---:B------:R-:W-:Y:S01]  /*2110*/  VIADD R45, R57.reuse, 0x40 ;  /* 0x00000040392d7836 */ /* 0x040fe20000000000 */
[CC--:B------:R-:W-:Y:S01]  /*2120*/  ISETP.GE.AND P5, PT, R57.reuse, R54.reuse, PT ;  /* 0x000000363900720c */ /* 0x0c0fe20003fa6270 */
[----:B------:R-:W-:Y:S01]  /*2130*/  VIADD R47, R57, 0x80 ;  /* 0x00000080392f7836 */ /* 0x000fe20000000000 */
[-C--:B------:R-:W-:Y:S01]  /*2140*/  ISETP.GE.AND P4, PT, R3, R54.reuse, PT ;  /* 0x000000360300720c */ /* 0x080fe20003f86270 */
[----:B------:R-:W-:Y:S01]  /*2150*/  VIADD R3, R57, 0x60 ;  /* 0x0000006039037836 */ /* 0x000fe20000000000 */
[-C--:B------:R-:W-:Y:S01]  /*2160*/  ISETP.GE.AND P3, PT, R45, R54.reuse, PT ;  /* 0x000000362d00720c */ /* 0x080fe20003f66270 */
[----:B------:R-:W-:Y:S01]  /*2170*/  VIADD R45, R57, 0xa0 ;  /* 0x000000a0392d7836 */ /* 0x000fe20000000000 */
[----:B------:R-:W-:-:S02]  /*2180*/  ISETP.GE.AND P1, PT, R47, R54, PT ;  /* 0x000000362f00720c */ /* 0x000fc40003f26270 */
[-C--:B------:R-:W-:Y:S01]  /*2190*/  ISETP.GE.AND P2, PT, R3, R54.reuse, PT ;  /* 0x000000360300720c */ /* 0x080fe20003f46270 */
[----:B------:R-:W-:Y:S01]  /*21a0*/  VIADD R3, R57, 0xc0 ;  /* 0x000000c039037836 */ /* 0x000fe20000000000 */
[-C--:B------:R-:W-:Y:S01]  /*21b0*/  ISETP.GE.AND P6, PT, R45, R54.reuse, PT ;  /* 0x000000362d00720c */ /* 0x080fe20003fc6270 */
[----:B------:R-:W-:Y:S02]  /*21c0*/  VIADD R45, R57, 0xe0 ;  /* 0x000000e0392d7836 */ /* 0x000fe40000000000 */
[----:B------:R0:W5:Y:S01]  /*21d0*/  @!P5 LDG.E R11, desc[UR6][R8.64] ;  /* 0x00000006080bd981 */ /* 0x000162000c1e1900 */
[-C--:B------:R-:W-:Y:S01]  /*21e0*/  ISETP.GE.AND P5, PT, R3, R54.reuse, PT ;  /* 0x000000360300720c */ /* 0x080fe20003fa6270 */
[----:B------:R-:W-:Y:S02]  /*21f0*/  VIADD R3, R57, 0x100 ;  /* 0x0000010039037836 */ /* 0x000fe40000000000 */
[----:B-1----:R0:W5:Y:S01]  /*2200*/  @!P4 LDG.E R13, desc[UR6][R8.64+0x80] ;  /* 0x00008006080dc981 */ /* 0x002162000c1e1900 */
[----:B------:R-:W-:Y:S01]  /*2210*/  ISETP.GE.AND P4, PT, R45, R54, PT ;  /* 0x000000362d00720c */ /* 0x000fe20003f86270 */
[----:B------:R-:W-:-:S02]  /*2220*/  VIADD R45, R57, 0x120 ;  /* 0x00000120392d7836 */ /* 0x000fc40000000000 */
[----:B------:R0:W5:Y:S01]  /*2230*/  @!P3 LDG.E R15, desc[UR6][R8.64+0x100] ;  /* 0x00010006080fb981 */ /* 0x000162000c1e1900 */
[-C--:B------:R-:W-:Y:S01]  /*2240*/  ISETP.GE.AND P3, PT, R3, R54.reuse, PT ;  /* 0x000000360300720c */ /* 0x080fe20003f66270 */
[----:B------:R-:W-:Y:S02]  /*2250*/  VIADD R3, R57, 0x140 ;  /* 0x0000014039037836 */ /* 0x000fe40000000000 */
[----:B------:R0:W5:Y:S01]  /*2260*/  @!P2 LDG.E R17, desc[UR6][R8.64+0x180] ;  /* 0x000180060811a981 */ /* 0x000162000c1e1900 */
[-C--:B------:R-:W-:Y:S01]  /*2270*/  ISETP.GE.AND P2, PT, R45, R54.reuse, PT ;  /* 0x000000362d00720c */ /* 0x080fe20003f46270 */
[----:B------:R-:W-:Y:S02]  /*2280*/  VIADD R45, R57, 0x160 ;  /* 0x00000160392d7836 */ /* 0x000fe40000000000 */
[----:B------:R0:W5:Y:S01]  /*2290*/  @!P1 LDG.E R19, desc[UR6][R8.64+0x200] ;  /* 0x0002000608139981 */ /* 0x000162000c1e1900 */
        /* <DEDUP_REMOVED lines=15> */
[----:B------:R-:W-:-:S03]  /*2390*/  ISETP.GE.AND P2, PT, R45, R54, PT ;  /* 0x000000362d00720c */ /* 0x000fc60003f46270 */
[----:B------:R0:W5:Y:S01]  /*23a0*/  @!P1 LDG.E R31, desc[UR6][R8.64+0x500] ;  /* 0x00050006081f9981 */ /* 0x000162000c1e1900 */
[----:B------:R-:W-:-:S03]  /*23b0*/  ISETP.GE.AND P1, PT, R3, R54, PT ;  /* 0x000000360300720c */ /* 0x000fc60003f26270 */
[----:B------:R0:W5:Y:S04]  /*23c0*/  @!P6 LDG.E R33, desc[UR6][R8.64+0x580] ;  /* 0x000580060821e981 */ /* 0x000168000c1e1900 */
[----:B------:R0:W5:Y:S04]  /*23d0*/  @!P5 LDG.E R35, desc[UR6][R8.64+0x600] ;  /* 0x000600060823d981 */ /* 0x000168000c1e1900 */
[----:B------:R0:W5:Y:S04]  /*23e0*/  @!P4 LDG.E R37, desc[UR6][R8.64+0x680] ;  /* 0x000680060825c981 */ /* 0x000168000c1e1900 */
[----:B------:R0:W5:Y:S04]  /*23f0*/  @!P3 LDG.E R39, desc[UR6][R8.64+0x700] ;  /* 0x000700060827b981 */ /* 0x000168000c1e1900 */
[----:B------:R0:W5:Y:S04]  /*2400*/  @!P2 LDG.E R41, desc[UR6][R8.64+0x780] ;  /* 0x000780060829a981 */ /* 0x000168000c1e1900 */
[----:B------:R0:W5:Y:S02]  /*2410*/  @!P1 LDG.E R43, desc[UR6][R8.64+0x800] ;  /* 0x00080006082b9981 */ /* 0x000164000c1e1900 */
.L_x_27:
[----:B------:R-:W-:Y:S05]  /*2420*/  @P0 BRA `(.L_x_28) ;  /* 0x0000000000540947 */ /* 0x000fea0003800000 */
[----:B------:R-:W1:Y:S02]  /*2430*/  LDCU.64 UR4, c[0x0][0x3b0] ;  /* 0x00007600ff0477ac */ /* 0x000e640008000a00 */
[----:B-1----:R-:W-:-:S04]  /*2440*/  LEA R2, P0, R0, UR4, 0x2 ;  /* 0x0000000400027c11 */ /* 0x002fc8000f8010ff */
[----:B------:R-:W-:-:S05]  /*2450*/  LEA.HI.X R3, R0, UR5, R7, 0x2, P0 ;  /* 0x0000000500037c11 */ /* 0x000fca00080f1407 */
[----:B-----5:R-:W-:Y:S04]  /*2460*/  STG.E desc[UR6][R2.64], R11 ;  /* 0x0000000b02007986 */ /* 0x020fe8000c101906 */
[----:B------:R-:W-:Y:S04]  /*2470*/  STG.E desc[UR6][R2.64+0x80], R13 ;  /* 0x0000800d02007986 */ /* 0x000fe8000c101906 */
        /* <DEDUP_REMOVED lines=14> */
[----:B------:R-:W-:Y:S01]  /*2560*/  STG.E desc[UR6][R2.64+0x800], R43 ;  /* 0x0008002b02007986 */ /* 0x000fe2000c101906 */
[----:B------:R-:W-:Y:S05]  /*2570*/  EXIT ;  /* 0x000000000000794d */ /* 0x000fea0003800000 */
.L_x_28:
[----:B------:R-:W1:Y:S01]  /*2580*/  LDCU.64 UR4, c[0x0][0x3b0] ;  /* 0x00007600ff0477ac */ /* 0x000e620008000a00 */
[----:B------:R-:W-:Y:S02]  /*2590*/  IMAD R42, R42, -0x1980, R5 ;  /* 0xffffe6802a2a7824 */ /* 0x000fe400078e0205 */
[C---:B------:R-:W-:Y:S02]  /*25a0*/  VIADD R5, R57.reuse, 0x40 ;  /* 0x0000004039057836 */ /* 0x040fe40000000000 */
[C---:B------:R-:W-:Y:S01]  /*25b0*/  VIADD R3, R57.reuse, 0x20 ;  /* 0x0000002039037836 */ /* 0x040fe20000000000 */
[CC--:B------:R-:W-:Y:S01]  /*25c0*/  ISETP.GE.AND P3, PT, R57.reuse, R42.reuse, PT ;  /* 0x0000002a3900720c */ /* 0x0c0fe20003f66270 */
[----:B0--3--:R-:W-:Y:S01]  /*25d0*/  VIADD R9, R57, 0x60 ;  /* 0x0000006039097836 */ /* 0x009fe20000000000 */
[-C--:B------:R-:W-:Y:S01]  /*25e0*/  ISETP.GE.AND P1, PT, R5, R42.reuse, PT ;  /* 0x0000002a0500720c */ /* 0x080fe20003f26270 */
[----:B------:R-:W-:Y:S01]  /*25f0*/  VIADD R5, R57, 0x80 ;  /* 0x0000008039057836 */ /* 0x000fe20000000000 */
[-C--:B------:R-:W-:Y:S01]  /*2600*/  ISETP.GE.AND P2, PT, R3, R42.reuse, PT ;  /* 0x0000002a0300720c */ /* 0x080fe20003f46270 */
[----:B------:R-:W-:Y:S01]  /*2610*/  VIADD R45, R57, 0xc0 ;  /* 0x000000c0392d7836 */ /* 0x000fe20000000000 */
[-C--:B------:R-:W-:Y:S01]  /*2620*/  ISETP.GE.AND P0, PT, R9, R42.reuse, PT ;  /* 0x0000002a0900720c */ /* 0x080fe20003f06270 */
[----:B------:R-:W-:Y:S01]  /*2630*/  VIADD R9, R57, 0xa0 ;  /* 0x000000a039097836 */ /* 0x000fe20000000000 */
[----:B------:R-:W-:Y:S01]  /*2640*/  ISETP.GE.AND P6, PT, R5, R42, PT ;  /* 0x0000002a0500720c */ /* 0x000fe20003fc6270 */
[----:B------:R-:W-:Y:S01]  /*2650*/  VIADD R5, R57, 0xe0 ;  /* 0x000000e039057836 */ /* 0x000fe20000000000 */
[----:B-1----:R-:W-:-:S02]  /*2660*/  LEA R2, P4, R0, UR4, 0x2 ;  /* 0x0000000400027c11 */ /* 0x002fc4000f8810ff */
[-C--:B------:R-:W-:Y:S02]  /*2670*/  ISETP.GE.AND P5, PT, R9, R42.reuse, PT ;  /* 0x0000002a0900720c */ /* 0x080fe40003fa6270 */
[----:B------:R-:W-:Y:S01]  /*2680*/  LEA.HI.X R3, R0, UR5, R7, 0x2, P4 ;  /* 0x0000000500037c11 */ /* 0x000fe2000a0f1407 */
[----:B------:R-:W-:Y:S01]  /*2690*/  VIADD R7, R57, 0x100 ;  /* 0x0000010039077836 */ /* 0x000fe20000000000 */
[----:B------:R-:W-:-:S03]  /*26a0*/  ISETP.GE.AND P4, PT, R45, R42, PT ;  /* 0x0000002a2d00720c */ /* 0x000fc60003f86270 */
[----:B-----5:R0:W-:Y:S01]  /*26b0*/  @!P3 STG.E desc[UR6][R2.64], R11 ;  /* 0x0000000b0200b986 */ /* 0x0201e2000c101906 */
        /* <DEDUP_REMOVED lines=19> */
[C---:B------:R-:W-:Y:S02]  /*27f0*/  VIADD R5, R57.reuse, 0x1e0 ;  /* 0x000001e039057836 */ /* 0x040fe40000000000 */
[----:B------:R-:W-:Y:S01]  /*2800*/  VIADD R57, R57, 0x200 ;  /* 0x0000020039397836 */ /* 0x000fe20000000000 */
[----:B------:R0:W-:Y:S01]  /*2810*/  @!P3 STG.E desc[UR6][R2.64+0x380], R25 ;  /* 0x000380190200b986 */ /* 0x0001e2000c101906 */
[----:B------:R-:W-:-:S03]  /*2820*/  ISETP.GE.AND P3, PT, R7, R42, PT ;  /* 0x0000002a0700720c */ /* 0x000fc60003f66270 */
        /* <DEDUP_REMOVED lines=9> */
[----:B------:R0:W-:Y:S01]  /*28c0*/  @!P2 STG.E desc[UR6][R2.64+0x780], R41 ;  /* 0x000780290200a986 */ /* 0x0001e2000c101906 */
[----:B------:R-:W-:Y:S05]  /*28d0*/  @P1 EXIT ;  /* 0x000000000000194d */ /* 0x000fea0003800000 */
[----:B------:R-:W-:Y:S01]  /*28e0*/  STG.E desc[UR6][R2.64+0x800], R43 ;  /* 0x0008002b02007986 */ /* 0x000fe2000c101906 */
[----:B------:R-:W-:Y:S05]  /*28f0*/  EXIT ;  /* 0x000000000000794d */ /* 0x000fea0003800000 */
.L_x_14:
[----:B------:R-:W-:Y:S01]  /*2900*/  IMAD.MOV.U32 R2, RZ, RZ, RZ ;  /* 0x000000ffff027224 */ /* 0x000fe200078e00ff */
[C---:B------:R-:W-:Y:S01]  /*2910*/  ISETP.GT.U32.AND P0, PT, R3.reuse, 0x1f, PT ;  /* 0x0000001f0300780c */ /* 0x040fe20003f04070 */
[----:B------:R-:W-:Y:S05]  /*2920*/  WARPSYNC.ALL ;  /* 0x0000000000007948 */ /* 0x000fea0003800000 */
[----:B------:R-:W-:-:S04]  /*2930*/  IMAD.HI.U32 R14, R3, 0x15555556, R2 ;  /* 0x15555556030e7827 */ /* 0x000fc800078e0002 */
[----:B------:R-:W-:-:S05]  /*2940*/  IMAD R15, R14, 0x4, R7 ;  /* 0x000000040e0f7824 */ /* 0x000fca00078e0207 */
[----:B------:R0:W-:Y:S01]  /*2950*/  STS [R15+0x3410], R0 ;  /* 0x003410000f007388 */ /* 0x0001e20000000800 */
[----:B------:R-:W-:Y:S06]  /*2960*/  BAR.SYNC.DEFER_BLOCKING 0x0 ;  /* 0x0000000000007b1d */ /* 0x000fec0000010000 */
[----:B------:R-:W-:Y:S05]  /*2970*/  @P0 BRA `(.L_x_29) ;  /* 0x0000000000dc0947 */ /* 0x000fea0003800000 */
[----:B------:R-:W-:Y:S01]  /*2980*/  IMAD R14, R3, 0x34, R7 ;  /* 0x00000034030e7824 */ /* 0x000fe200078e0207 */
[----:B------:R-:W-:-:S04]  /*2990*/  UMOV UR8, 0xffffffff ;  /* 0xffffffff00087882 */ /* 0x000fc80000000000 */
[----:B------:R-:W-:Y:S04]  /*29a0*/  LDS R28, [R14+0x3410] ;  /* 0x003410000e1c7984 */ /* 0x000fe80000000800 */
[----:B------:R-:W-:Y:S04]  /*29b0*/  LDS R29, [R14+0x3414] ;  /* 0x003414000e1d7984 */ /* 0x000fe80000000800 */
[----:B------:R-:W1:Y:S04]  /*29c0*/  LDS R30, [R14+0x3418] ;  /* 0x003418000e1e7984 */ /* 0x000e680000000800 */
[----:B------:R-:W-:Y:S04]  /*29d0*/  LDS R31, [R14+0x341c] ;  /* 0x00341c000e1f7984 */ /* 0x000fe80000000800 */
[----:B------:R-:W2:Y:S04]  /*29e0*/  LDS R32, [R14+0x3420] ;  /* 0x003420000e207984 */ /* 0x000ea80000000800 */
[----:B------:R-:W-:Y:S04]  /*29f0*/  LDS R33, [R14+0x3424] ;  /* 0x003424000e217984 */ /* 0x000fe80000000800 */
[----:B------:R-:W3:Y:S04]  /*2a00*/  LDS R34, [R14+0x3428] ;  /* 0x003428000e227984 */ /* 0x000ee80000000800 */
[----:B------:R-:W-:Y:S04]  /*2a10*/  LDS R35, [R14+0x342c] ;  /* 0x00342c000e237984 */ /* 0x000fe80000000800 */
[----:B------:R-:W4:Y:S04]  /*2a20*/  LDS R36, [R14+0x3430] ;  /* 0x003430000e247984 */ /* 0x000f280000000800 */
[----:B------:R-:W-:Y:S04]  /*2a30*/  LDS R37, [R14+0x3434] ;  /* 0x003434000e257984 */ /* 0x000fe80000000800 */
[----:B------:R-:W5:Y:S04]  /*2a40*/  LDS R38, [R14+0x3438] ;  /* 0x003438000e267984 */ /* 0x000f680000000800 */
[----:B------:R-:W0:Y:S01]  /*2a50*/  LDS R39, [R14+0x343c] ;  /* 0x00343c000e277984 */ /* 0x000e220000000800 */
[----:B-1----:R-:W-:-:S04]  /*2a60*/  IADD3 R40, PT, PT, R30, R29, R28 ;  /* 0x0000001d1e287210 */ /* 0x002fc80007ffe01c */
[----:B--2---:R-:W-:-:S04]  /*2a70*/  IADD3 R40, PT, PT, R32, R40, R31 ;  /* 0x0000002820287210 */ /* 0x004fc80007ffe01f */
[----:B---3--:R-:W-:-:S04]  /*2a80*/  IADD3 R40, PT, PT, R34, R40, R33 ;  /* 0x0000002822287210 */ /* 0x008fc80007ffe021 */
[----:B----4-:R-:W-:-:S04]  /*2a90*/  IADD3 R40, PT, PT, R36, R40, R35 ;  /* 0x0000002824287210 */ /* 0x010fc80007ffe023 */
[----:B-----5:R-:W-:-:S05]  /*2aa0*/  IADD3 R40, PT, PT, R38, R40, R37 ;  /* 0x0000002826287210 */ /* 0x020fca0007ffe025 */
[----:B0-----:R-:W-:Y:S01]  /*2ab0*/  IMAD.IADD R39, R39, 0x1, R40 ;  /* 0x0000000127277824 */ /* 0x001fe200078e0228 */
[----:B------:R-:W-:Y:S06]  /*2ac0*/  BRA.DIV UR8, `(.L_x_30) ;  /* 0x0000007a08547947 */ /* 0x000fec000b800000 */
[----:B------:R-:W0:Y:S02]  /*2ad0*/  SHFL.UP P0, R40, R39, 0x1, RZ ;  /* 0x0420000027287989 */ /* 0x000e2400000000ff */
[----:B0-----:R-:W-:-:S05]  /*2ae0*/  @P0 IMAD.IADD R40, R39, 0x1, R40 ;  /* 0x0000000127280824 */ /* 0x001fca00078e0228 */
[----:B------:R-:W0:Y:S02]  /*2af0*/  SHFL.UP P0, R43, R40, 0x2, RZ ;  /* 0x04400000282b7989 */ /* 0x000e2400000000ff */
[----:B0-----:R-:W-:-:S05]  /*2b00*/  @P0 IMAD.IADD R43, R40, 0x1, R43 ;  /* 0x00000001282b0824 */ /* 0x001fca00078e022b */
[----:B------:R-:W0:Y:S02]  /*2b10*/  SHFL.UP P0, R44, R43, 0x4, RZ ;  /* 0x048000002b2c7989 */ /* 0x000e2400000000ff */
[----:B0-----:R-:W-:-:S05]  /*2b20*/  @P0 IMAD.IADD R44, R43, 0x1, R44 ;  /* 0x000000012b2c0824 */ /* 0x001fca00078e022c */
[----:B------:R-:W0:Y:S02]  /*2b30*/  SHFL.UP P0, R45, R44, 0x8, RZ ;  /* 0x050000002c2d7989 */ /* 0x000e2400000000ff */
[----:B0-----:R-:W-:-:S05]  /*2b40*/  @P0 IMAD.IADD R45, R44, 0x1, R45 ;  /* 0x000000012c2d0824 */ /* 0x001fca00078e022d */
[----:B------:R0:W1:Y:S02]  /*2b50*/  SHFL.UP P0, R46, R45, 0x10, RZ ;  /* 0x060000002d2e7989 */ /* 0x00006400000000ff */
.L_x_120:
[----:B-1----:R-:W-:-:S04]  /*2b60*/  @P0 IMAD.IADD R46, R45, 0x1, R46 ;  /* 0x000000012d2e0824 */ /* 0x002fc800078e022e */
[----:B------:R-:W-:-:S04]  /*2b70*/  IMAD.IADD R39, R46, 0x1, -R39 ;  /* 0x000000012e277824 */ /* 0x000fc800078e0a27 */
[----:B------:R-:W-:Y:S01]  /*2b80*/  IMAD.IADD R28, R28, 0x1, R39 ;  /* 0x000000011c1c7824 */ /* 0x000fe200078e0227 */
[----:B------:R1:W-:Y:S03]  /*2b90*/  STS [R14+0x3410], R39 ;  /* 0x003410270e007388 */ /* 0x0003e60000000800 */
        /* <DEDUP_REMOVED lines=19> */
[----:B------:R1:W-:Y:S04]  /*2cd0*/  STS [R14+0x3438], R37 ;  /* 0x003438250e007388 */ /* 0x0003e80000000800 */
[----:B------:R1:W-:Y:S02]  /*2ce0*/  STS [R14+0x343c], R43 ;  /* 0x00343c2b0e007388 */ /* 0x0003e40000000800 */
.L_x_29:
[----:B------:R-:W-:Y:S05]  /*2cf0*/  WARPSYNC.ALL ;  /* 0x0000000000007948 */ /* 0x000fea0003800000 */
[----:B------:R-:W-:Y:S01]  /*2d00*/  BAR.SYNC.DEFER_BLOCKING 0x0 ;  /* 0x0000000000007b1d */ /* 0x000fe20000010000 */
[----:B------:R-:W-:Y:S02]  /*2d10*/  ISETP.NE.AND P0, PT, R50, RZ, PT ;  /* 0x000000ff3200720c */ /* 0x000fe40003f05270 */
[----:B-1----:R-:W-:-:S03]  /*2d20*/  SHF.R.U32.HI R28, RZ, UR5, R27 ;  /* 0x00000005ff1c7c19 */ /* 0x002fc6000801161b */
[----:B------:R-:W-:Y:S01]  /*2d30*/  BSSY.RECONVERGENT B0, `(.L_x_31) ;  /* 0x0000028000007945 */ /* 0x000fe20003800200 */
[----:B------:R-:W-:Y:S01]  /*2d40*/  LOP3.LUT R28, R28, UR4, RZ, 0x30, !PT ;  /* 0x000000041c1c7c12 */ /* 0x000fe2000f8e30ff */
[----:B0-----:R-:W0:Y:S06]  /*2d50*/  LDS R15, [R15+0x3410] ;  /* 0x003410000f0f7984 */ /* 0x001e2c0000000800 */
[----:B------:R-:W-:Y:S05]  /*2d60*/  @P0 BRA `(.L_x_32) ;  /* 0x0000000000900947 */ /* 0x000fea0003800000 */
[----:B------:R-:W0:Y:S04]  /*2d70*/  LDS R14, [R51] ;  /* 0x00000000330e7984 */ /* 0x000e280000000800 */
[----:B------:R-:W1:Y:S04]  /*2d80*/  LDS R30, [R51+0x400] ;  /* 0x00040000331e7984 */ /* 0x000e680000000800 */
[----:B------:R-:W2:Y:S04]  /*2d90*/  LDS R32, [R51+0x800] ;  /* 0x0008000033207984 */ /* 0x000ea80000000800 */
[----:B------:R-:W3:Y:S04]  /*2da0*/  LDS R34, [R51+0xc00] ;  /* 0x000c000033227984 */ /* 0x000ee80000000800 */
[----:B------:R-:W4:Y:S04]  /*2db0*/  LDS R36, [R51+0x1000] ;  /* 0x0010000033247984 */ /* 0x000f280000000800 */
[----:B------:R-:W5:Y:S04]  /*2dc0*/  LDS R38, [R51+0x1400] ;  /* 0x0014000033267984 */ /* 0x000f680000000800 */
[----:B------:R-:W5:Y:S04]  /*2dd0*/  LDS R40, [R51+0x1800] ;  /* 0x0018000033287984 */ /* 0x000f680000000800 */
[----:B------:R-:W5:Y:S04]  /*2de0*/  LDS R44, [R51+0x1c00] ;  /* 0x001c0000332c7984 */ /* 0x000f680000000800 */
[----:B------:R-:W5:Y:S04]  /*2df0*/  LDS R46, [R51+0x2000] ;  /* 0x00200000332e7984 */ /* 0x000f680000000800 */
[----:B------:R-:W5:Y:S04]  /*2e00*/  LDS R58, [R51+0x2400] ;  /* 0x00240000333a7984 */ /* 0x000f680000000800 */
[----:B------:R-:W5:Y:S01]  /*2e10*/  LDS R60, [R51+0x2800] ;  /* 0x00280000333c7984 */ /* 0x000f620000000800 */
[----:B0-----:R-:W-:-:S03]  /*2e20*/  IMAD.IADD R14, R15, 0x1, R14 ;  /* 0x000000010f0e7824 */ /* 0x001fc600078e020e */
[----:B------:R-:W0:Y:S01]  /*2e30*/  LDS R62, [R51+0x2c00] ;  /* 0x002c0000333e7984 */ /* 0x000e220000000800 */
[C---:B-1----:R-:W-:Y:S02]  /*2e40*/  IMAD.IADD R30, R15.reuse, 0x1, R30 ;  /* 0x000000010f1e7824 */ /* 0x042fe400078e021e */
[C---:B--2---:R-:W-:Y:S01]  /*2e50*/  IMAD.IADD R32, R15.reuse, 0x1, R32 ;  /* 0x000000010f207824 */ /* 0x044fe200078e0220 */
[----:B------:R1:W-:Y:S01]  /*2e60*/  STS [R51], R14 ;  /* 0x0000000e33007388 */ /* 0x0003e20000000800 */
[----:B---3--:R-:W-:-:S03]  /*2e70*/  IMAD.IADD R34, R15, 0x1, R34 ;  /* 0x000000010f227824 */ /* 0x008fc600078e0222 */
[----:B------:R1:W-:Y:S01]  /*2e80*/  STS [R51+0x400], R30 ;  /* 0x0004001e33007388 */ /* 0x0003e20000000800 */
[----:B----4-:R-:W-:-:S03]  /*2e90*/  IMAD.IADD R36, R15, 0x1, R36 ;  /* 0x000000010f247824 */ /* 0x010fc600078e0224 */
[----:B------:R1:W-:Y:S01]  /*2ea0*/  STS [R51+0x800], R32 ;  /* 0x0008002033007388 */ /* 0x0003e20000000800 */
[----:B-----5:R-:W-:-:S03]  /*2eb0*/  IMAD.IADD R38, R15, 0x1, R38 ;  /* 0x000000010f267824 */ /* 0x020fc600078e0226 */
[----:B------:R1:W-:Y:S01]  /*2ec0*/  STS [R51+0xc00], R34 ;  /* 0x000c002233007388 */ /* 0x0003e20000000800 */
[----:B------:R-:W-:-:S03]  /*2ed0*/  IMAD.IADD R40, R15, 0x1, R40 ;  /* 0x000000010f287824 */ /* 0x000fc600078e0228 */
        /* <DEDUP_REMOVED lines=9> */
[----:B0-----:R-:W-:-:S03]  /*2f70*/  IMAD.IADD R62, R15, 0x1, R62 ;  /* 0x000000010f3e7824 */ /* 0x001fc600078e023e */
[----:B------:R1:W-:Y:S04]  /*2f80*/  STS [R51+0x2400], R58 ;  /* 0x0024003a33007388 */ /* 0x0003e80000000800 */
[----:B------:R1:W-:Y:S04]  /*2f90*/  STS [R51+0x2800], R60 ;  /* 0x0028003c33007388 */ /* 0x0003e80000000800 */
[----:B------:R1:W-:Y:S02]  /*2fa0*/  STS [R51+0x2c00], R62 ;  /* 0x002c003e33007388 */ /* 0x0003e40000000800 */
.L_x_32:
[----:B------:R-:W-:Y:S05]  /*2fb0*/  BSYNC.RECONVERGENT B0 ;  /* 0x0000000000007941 */ /* 0x000fea0003800200 */
.L_x_31:
[----:B------:R-:W-:Y:S01]  /*2fc0*/  BAR.SYNC.DEFER_BLOCKING 0x0 ;  /* 0x0000000000007b1d */ /* 0x000fe20000010000 */
[----:B------:R-:W-:Y:S01]  /*2fd0*/  R2P PR, R28, 0x7f ;  /* 0x0000007f1c007804 */ /* 0x000fe20000000000 */
[----:B------:R-:W-:-:S04]  /*2fe0*/  IMAD.MOV.U32 R47, RZ, RZ, RZ ;  /* 0x000000ffff2f7224 */ /* 0x000fc800078e00ff */
[----:B------:R-:W-:Y:S08]  /*2ff0*/  BSSY.RECONVERGENT B0, `(.L_x_33) ;  /* 0x0000024000007945 */ /* 0x000ff00003800200 */
[----:B-1----:R-:W-:Y:S02]  /*3000*/  VOTE.ANY R14, PT, P0 ;  /* 0x00000000000e7806 */ /* 0x002fe400000e0100 */
[----:B------:R-:W-:-:S02]  /*3010*/  VOTE.ANY R29, PT, P1 ;  /* 0x00000000001d7806 */ /* 0x000fc400008e0100 */
[----:B------:R-:W-:Y:S02]  /*3020*/  @!P0 LOP3.LUT R14, RZ, R14, RZ, 0x33, !PT ;  /* 0x0000000eff0e8212 */ /* 0x000fe400078e33ff */
[----:B------:R-:W-:Y:S02]  /*3030*/  VOTE.ANY R31, PT, P2 ;  /* 0x00000000001f7806 */ /* 0x000fe400010e0100 */
[----:B------:R-:W-:Y:S02]  /*3040*/  @!P1 LOP3.LUT R29, RZ, R29, RZ, 0x33, !PT ;  /* 0x0000001dff1d9212 */ /* 0x000fe400078e33ff */
[----:B------:R-:W-:Y:S02]  /*3050*/  VOTE.ANY R33, PT, P3 ;  /* 0x0000000000217806 */ /* 0x000fe400018e0100 */
[----:B------:R-:W-:Y:S02]  /*3060*/  @!P2 LOP3.LUT R31, RZ, R31, RZ, 0x33, !PT ;  /* 0x0000001fff1fa212 */ /* 0x000fe400078e33ff */
[----:B------:R-:W-:-:S02]  /*3070*/  LOP3.LUT R14, R29, R14, RZ, 0xc0, !PT ;  /* 0x0000000e1d0e7212 */ /* 0x000fc400078ec0ff */
[----:B------:R-:W-:Y:S02]  /*3080*/  @!P3 LOP3.LUT R33, RZ, R33, RZ, 0x33, !PT ;  /* 0x00000021ff21b212 */ /* 0x000fe400078e33ff */
[----:B------:R-:W-:Y:S02]  /*3090*/  LOP3.LUT R14, R31, R14, RZ, 0xc0, !PT ;  /* 0x0000000e1f0e7212 */ /* 0x000fe400078ec0ff */
[----:B------:R-:W-:Y:S02]  /*30a0*/  VOTE.ANY R29, PT, P4 ;  /* 0x00000000001d7806 */ /* 0x000fe400020e0100 */
[----:B------:R-:W-:Y:S02]  /*30b0*/  LOP3.LUT R14, R33, R14, RZ, 0xc0, !PT ;  /* 0x0000000e210e7212 */ /* 0x000fe400078ec0ff */
[----:B------:R-:W-:Y:S02]  /*30c0*/  @!P4 LOP3.LUT R29, RZ, R29, RZ, 0x33, !PT ;  /* 0x0000001dff1dc212 */ /* 0x000fe400078e33ff */
[----:B------:R-:W-:-:S02]  /*30d0*/  VOTE.ANY R31, PT, P5 ;  /* 0x00000000001f7806 */ /* 0x000fc400028e0100 */
[----:B------:R-:W-:Y:S01]  /*30e0*/  LOP3.LUT R14, R29, R14, RZ, 0xc0, !PT ;  /* 0x0000000e1d0e7212 */ /* 0x000fe200078ec0ff */
[----:B------:R-:W-:Y:S01]  /*30f0*/  IMAD.SHL.U32 R29, R3, 0x20, RZ ;  /* 0x00000020031d7824 */ /* 0x000fe200078e00ff */
[----:B------:R-:W-:Y:S02]  /*3100*/  LOP3.LUT P0, RZ, R28, 0x80, RZ, 0xc0, !PT ;  /* 0x000000801cff7812 */ /* 0x000fe4000780c0ff */
[----:B------:R-:W-:Y:S02]  /*3110*/  @!P5 LOP3.LUT R31, RZ, R31, RZ, 0x33, !PT ;  /* 0x0000001fff1fd212 */ /* 0x000fe400078e33ff */
[----:B------:R-:W-:Y:S02]  /*3120*/  VOTE.ANY R30, PT, P6 ;  /* 0x00000000001e7806 */ /* 0x000fe400030e0100 */
[----:B------:R-:W-:Y:S02]  /*3130*/  LOP3.LUT R31, R31, R14, RZ, 0xc0, !PT ;  /* 0x0000000e1f1f7212 */ /* 0x000fe400078ec0ff */
[----:B------:R-:W1:Y:S01]  /*3140*/  S2R R14, SR_LEMASK ;  /* 0x00000000000e7919 */ /* 0x000e620000003a00 */
[----:B------:R-:W-:-:S04]  /*3150*/  @!P6 LOP3.LUT R30, RZ, R30, RZ, 0x33, !PT ;  /* 0x0000001eff1ee212 */ /* 0x000fc800078e33ff */
[----:B------:R-:W-:Y:S02]  /*3160*/  VOTE.ANY R32, PT, P0 ;  /* 0x0000000000207806 */ /* 0x000fe400000e0100 */
[----:B------:R-:W-:Y:S02]  /*3170*/  LOP3.LUT R31, R30, R31, RZ, 0xc0, !PT ;  /* 0x0000001f1e1f7212 */ /* 0x000fe400078ec0ff */
[----:B------:R-:W-:Y:S02]  /*3180*/  @!P0 LOP3.LUT R32, RZ, R32, RZ, 0x33, !PT ;  /* 0x00000020ff208212 */ /* 0x000fe400078e33ff */
[----:B------:R-:W-:Y:S02]  /*3190*/  LOP3.LUT R30, R29, 0x7c00, RZ, 0xc0, !PT ;  /* 0x00007c001d1e7812 */ /* 0x000fe400078ec0ff */
[----:B------:R-:W-:-:S03]  /*31a0*/  LOP3.LUT R31, R32, R31, RZ, 0xc0, !PT ;  /* 0x0000001f201f7212 */ /* 0x000fc600078ec0ff */
[----:B------:R-:W-:Y:S01]  /*31b0*/  IMAD.IADD R29, R7, 0x1, R30 ;  /* 0x00000001071d7824 */ /* 0x000fe200078e021e */
[----:B------:R-:W2:Y:S01]  /*31c0*/  FLO.U32 R32, R31 ;  /* 0x0000001f00207300 */ /* 0x000ea200000e0000 */
[----:B-1----:R-:W-:Y:S02]  /*31d0*/  LOP3.LUT R44, R14, R31, RZ, 0xc0, !PT ;  /* 0x0000001f0e2c7212 */ /* 0x002fe400078ec0ff */
[----:B--2---:R-:W-:-:S05]  /*31e0*/  ISETP.NE.AND P0, PT, R24, R32, PT ;  /* 0x000000201800720c */ /* 0x004fca0003f05270 */
[----:B------:R-:W1:Y:S08]  /*31f0*/  POPC R44, R44 ;  /* 0x0000002c002c7309 */ /* 0x000e700000000000 */
[----:B------:R-:W-:Y:S05]  /*3200*/  @P0 BRA `(.L_x_34) ;  /* 0x0000000000080947 */ /* 0x000fea0003800000 */
[----:B------:R-:W-:-:S06]  /*3210*/  IMAD R47, R28, 0x4, R29 ;  /* 0x000000041c2f7824 */ /* 0x000fcc00078e021d */
[----:B-1----:R2:W3:Y:S02]  /*3220*/  ATOMS.ADD R47, [R47], R44 ;  /* 0x0000002c2f2f738c */ /* 0x0024e40000000000 */
.L_x_34:
[----:B------:R-:W-:Y:S05]  /*3230*/  BSYNC.RECONVERGENT B0 ;  /* 0x0000000000007941 */ /* 0x000fea0003800200 */
.L_x_33:
[----:B------:R-:W-:Y:S01]  /*3240*/  R2P PR, R52, 0x7f ;  /* 0x0000007f34007804 */ /* 0x000fe20000000000 */
[----:B---3--:R3:W4:Y:S01]  /*3250*/  SHFL.IDX PT, R47, R47, R32, 0x1f ;  /* 0x00001f202f2f7589 */ /* 0x00872200000e0000 */
[----:B------:R-:W-:Y:S01]  /*3260*/  BSSY.RECONVERGENT B0, `(.L_x_35) ;  /* 0x0000021000007945 */ /* 0x000fe20003800200 */
[----:B------:R-:W-:-:S10]  /*3270*/  IMAD.MOV.U32 R49, RZ, RZ, RZ ;  /* 0x000000ffff317224 */ /* 0x000fd400078e00ff */
[----:B------:R-:W-:Y:S02]  /*3280*/  VOTE.ANY R28, PT, P0 ;  /* 0x00000000001c7806 */ /* 0x000fe400000e0100 */
[----:B------:R-:W-:Y:S02]  /*3290*/  VOTE.ANY R31, PT, P1 ;  /* 0x00000000001f7806 */ /* 0x000fe400008e0100 */
[----:B------:R-:W-:Y:S02]  /*32a0*/  @!P0 LOP3.LUT R28, RZ, R28, RZ, 0x33, !PT ;  /* 0x0000001cff1c8212 */ /* 0x000fe400078e33ff */
[----:B------:R-:W-:Y:S02]  /*32b0*/  VOTE.ANY R33, PT, P2 ;  /* 0x0000000000217806 */ /* 0x000fe400010e0100 */
[----:B------:R-:W-:Y:S02]  /*32c0*/  @!P1 LOP3.LUT R31, RZ, R31, RZ, 0x33, !PT ;  /* 0x0000001fff1f9212 */ /* 0x000fe400078e33ff */
[----:B------:R-:W-:-:S02]  /*32d0*/  @!P2 LOP3.LUT R33, RZ, R33, RZ, 0x33, !PT ;  /* 0x00000021ff21a212 */ /* 0x000fc400078e33ff */
[----:B------:R-:W-:Y:S02]  /*32e0*/  LOP3.LUT R28, R31, R28, RZ, 0xc0, !PT ;  /* 0x0000001c1f1c7212 */ /* 0x000fe400078ec0ff */
[----:B------:R-:W-:Y:S02]  /*32f0*/  VOTE.ANY R31, PT, P3 ;  /* 0x00000000001f7806 */ /* 0x000fe400018e0100 */
[----:B------:R-:W-:Y:S02]  /*3300*/  LOP3.LUT R28, R33, R28, RZ, 0xc0, !PT ;  /* 0x0000001c211c7212 */ /* 0x000fe400078ec0ff */
[----:B------:R-:W-:Y:S02]  /*3310*/  LOP3.LUT P0, RZ, R52, 0x80, RZ, 0xc0, !PT ;  /* 0x0000008034ff7812 */ /* 0x000fe4000780c0ff */
[----:B------:R-:W-:Y:S02]  /*3320*/  VOTE.ANY R33, PT, P4 ;  /* 0x0000000000217806 */ /* 0x000fe400020e0100 */
[----:B------:R-:W-:-:S02]  /*3330*/  @!P3 LOP3.LUT R31, RZ, R31, RZ, 0x33, !PT ;  /* 0x0000001fff1fb212 */ /* 0x000fc400078e33ff */
[----:B------:R-:W-:Y:S02]  /*3340*/  @!P4 LOP3.LUT R33, RZ, R33, RZ, 0x33, !PT ;  /* 0x00000021ff21c212 */ /* 0x000fe400078e33ff */
[----:B------:R-:W-:Y:S02]  /*3350*/  LOP3.LUT R28, R31, R28, RZ, 0xc0, !PT ;  /* 0x0000001c1f1c7212 */ /* 0x000fe400078ec0ff */
[----:B------:R-:W-:Y:S02]  /*3360*/  VOTE.ANY R31, PT, P5 ;  /* 0x00000000001f7806 */ /* 0x000fe400028e0100 */
[----:B------:R-:W-:Y:S02]  /*3370*/  LOP3.LUT R28, R33, R28, RZ, 0xc0, !PT ;  /* 0x0000001c211c7212 */ /* 0x000fe400078ec0ff */
[----:B------:R-:W-:Y:S02]  /*3380*/  VOTE.ANY R33, PT, P6 ;  /* 0x0000000000217806 */ /* 0x000fe400030e0100 */
[----:B------:R-:W-:-:S02]  /*3390*/  @!P5 LOP3.LUT R31, RZ, R31, RZ, 0x33, !PT ;  /* 0x0000001fff1fd212 */ /* 0x000fc400078e33ff */
[----:B------:R-:W-:Y:S02]  /*33a0*/  VOTE.ANY R35, PT, P0 ;  /* 0x0000000000237806 */ /* 0x000fe400000e0100 */
[----:B------:R-:W-:Y:S02]  /*33b0*/  @!P6 LOP3.LUT R33, RZ, R33, RZ, 0x33, !PT ;  /* 0x00000021ff21e212 */ /* 0x000fe400078e33ff */
[----:B------:R-:W-:Y:S02]  /*33c0*/  LOP3.LUT R28, R31, R28, RZ, 0xc0, !PT ;  /* 0x0000001c1f1c7212 */ /* 0x000fe400078ec0ff */
[----:B------:R-:W-:Y:S02]  /*33d0*/  @!P0 LOP3.LUT R35, RZ, R35, RZ, 0x33, !PT ;  /* 0x00000023ff238212 */ /* 0x000fe400078e33ff */
[----:B------:R-:W-:-:S04]  /*33e0*/  LOP3.LUT R28, R33, R28, RZ, 0xc0, !PT ;  /* 0x0000001c211c7212 */ /* 0x000fc800078ec0ff */
[----:B------:R-:W-:-:S04]  /*33f0*/  LOP3.LUT R35, R35, R28, RZ, 0xc0, !PT ;  /* 0x0000001c23237212 */ /* 0x000fc800078ec0ff */
[----:B------:R-:W5:Y:S01]  /*3400*/  FLO.U32 R30, R35 ;  /* 0x00000023001e7300 */ /* 0x000f6200000e0000 */
[----:B------:R-:W-:-:S07]  /*3410*/  LOP3.LUT R46, R14, R35, RZ, 0xc0, !PT ;  /* 0x000000230e2e7212 */ /* 0x000fce00078ec0ff */
[----:B------:R-:W0:Y:S01]  /*3420*/  POPC R46, R46 ;  /* 0x0000002e002e7309 */ /* 0x000e220000000000 */
[----:B-----5:R-:W-:-:S13]  /*3430*/  ISETP.NE.AND P0, PT, R24, R30, PT ;  /* 0x0000001e1800720c */ /* 0x020fda0003f05270 */
[----:B0--34-:R-:W-:Y:S05]  /*3440*/  @P0 BRA `(.L_x_36) ;  /* 0x0000000000080947 */ /* 0x019fea0003800000 */
[----:B------:R-:W-:-:S06]  /*3450*/  IMAD R49, R52, 0x4, R29 ;  /* 0x0000000434317824 */ /* 0x000fcc00078e021d */
[----:B------:R0:W3:Y:S02]  /*3460*/  ATOMS.ADD R49, [R49], R46 ;  /* 0x0000002e3131738c */ /* 0x0000e40000000000 */
.L_x_36:
[----:B------:R-:W-:Y:S05]  /*3470*/  BSYNC.RECONVERGENT B0 ;  /* 0x0000000000007941 */ /* 0x000fea0003800200 */
.L_x_35:
        /* <DEDUP_REMOVED lines=35> */
.L_x_38:
[----:B------:R-:W-:Y:S05]  /*36b0*/  BSYNC.RECONVERGENT B0 ;  /* 0x0000000000007941 */ /* 0x000fea0003800200 */
.L_x_37:
        /* <DEDUP_REMOVED lines=27> */
[----:B------:R-:W-:Y:S02]  /*3870*/  LOP3.LUT R35, R35, R28, RZ, 0xc0, !PT ;  /* 0x0000001c23237212 */ /* 0x000fe400078ec0ff */
[----:B------:R-:W-:Y:S02]  /*3880*/  SHF.R.U32.HI R28, RZ, UR5, R23 ;  /* 0x00000005ff1c7c19 */ /* 0x000fe40008011617 */
[----:B------:R-:W5:Y:S01]  /*3890*/  FLO.U32 R39, R35 ;  /* 0x0000002300277300 */ /* 0x000f6200000e0000 */
[----:B------:R-:W-:Y:S02]  /*38a0*/  LOP3.LUT R53, R14, R35, RZ, 0xc0, !PT ;  /* 0x000000230e357212 */ /* 0x000fe400078ec0ff */
[----:B------:R-:W-:-:S05]  /*38b0*/  LOP3.LUT R30, R28, UR4, RZ, 0x30, !PT ;  /* 0x000000041c1e7c12 */ /* 0x000fca000f8e30ff */
[----:B------:R-:W0:Y:S01]  /*38c0*/  POPC R53, R53 ;  /* 0x0000003500357309 */ /* 0x000e220000000000 */
[----:B-----5:R-:W-:-:S13]  /*38d0*/  ISETP.NE.AND P0, PT, R24, R39, PT ;  /* 0x000000271800720c */ /* 0x020fda0003f05270 */
[----:B0--34-:R-:W-:Y:S05]  /*38e0*/  @P0 BRA `(.L_x_40) ;  /* 0x0000000000080947 */ /* 0x019fea0003800000 */
[----:B------:R-:W-:-:S05]  /*38f0*/  IMAD R48, R48, 0x4, R29 ;  /* 0x0000000430307824 */ /* 0x000fca00078e021d */
[----:B------:R0:W3:Y:S02]  /*3900*/  ATOMS.ADD R56, [R48], R53 ;  /* 0x000000353038738c */ /* 0x0000e40000000000 */
.L_x_40:
[----:B------:R-:W-:Y:S05]  /*3910*/  BSYNC.RECONVERGENT B0 ;  /* 0x0000000000007941 */ /* 0x000fea0003800200 */
.L_x_39:
        /* <DEDUP_REMOVED lines=30> */
[----:B0-----:R-:W-:Y:S02]  /*3b00*/  LOP3.LUT R48, R14, R35, RZ, 0xc0, !PT ;  /* 0x000000230e307212 */ /* 0x001fe400078ec0ff */
[----:B------:R-:W-:-:S05]  /*3b10*/  LOP3.LUT R34, R28, UR4, RZ, 0x30, !PT ;  /* 0x000000041c227c12 */ /* 0x000fca000f8e30ff */
[----:B------:R-:W0:Y:S01]  /*3b20*/  POPC R48, R48 ;  /* 0x0000003000307309 */ /* 0x000e220000000000 */
[----:B-----5:R-:W-:-:S13]  /*3b30*/  ISETP.NE.AND P0, PT, R24, R32, PT ;  /* 0x000000201800720c */ /* 0x020fda0003f05270 */
[----:B0--34-:R-:W-:Y:S05]  /*3b40*/  @P0 BRA `(.L_x_42) ;  /* 0x0000000000080947 */ /* 0x019fea0003800000 */
[----:B------:R-:W-:-:S06]  /*3b50*/  IMAD R45, R30, 0x4, R29 ;  /* 0x000000041e2d7824 */ /* 0x000fcc00078e021d */
[----:B------:R0:W3:Y:S02]  /*3b60*/  ATOMS.ADD R45, [R45], R48 ;  /* 0x000000302d2d738c */ /* 0x0000e40000000000 */
.L_x_42:
[----:B------:R-:W-:Y:S05]  /*3b70*/  BSYNC.RECONVERGENT B0 ;  /* 0x0000000000007941 */ /* 0x000fea0003800200 */
.L_x_41:
        /* <DEDUP_REMOVED lines=35> */
[----:B------:R-:W-:-:S06]  /*3db0*/  IMAD R36, R34, 0x4, R29 ;  /* 0x0000000422247824 */ /* 0x000fcc00078e021d */
[----:B------:R0:W3:Y:S02]  /*3dc0*/  ATOMS.ADD R36, [R36], R37 ;  /* 0x000000252424738c */ /* 0x0000e40000000000 */
.L_x_44:
[----:B------:R-:W-:Y:S05]  /*3dd0*/  BSYNC.RECONVERGENT B0 ;  /* 0x0000000000007941 */ /* 0x000fea0003800200 */
.L_x_43:
        /* <DEDUP_REMOVED lines=37> */
.L_x_46:
[----:B------:R-:W-:Y:S05]  /*4030*/  BSYNC.RECONVERGENT B0 ;  /* 0x0000000000007941 */ /* 0x000fea0003800200 */
.L_x_45:
        /* <DEDUP_REMOVED lines=37> */
.L_x_48:
[----:B------:R-:W-:Y:S05]  /*4290*/  BSYNC.RECONVERGENT B0 ;  /* 0x0000000000007941 */ /* 0x000fea0003800200 */
.L_x_47:
[----:B------:R-:W-:Y:S01]  /*42a0*/  R2P PR, R40, 0x7f ;  /* 0x0000007f28007804 */ /* 0x000fe20000000000 */
[----:B---3--:R3:W4:Y:S01]  /*42b0*/  SHFL.IDX PT, R32, R32, R55, 0x1f ;  /* 0x00001f3720207589 */ /* 0x00872200000e0000 */
[----:B------:R-:W-:Y:S01]  /*42c0*/  SHF.R.U32.HI R38, RZ, UR5, R12 ;  /* 0x00000005ff267c19 */ /* 0x000fe2000801160c */
[----:B------:R-:W-:Y:S01]  /*42d0*/  BSSY.RECONVERGENT B0, `(.L_x_49) ;  /* 0x0000022000007945 */ /* 0x000fe20003800200 */
[----:B------:R-:W-:Y:S02]  /*42e0*/  IMAD.MOV.U32 R30, RZ, RZ, RZ ;  /* 0x000000ffff1e7224 */ /* 0x000fe400078e00ff */
[----:B------:R-:W-:-:S07]  /*42f0*/  LOP3.LUT R38, R38, UR4, RZ, 0x30, !PT ;  /* 0x0000000426267c12 */ /* 0x000fce000f8e30ff */
        /* <DEDUP_REMOVED lines=31> */
.L_x_50:
[----:B------:R-:W-:Y:S05]  /*44f0*/  BSYNC.RECONVERGENT B0 ;  /* 0x0000000000007941 */ /* 0x000fea0003800200 */
.L_x_49:
        /* <DEDUP_REMOVED lines=9> */
[----:B------:R-:W-:Y:S02]  /*4590*/  @!P1 LOP3.LUT R39, RZ, R39, RZ, 0x33, !PT ;  /* 0x00000027ff279212 */ /* 0x000fe400078e33ff */
[----:B------:R-:W-:Y:S02]  /*45a0*/  VOTE.ANY R55, PT, P2 ;  /* 0x0000000000377806 */ /* 0x000fe400010e0100 */
[----:B------:R-:W-:-:S02]  /*45b0*/  LOP3.LUT R28, R39, R28, RZ, 0xc0, !PT ;  /* 0x0000001c271c7212 */ /* 0x000fc400078ec0ff */
[----:B------:R-:W-:Y:S02]  /*45c0*/  VOTE.ANY R39, PT, P3 ;  /* 0x0000000000277806 */ /* 0x000fe400018e0100 */
[----:B------:R-:W-:Y:S02]  /*45d0*/  @!P2 LOP3.LUT R55, RZ, R55, RZ, 0x33, !PT ;  /* 0x00000037ff37a212 */ /* 0x000fe400078e33ff */
[----:B------:R-:W-:Y:S02]  /*45e0*/  @!P3 LOP3.LUT R39, RZ, R39, RZ, 0x33, !PT ;  /* 0x00000027ff27b212 */ /* 0x000fe400078e33ff */
[----:B------:R-:W-:Y:S02]  /*45f0*/  LOP3.LUT R28, R55, R28, RZ, 0xc0, !PT ;  /* 0x0000001c371c7212 */ /* 0x000fe400078ec0ff */
[----:B------:R-:W-:Y:S02]  /*4600*/  LOP3.LUT P0, RZ, R38, 0x80, RZ, 0xc0, !PT ;  /* 0x0000008026ff7812 */ /* 0x000fe4000780c0ff */
[----:B------:R-:W-:-:S02]  /*4610*/  VOTE.ANY R55, PT, P4 ;  /* 0x0000000000377806 */ /* 0x000fc400020e0100 */
[----:B------:R-:W-:Y:S02]  /*4620*/  LOP3.LUT R28, R39, R28, RZ, 0xc0, !PT ;  /* 0x0000001c271c7212 */ /* 0x000fe400078ec0ff */
[----:B------:R-:W-:Y:S02]  /*4630*/  VOTE.ANY R39, PT, P5 ;  /* 0x0000000000277806 */ /* 0x000fe400028e0100 */
[----:B------:R-:W-:Y:S02]  /*4640*/  @!P4 LOP3.LUT R55, RZ, R55, RZ, 0x33, !PT ;  /* 0x00000037ff37c212 */ /* 0x000fe400078e33ff */
[----:B------:R-:W-:Y:S02]  /*4650*/  @!P5 LOP3.LUT R39, RZ, R39, RZ, 0x33, !PT ;  /* 0x00000027ff27d212 */ /* 0x000fe400078e33ff */
[----:B------:R-:W-:Y:S02]  /*4660*/  LOP3.LUT R28, R55, R28, RZ, 0xc0, !PT ;  /* 0x0000001c371c7212 */ /* 0x000fe400078ec0ff */
[----:B------:R-:W-:-:S02]  /*4670*/  VOTE.ANY R55, PT, P6 ;  /* 0x0000000000377806 */ /* 0x000fc400030e0100 */
[----:B------:R-:W-:Y:S02]  /*4680*/  LOP3.LUT R28, R39, R28, RZ, 0xc0, !PT ;  /* 0x0000001c271c7212 */ /* 0x000fe400078ec0ff */
[----:B------:R-:W-:Y:S02]  /*4690*/  VOTE.ANY R39, PT, P0 ;  /* 0x0000000000277806 */ /* 0x000fe400000e0100 */
[----:B------:R-:W-:Y:S02]  /*46a0*/  @!P6 LOP3.LUT R55, RZ, R55, RZ, 0x33, !PT ;  /* 0x00000037ff37e212 */ /* 0x000fe400078e33ff */
        /* <DEDUP_REMOVED lines=8> */
[----:B------:R-:W-:-:S05]  /*4730*/  IMAD R43, R38, 0x4, R29 ;  /* 0x00000004262b7824 */ /* 0x000fca00078e021d */
[----:B------:R0:W3:Y:S02]  /*4740*/  ATOMS.ADD R60, [R43], R28 ;  /* 0x0000001c2b3c738c */ /* 0x0000e40000000000 */
.L_x_52:
[----:B------:R-:W-:Y:S05]  /*4750*/  BSYNC.RECONVERGENT B0 ;  /* 0x0000000000007941 */ /* 0x000fea0003800200 */
.L_x_51:
[----:B------:R-:W-:Y:S01]  /*4760*/  R2P PR, R40, 0x7f ;  /* 0x0000007f28007804 */ /* 0x000fe20000000000 */
[----:B---3--:R3:W4:Y:S01]  /*4770*/  SHFL.IDX PT, R39, R60, R39, 0x1f ;  /* 0x00001f273c277589 */ /* 0x00872200000e0000 */
[----:B------:R-:W-:Y:S01]  /*4780*/  SHF.R.U32.HI R58, RZ, UR5, R16 ;  /* 0x00000005ff3a7c19 */ /* 0x000fe20008011610 */
[----:B------:R-:W-:Y:S01]  /*4790*/  BSSY.RECONVERGENT B0, `(.L_x_53) ;  /* 0x0000022000007945 */ /* 0x000fe20003800200 */
[----:B------:R-:W-:Y:S02]  /*47a0*/  IMAD.MOV.U32 R64, RZ, RZ, RZ ;  /* 0x000000ffff407224 */ /* 0x000fe400078e00ff */
[----:B------:R-:W-:-:S07]  /*47b0*/  LOP3.LUT R58, R58, UR4, RZ, 0x30, !PT ;  /* 0x000000043a3a7c12 */ /* 0x000fce000f8e30ff */
[----:B------:R-:W-:Y:S02]  /*47c0*/  VOTE.ANY R38, PT, P0 ;  /* 0x0000000000267806 */ /* 0x000fe400000e0100 */
[----:B0-----:R-:W-:Y:S02]  /*47d0*/  VOTE.ANY R43, PT, P1 ;  /* 0x00000000002b7806 */ /* 0x001fe400008e0100 */
[----:B------:R-:W-:Y:S02]  /*47e0*/  @!P0 LOP3.LUT R38, RZ, R38, RZ, 0x33, !PT ;  /* 0x00000026ff268212 */ /* 0x000fe400078e33ff */
[----:B------:R-:W-:Y:S02]  /*47f0*/  @!P1 LOP3.LUT R43, RZ, R43, RZ, 0x33, !PT ;  /* 0x0000002bff2b9212 */ /* 0x000fe400078e33ff */
[----:B------:R-:W-:Y:S02]  /*4800*/  LOP3.LUT P0, RZ, R40, 0x80, RZ, 0xc0, !PT ;  /* 0x0000008028ff7812 */ /* 0x000fe4000780c0ff */
[----:B------:R-:W-:-:S02]  /*4810*/  LOP3.LUT R38, R43, R38, RZ, 0xc0, !PT ;  /* 0x000000262b267212 */ /* 0x000fc400078ec0ff */
[----:B------:R-:W-:-:S04]  /*4820*/  VOTE.ANY R43, PT, P2 ;  /* 0x00000000002b7806 */ /* 0x000fc800010e0100 */
[----:B------:R-:W-:-:S04]  /*4830*/  @!P2 LOP3.LUT R43, RZ, R43, RZ, 0x33, !PT ;  /* 0x0000002bff2ba212 */ /* 0x000fc800078e33ff */
[----:B------:R-:W-:Y:S02]  /*4840*/  LOP3.LUT R38, R43, R38, RZ, 0xc0, !PT ;  /* 0x000000262b267212 */ /* 0x000fe400078ec0ff */
        /* <DEDUP_REMOVED lines=14> */
[----:B------:R-:W-:-:S04]  /*4930*/  LOP3.LUT R55, R43, R38, RZ, 0xc0, !PT ;  /* 0x000000262b377212 */ /* 0x000fc800078ec0ff */
[----:B------:R-:W0:Y:S01]  /*4940*/  FLO.U32 R43, R55 ;  /* 0x00000037002b7300 */ /* 0x000e2200000e0000 */
[----:B------:R-:W-:-:S07]  /*4950*/  LOP3.LUT R38, R14, R55, RZ, 0xc0, !PT ;  /* 0x000000370e267212 */ /* 0x000fce00078ec0ff */
[----:B------:R-:W1:Y:S01]  /*4960*/  POPC R38, R38 ;  /* 0x0000002600267309 */ /* 0x000e620000000000 */
[----:B0-----:R-:W-:-:S13]  /*4970*/  ISETP.NE.AND P0, PT, R24, R43, PT ;  /* 0x0000002b1800720c */ /* 0x001fda0003f05270 */
[----:B-1-34-:R-:W-:Y:S05]  /*4980*/  @P0 BRA `(.L_x_54) ;  /* 0x0000000000080947 */ /* 0x01afea0003800000 */
[----:B------:R-:W-:-:S05]  /*4990*/  IMAD R55, R40, 0x4, R29 ;  /* 0x0000000428377824 */ /* 0x000fca00078e021d */
[----:B------:R0:W1:Y:S02]  /*49a0*/  ATOMS.ADD R64, [R55], R38 ;  /* 0x000000263740738c */ /* 0x0000640000000000 */
.L_x_54:
[----:B------:R-:W-:Y:S05]  /*49b0*/  BSYNC.RECONVERGENT B0 ;  /* 0x0000000000007941 */ /* 0x000fea0003800200 */
.L_x_53:
[----:B------:R-:W-:Y:S01]  /*49c0*/  R2P PR, R58, 0x7f ;  /* 0x0000007f3a007804 */ /* 0x000fe20000000000 */
[----:B-1----:R1:W3:Y:S01]  /*49d0*/  SHFL.IDX PT, R43, R64, R43, 0x1f ;  /* 0x00001f2b402b7589 */ /* 0x0022e200000e0000 */
        /* <DEDUP_REMOVED lines=30> */
[----:B------:R-:W4:Y:S01]  /*4bc0*/  POPC R40, R40 ;  /* 0x0000002800287309 */ /* 0x000f220000000000 */
[----:B0-----:R-:W-:-:S13]  /*4bd0*/  ISETP.NE.AND P0, PT, R24, R55, PT ;  /* 0x000000371800720c */ /* 0x001fda0003f05270 */
[----:B-1-34-:R-:W-:Y:S05]  /*4be0*/  @P0 BRA `(.L_x_56) ;  /* 0x0000000000080947 */ /* 0x01afea0003800000 */
[----:B------:R-:W-:-:S05]  /*4bf0*/  IMAD R59, R58, 0x4, R29 ;  /* 0x000000043a3b7824 */ /* 0x000fca00078e021d */
[----:B------:R0:W1:Y:S02]  /*4c00*/  ATOMS.ADD R62, [R59], R40 ;  /* 0x000000283b3e738c */ /* 0x0000640000000000 */
.L_x_56:
[----:B------:R-:W-:Y:S05]  /*4c10*/  BSYNC.RECONVERGENT B0 ;  /* 0x0000000000007941 */ /* 0x000fea0003800200 */
.L_x_55:
[----:B------:R-:W-:Y:S01]  /*4c20*/  R2P PR, R60, 0x7f ;  /* 0x0000007f3c007804 */ /* 0x000fe20000000000 */
[----:B--2---:R-:W-:Y:S01]  /*4c30*/  IMAD.IADD R44, R44, 0x1, R47 ;  /* 0x000000012c2c7824 */ /* 0x004fe200078e022f */
[----:B------:R-:W-:Y:S01]  /*4c40*/  BSSY.RECONVERGENT B0, `(.L_x_57) ;  /* 0x0000025000007945 */ /* 0x000fe20003800200 */
[----:B------:R-:W-:Y:S02]  /*4c50*/  IMAD.IADD R46, R46, 0x1, R49 ;  /* 0x000000012e2e7824 */ /* 0x000fe400078e0231 */
[----:B-1----:R1:W2:Y:S01]  /*4c60*/  SHFL.IDX PT, R49, R62, R55, 0x1f ;  /* 0x00001f373e317589 */ /* 0x0022a200000e0000 */
[----:B------:R-:W-:-:S07]  /*4c70*/  IMAD.MOV.U32 R64, RZ, RZ, RZ ;  /* 0x000000ffff407224 */ /* 0x000fce00078e00ff */
[----:B------:R-:W-:Y:S02]  /*4c80*/  VOTE.ANY R58, PT, P0 ;  /* 0x00000000003a7806 */ /* 0x000fe400000e0100 */
[----:B------:R-:W-:Y:S02]  /*4c90*/  VOTE.ANY R47, PT, P1 ;  /* 0x00000000002f7806 */ /* 0x000fe400008e0100 */
        /* <DEDUP_REMOVED lines=22> */
[----:B------:R-:W-:Y:S02]  /*4e00*/  SHF.R.U32.HI R58, RZ, UR5, R6 ;  /* 0x00000005ff3a7c19 */ /* 0x000fe40008011606 */
[----:B0-----:R-:W0:Y:S01]  /*4e10*/  FLO.U32 R59, R61 ;  /* 0x0000003d003b7300 */ /* 0x001e2200000e0000 */
[----:B------:R-:W-:Y:S02]  /*4e20*/  LOP3.LUT R47, R14, R61, RZ, 0xc0, !PT ;  /* 0x0000003d0e2f7212 */ /* 0x000fe400078ec0ff */
[----:B------:R-:W-:-:S05]  /*4e30*/  LOP3.LUT R58, R58, UR4, RZ, 0x30, !PT ;  /* 0x000000043a3a7c12 */ /* 0x000fca000f8e30ff */
[----:B------:R-:W3:Y:S01]  /*4e40*/  POPC R47, R47 ;  /* 0x0000002f002f7309 */ /* 0x000ee20000000000 */
[----:B0-----:R-:W-:-:S13]  /*4e50*/  ISETP.NE.AND P0, PT, R24, R59, PT ;  /* 0x0000003b1800720c */ /* 0x001fda0003f05270 */
[----:B-123--:R-:W-:Y:S05]  /*4e60*/  @P0 BRA `(.L_x_58) ;  /* 0x0000000000080947 */ /* 0x00efea0003800000 */
[----:B------:R-:W-:-:S05]  /*4e70*/  IMAD R60, R60, 0x4, R29 ;  /* 0x000000043c3c7824 */ /* 0x000fca00078e021d */
[----:B------:R0:W1:Y:S02]  /*4e80*/  ATOMS.ADD R64, [R60], R47 ;  /* 0x0000002f3c40738c */ /* 0x0000640000000000 */
.L_x_58:
[----:B------:R-:W-:Y:S05]  /*4e90*/  BSYNC.RECONVERGENT B0 ;  /* 0x0000000000007941 */ /* 0x000fea0003800200 */
.L_x_57:
[----:B------:R-:W-:Y:S01]  /*4ea0*/  R2P PR, R58, 0x7f ;  /* 0x0000007f3a007804 */ /* 0x000fe20000000000 */
[----:B------:R-:W-:Y:S01]  /*4eb0*/  IMAD.IADD R52, R51, 0x1, R52 ;  /* 0x0000000133347824 */ /* 0x000fe200078e0234 */
[----:B-1----:R1:W2:Y:S01]  /*4ec0*/  SHFL.IDX PT, R64, R64, R59, 0x1f ;  /* 0x00001f3b40407589 */ /* 0x0022a200000e0000 */
[----:B------:R-:W-:Y:S01]  /*4ed0*/  BSSY.RECONVERGENT B0, `(.L_x_59) ;  /* 0x0000024000007945 */ /* 0x000fe20003800200 */
[----:B------:R-:W-:Y:S02]  /*4ee0*/  IMAD.IADD R56, R53, 0x1, R56 ;  /* 0x0000000135387824 */ /* 0x000fe400078e0238 */
[----:B------:R-:W-:-:S07]  /*4ef0*/  IMAD.MOV.U32 R62, RZ, RZ, RZ ;  /* 0x000000ffff3e7224 */ /* 0x000fce00078e00ff */
        /* <DEDUP_REMOVED lines=25> */
[----:B------:R-:W0:Y:S01]  /*5090*/  FLO.U32 R55, R61 ;  /* 0x0000003d00377300 */ /* 0x000e2200000e0000 */
[----:B------:R-:W-:Y:S02]  /*50a0*/  LOP3.LUT R51, R14, R61, RZ, 0xc0, !PT ;  /* 0x0000003d0e337212 */ /* 0x000fe400078ec0ff */
[----:B------:R-:W-:-:S05]  /*50b0*/  LOP3.LUT R60, R60, UR4, RZ, 0x30, !PT ;  /* 0x000000043c3c7c12 */ /* 0x000fca000f8e30ff */
[----:B------:R-:W3:Y:S01]  /*50c0*/  POPC R51, R51 ;  /* 0x0000003300337309 */ /* 0x000ee20000000000 */
[----:B0-----:R-:W-:-:S13]  /*50d0*/  ISETP.NE.AND P0, PT, R24, R55, PT ;  /* 0x000000371800720c */ /* 0x001fda0003f05270 */
[----:B-123--:R-:W-:Y:S05]  /*50e0*/  @P0 BRA `(.L_x_60) ;  /* 0x0000000000080947 */ /* 0x00efea0003800000 */
[----:B------:R-:W-:-:S05]  /*50f0*/  IMAD R58, R58, 0x4, R29 ;  /* 0x000000043a3a7824 */ /* 0x000fca00078e021d */
[----:B------:R0:W1:Y:S02]  /*5100*/  ATOMS.ADD R62, [R58], R51 ;  /* 0x000000333a3e738c */ /* 0x0000640000000000 */
.L_x_60:
[----:B------:R-:W-:Y:S05]  /*5110*/  BSYNC.RECONVERGENT B0 ;  /* 0x0000000000007941 */ /* 0x000fea0003800200 */
.L_x_59:
[----:B------:R-:W-:Y:S01]  /*5120*/  R2P PR, R60, 0x7f ;  /* 0x0000007f3c007804 */ /* 0x000fe20000000000 */
[----:B------:R-:W-:Y:S01]  /*5130*/  IMAD.IADD R48, R48, 0x1, R45 ;  /* 0x0000000130307824 */ /* 0x000fe200078e022d */
[----:B-1----:R1:W2:Y:S01]  /*5140*/  SHFL.IDX PT, R62, R62, R55, 0x1f ;  /* 0x00001f373e3e7589 */ /* 0x0022a200000e0000 */
[----:B------:R-:W-:Y:S01]  /*5150*/  BSSY.RECONVERGENT B0, `(.L_x_61) ;  /* 0x0000024000007945 */ /* 0x000fe20003800200 */
[----:B------:R-:W-:-:S09]  /*5160*/  IMAD.MOV.U32 R66, RZ, RZ, RZ ;  /* 0x000000ffff427224 */ /* 0x000fd200078e00ff */
        /* <DEDUP_REMOVED lines=23> */
[----:B------:R-:W-:Y:S01]  /*52e0*/  LOP3.LUT R53, R58, R53, RZ, 0xc0, !PT ;  /* 0x000000353a357212 */ /* 0x000fe200078ec0ff */
[----:B------:R-:W-:Y:S01]  /*52f0*/  IMAD.IADD R58, R37, 0x1, R36 ;  /* 0x00000001253a7824 */ /* 0x000fe200078e0224 */
        /* <DEDUP_REMOVED lines=9> */
.L_x_62:
[----:B------:R-:W-:Y:S05]  /*5390*/  BSYNC.RECONVERGENT B0 ;  /* 0x0000000000007941 */ /* 0x000fea0003800200 */
.L_x_61:
[----:B------:R-:W-:Y:S01]  /*53a0*/  R2P PR, R36, 0x7f ;  /* 0x0000007f24007804 */ /* 0x000fe20000000000 */
[----:B------:R-:W-:Y:S01]  /*53b0*/  IMAD.IADD R34, R35, 0x1, R34 ;  /* 0x0000000123227824 */ /* 0x000fe200078e0222 */
[----:B------:R-:W-:Y:S01]  /*53c0*/  BSSY.RECONVERGENT B0, `(.L_x_63) ;  /* 0x0000022000007945 */ /* 0x000fe20003800200 */
[----:B------:R-:W-:-:S10]  /*53d0*/  IMAD.MOV.U32 R55, RZ, RZ, RZ ;  /* 0x000000ffff377224 */ /* 0x000fd400078e00ff */
        /* <DEDUP_REMOVED lines=24> */
[----:B-1----:R0:W1:Y:S02]  /*5560*/  SHFL.IDX PT, R60, R66, R45, 0x1f ;  /* 0x00001f2d423c7589 */ /* 0x00206400000e0000 */
[----:B------:R-:W2:Y:S01]  /*5570*/  FLO.U32 R59, R53 ;  /* 0x00000035003b7300 */ /* 0x000ea200000e0000 */
[----:B------:R-:W-:-:S07]  /*5580*/  LOP3.LUT R35, R14, R53, RZ, 0xc0, !PT ;  /* 0x000000350e237212 */ /* 0x000fce00078ec0ff */
[----:B------:R-:W3:Y:S01]  /*5590*/  POPC R35, R35 ;  /* 0x0000002300237309 */ /* 0x000ee20000000000 */
[----:B--2---:R-:W-:-:S13]  /*55a0*/  ISETP.NE.AND P0, PT, R24, R59, PT ;  /* 0x0000003b1800720c */ /* 0x004fda0003f05270 */
[----:B01-3--:R-:W-:Y:S05]  /*55b0*/  @P0 BRA `(.L_x_64) ;  /* 0x0000000000080947 */ /* 0x00bfea0003800000 */
[----:B------:R-:W-:-:S05]  /*55c0*/  IMAD R36, R36, 0x4, R29 ;  /* 0x0000000424247824 */ /* 0x000fca00078e021d */
[----:B------:R0:W1:Y:S02]  /*55d0*/  ATOMS.ADD R55, [R36], R35 ;  /* 0x000000232437738c */ /* 0x0000640000000000 */
.L_x_64:
[----:B------:R-:W-:Y:S05]  /*55e0*/  BSYNC.RECONVERGENT B0 ;  /* 0x0000000000007941 */ /* 0x000fea0003800200 */
.L_x_63:
[----:B------:R-:W-:Y:S01]  /*55f0*/  R2P PR, R26, 0x7f ;  /* 0x0000007f1a007804 */ /* 0x000fe20000000000 */
[----:B01----:R0:W1:Y:S01]  /*5600*/  SHFL.IDX PT, R36, R55, R59, 0x1f ;  /* 0x00001f3b37247589 */ /* 0x00306200000e0000 */
[----:B------:R-:W-:Y:S11]  /*5610*/  BSSY.RECONVERGENT B0, `(.L_x_65) ;  /* 0x0000021000007945 */ /* 0x000ff60003800200 */
[----:B------:R-:W-:-:S02]  /*5620*/  VOTE.ANY R45, PT, P0 ;  /* 0x00000000002d7806 */ /* 0x000fc400000e0100 */
[----:B------:R-:W-:Y:S02]  /*5630*/  VOTE.ANY R66, PT, P1 ;  /* 0x0000000000427806 */ /* 0x000fe400008e0100 */
[----:B------:R-:W-:Y:S02]  /*5640*/  @!P0 LOP3.LUT R45, RZ, R45, RZ, 0x33, !PT ;  /* 0x0000002dff2d8212 */ /* 0x000fe400078e33ff */
[----:B------:R-:W-:Y:S02]  /*5650*/  @!P1 LOP3.LUT R66, RZ, R66, RZ, 0x33, !PT ;  /* 0x00000042ff429212 */ /* 0x000fe400078e33ff */
[----:B------:R-:W-:Y:S02]  /*5660*/  LOP3.LUT P0, RZ, R26, 0x80, RZ, 0xc0, !PT ;  /* 0x000000801aff7812 */ /* 0x000fe4000780c0ff */
        /* <DEDUP_REMOVED lines=19> */
[----:B------:R-:W2:Y:S01]  /*57a0*/  FLO.U32 R53, R45 ;  /* 0x0000002d00357300 */ /* 0x000ea200000e0000 */
[----:B------:R-:W-:-:S07]  /*57b0*/  LOP3.LUT R14, R14, R45, RZ, 0xc0, !PT ;  /* 0x0000002d0e0e7212 */ /* 0x000fce00078ec0ff */
[----:B0-----:R0:W3:Y:S01]  /*57c0*/  POPC R55, R14 ;  /* 0x0000000e00377309 */ /* 0x0010e20000000000 */
[----:B--2---:R-:W-:Y:S01]  /*57d0*/  ISETP.NE.AND P0, PT, R24, R53, PT ;  /* 0x000000351800720c */ /* 0x004fe20003f05270 */
[----:B------:R-:W-:-:S12]  /*57e0*/  IMAD.MOV.U32 R24, RZ, RZ, RZ ;  /* 0x000000ffff187224 */ /* 0x000fd800078e00ff */
[----:B01-3--:R-:W-:Y:S05]  /*57f0*/  @P0 BRA `(.L_x_66) ;  /* 0x0000000000080947 */ /* 0x00bfea0003800000 */
[----:B------:R-:W-:-:S06]  /*5800*/  IMAD R24, R26, 0x4, R29 ;  /* 0x000000041a187824 */ /* 0x000fcc00078e021d */
[----:B------:R0:W1:Y:S02]  /*5810*/  ATOMS.ADD R24, [R24], R55 ;  /* 0x000000371818738c */ /* 0x0000640000000000 */
.L_x_66:
[----:B------:R-:W-:Y:S05]  /*5820*/  BSYNC.RECONVERGENT B0 ;  /* 0x0000000000007941 */ /* 0x000fea0003800200 */
.L_x_65:
[----:B------:R-:W-:Y:S01]  /*5830*/  BAR.SYNC.DEFER_BLOCKING 0x0 ;  /* 0x0000000000007b1d */ /* 0x000fe20000010000 */
[----:B------:R-:W-:Y:S01]  /*5840*/  IMAD.IADD R26, R40, 0x1, R49 ;  /* 0x00000001281a7824 */ /* 0x000fe200078e0231 */
[----:B------:R-:W-:Y:S01]  /*5850*/  ISETP.NE.AND P0, PT, R50, RZ, PT ;  /* 0x000000ff3200720c */ /* 0x000fe20003f05270 */
[----:B------:R-:W-:Y:S02]  /*5860*/  IMAD.IADD R28, R28, 0x1, R39 ;  /* 0x000000011c1c7824 */ /* 0x000fe400078e0227 */
[----:B------:R-:W-:Y:S01]  /*5870*/  IMAD R40, R44, 0x4, R7 ;  /* 0x000000042c287824 */ /* 0x000fe200078e0207 */
[----:B------:R-:W-:Y:S01]  /*5880*/  BSSY B1, `(.L_x_67) ;  /* 0x000005c000017945 */ /* 0x000fe20003800000 */
[----:B------:R-:W-:Y:S01]  /*5890*/  IMAD.IADD R14, R38, 0x1, R43 ;  /* 0x00000001260e7824 */ /* 0x000fe200078e022b */
[----:B-1----:R-:W1:Y:S01]  /*58a0*/  SHFL.IDX PT, R24, R24, R53, 0x1f ;  /* 0x00001f3518187589 */ /* 0x002e6200000e0000 */
[----:B------:R-:W-:Y:S02]  /*58b0*/  IMAD R39, R46, 0x4, R7 ;  /* 0x000000042e277824 */ /* 0x000fe400078e0207 */
[----:B------:R-:W-:-:S02]  /*58c0*/  IMAD.IADD R60, R37, 0x1, R60 ;  /* 0x00000001253c7824 */ /* 0x000fc400078e023c */
[--C-:B------:R-:W-:Y:S02]  /*58d0*/  IMAD R38, R52, 0x4, R7.reuse ;  /* 0x0000000434267824 */ /* 0x100fe400078e0207 */
[----:B------:R-:W-:Y:S02]  /*58e0*/  IMAD.IADD R32, R33, 0x1, R32 ;  /* 0x0000000121207824 */ /* 0x000fe400078e0220 */
[----:B------:R-:W-:Y:S02]  /*58f0*/  IMAD.IADD R44, R35, 0x1, R36 ;  /* 0x00000001232c7824 */ /* 0x000fe400078e0224 */
[--C-:B------:R-:W-:Y:S02]  /*5900*/  IMAD R37, R56, 0x4, R7.reuse ;  /* 0x0000000438257824 */ /* 0x100fe400078e0207 */
[----:B------:R-:W-:Y:S02]  /*5910*/  IMAD.IADD R30, R31, 0x1, R30 ;  /* 0x000000011f1e7824 */ /* 0x000fe400078e021e */
[--C-:B------:R-:W-:Y:S01]  /*5920*/  IMAD R36, R48, 0x4, R7.reuse ;  /* 0x0000000430247824 */ /* 0x100fe200078e0207 */
[----:B------:R2:W-:Y:S01]  /*5930*/  STS [R40+-0x4], R27 ;  /* 0xfffffc1b28007388 */ /* 0x0005e20000000800 */
[----:B------:R-:W-:-:S02]  /*5940*/  IMAD R35, R58, 0x4, R7 ;  /* 0x000000043a237824 */ /* 0x000fc400078e0207 */
[--C-:B------:R-:W-:Y:S01]  /*5950*/  IMAD R34, R34, 0x4, R7.reuse ;  /* 0x0000000422227824 */ /* 0x100fe200078e0207 */
[----:B------:R-:W-:Y:S01]  /*5960*/  STS [R39+-0x4], R22 ;  /* 0xfffffc1627007388 */ /* 0x000fe20000000800 */
[--C-:B------:R-:W-:Y:S02]  /*5970*/  IMAD R33, R32, 0x4, R7.reuse ;  /* 0x0000000420217824 */ /* 0x100fe400078e0207 */
[----:B------:R-:W-:Y:S01]  /*5980*/  IMAD.IADD R64, R47, 0x1, R64 ;  /* 0x000000012f407824 */ /* 0x000fe200078e0240 */
[----:B------:R-:W-:Y:S01]  /*5990*/  STS [R38+-0x4], R21 ;  /* 0xfffffc1526007388 */ /* 0x000fe20000000800 */
[--C-:B------:R-:W-:Y:S02]  /*59a0*/  IMAD R32, R30, 0x4, R7.reuse ;  /* 0x000000041e207824 */ /* 0x100fe400078e0207 */
[----:B------:R-:W-:Y:S01]  /*59b0*/  IMAD.IADD R62, R51, 0x1, R62 ;  /* 0x00000001333e7824 */ /* 0x000fe200078e023e */
[----:B------:R-:W-:Y:S01]  /*59c0*/  STS [R37+-0x4], R18 ;  /* 0xfffffc1225007388 */ /* 0x000fe20000000800 */
[----:B------:R-:W-:-:S02]  /*59d0*/  IMAD R31, R28, 0x4, R7 ;  /* 0x000000041c1f7824 */ /* 0x000fc400078e0207 */
[--C-:B------:R-:W-:Y:S01]  /*59e0*/  IMAD R30, R14, 0x4, R7.reuse ;  /* 0x000000040e1e7824 */ /* 0x100fe200078e0207 */
[----:B------:R-:W-:Y:S01]  /*59f0*/  STS [R36+-0x4], R23 ;  /* 0xfffffc1724007388 */ /* 0x000fe20000000800 */
[--C-:B------:R-:W-:Y:S02]  /*5a00*/  IMAD R29, R26, 0x4, R7.reuse ;  /* 0x000000041a1d7824 */ /* 0x100fe400078e0207 */
[----:B-1----:R-:W-:Y:S01]  /*5a10*/  IMAD.IADD R24, R55, 0x1, R24 ;  /* 0x0000000137187824 */ /* 0x002fe200078e0218 */
[----:B------:R-:W-:Y:S01]  /*5a20*/  STS [R35+-0x4], R20 ;  /* 0xfffffc1423007388 */ /* 0x000fe20000000800 */
[--C-:B------:R-:W-:Y:S02]  /*5a30*/  IMAD R28, R64, 0x4, R7.reuse ;  /* 0x00000004401c7824 */ /* 0x100fe400078e0207 */
[--C-:B--2---:R-:W-:Y:S01]  /*5a40*/  IMAD R27, R62, 0x4, R7.reuse ;  /* 0x000000043e1b7824 */ /* 0x104fe200078e0207 */
[----:B------:R1:W-:Y:S01]  /*5a50*/  STS [R34+-0x4], R25 ;  /* 0xfffffc1922007388 */ /* 0x0003e20000000800 */
[----:B------:R-:W-:-:S02]  /*5a60*/  IMAD R26, R60, 0x4, R7 ;  /* 0x000000043c1a7824 */ /* 0x000fc400078e0207 */
[--C-:B------:R-:W-:Y:S01]  /*5a70*/  IMAD R24, R24, 0x4, R7.reuse ;  /* 0x0000000418187824 */ /* 0x100fe200078e0207 */
[----:B------:R-:W-:Y:S04]  /*5a80*/  STS [R33+-0x4], R10 ;  /* 0xfffffc0a21007388 */ /* 0x000fe80000000800 */
[----:B------:R-:W-:Y:S01]  /*5a90*/  STS [R32+-0x4], R17 ;  /* 0xfffffc1120007388 */ /* 0x000fe20000000800 */
[----:B-1----:R-:W-:-:S03]  /*5aa0*/  IMAD R25, R44, 0x4, R7 ;  /* 0x000000042c197824 */ /* 0x002fc600078e0207 */
[----:B------:R-:W-:Y:S04]  /*5ab0*/  STS [R31+-0x4], R12 ;  /* 0xfffffc0c1f007388 */ /* 0x000fe80000000800 */
[----:B------:R1:W-:Y:S04]  /*5ac0*/  STS [R30+-0x4], R19 ;  /* 0xfffffc131e007388 */ /* 0x0003e80000000800 */
[----:B------:R2:W-:Y:S04]  /*5ad0*/  STS [R29+-0x4], R16 ;  /* 0xfffffc101d007388 */ /* 0x0005e80000000800 */
[----:B------:R2:W-:Y:S01]  /*5ae0*/  STS [R28+-0x4], R9 ;  /* 0xfffffc091c007388 */ /* 0x0005e20000000800 */
[----:B-1----:R-:W-:-:S03]  /*5af0*/  IMAD R19, R3, 0x8, R7 ;  /* 0x0000000803137824 */ /* 0x002fc600078e0207 */
[----:B------:R2:W-:Y:S04]  /*5b00*/  STS [R27+-0x4], R6 ;  /* 0xfffffc061b007388 */ /* 0x0005e80000000800 */
[----:B------:R2:W-:Y:S04]  /*5b10*/  STS [R26+-0x4], R11 ;  /* 0xfffffc0b1a007388 */ /* 0x0005e80000000800 */
[----:B------:R2:W-:Y:S04]  /*5b20*/  STS [R25+-0x4], R8 ;  /* 0xfffffc0819007388 */ /* 0x0005e80000000800 */
[----:B------:R2:W-:Y:S01]  /*5b30*/  STS [R24+-0x4], R13 ;  /* 0xfffffc0d18007388 */ /* 0x0005e20000000800 */
[----:B------:R-:W-:Y:S05]  /*5b40*/  @P0 BRA `(.L_x_68) ;  /* 0x0000000000bc0947 */ /* 0x000fea0003800000 */
[----:B------:R-:W1:Y:S02]  /*5b50*/  LDCU.64 UR8, c[0x0][0x398] ;  /* 0x00007300ff0877ac */ /* 0x000e640008000a00 */
[----:B-1----:R-:W-:-:S04]  /*5b60*/  LEA R10, P0, R3, UR8, 0x3 ;  /* 0x00000008030a7c11 */ /* 0x002fc8000f8018ff */
[----:B--2---:R-:W-:-:S05]  /*5b70*/  LEA.HI.X R11, R3, UR9, RZ, 0x3, P0 ;  /* 0x00000009030b7c11 */ /* 0x004fca00080f1cff */
[----:B------:R-:W2:Y:S01]  /*5b80*/  LDG.E.64 R8, desc[UR6][R10.64] ;  /* 0x000000060a087981 */ /* 0x000ea2000c1e1b00 */
[----:B------:R-:W-:Y:S02]  /*5b90*/  SHF.R.S32.HI R13, RZ, 0x1f, R15 ;  /* 0x0000001fff0d7819 */ /* 0x000fe4000001140f */
[----:B--2---:R-:W-:-:S05]  /*5ba0*/  IADD3 R8, P0, PT, -R15, R8, RZ ;  /* 0x000000080f087210 */ /* 0x004fca0007f1e1ff */
[----:B------:R-:W-:Y:S01]  /*5bb0*/  IMAD.X R9, R9, 0x1, ~R13, P0 ;  /* 0x0000000109097824 */ /* 0x000fe200000e0e0d */
[----:B------:R-:W-:Y:S01]  /*5bc0*/  ISETP.GE.AND P0, PT, R42, 0x1, PT ;  /* 0x000000012a00780c */ /* 0x000fe20003f06270 */
[----:B------:R-:W-:-:S03]  /*5bd0*/  IMAD.MOV.U32 R13, RZ, RZ, R0 ;  /* 0x000000ffff0d7224 */ /* 0x000fc600078e0000 */
[----:B------:R1:W-:Y:S09]  /*5be0*/  STS.64 [R19+0x6600], R8 ;  /* 0x0066000813007388 */ /* 0x0003f20000000a00 */
[----:B------:R-:W-:Y:S05]  /*5bf0*/  @!P0 BRA `(.L_x_69) ;  /* 0x00000000006c8947 */ /* 0x000fea0003800000 */
[----:B------:R-:W-:Y:S01]  /*5c00*/  BSSY B0, `(.L_x_70) ;  /* 0x0000019000007945 */ /* 0x000fe20003800000 */
[----:B------:R-:W-:Y:S02]  /*5c10*/  IMAD.MOV.U32 R6, RZ, RZ, -0x1 ;  /* 0xffffffffff067424 */ /* 0x000fe400078e00ff */
[----:B------:R-:W-:Y:S02]  /*5c20*/  IMAD.MOV.U32 R10, RZ, RZ, R42 ;  /* 0x000000ffff0a7224 */ /* 0x000fe400078e002a */
[----:B------:R-:W-:-:S07]  /*5c30*/  IMAD.MOV.U32 R13, RZ, RZ, R0 ;  /* 0x000000ffff0d7224 */ /* 0x000fce00078e0000 */
.L_x_74:
[----:B-1----:R-:W1:Y:S01]  /*5c40*/  LDC.64 R8, c[0x0][0x380] ;  /* 0x0000e000ff087b82 */ /* 0x002e620000000a00 */
[----:B------:R-:W-:Y:S01]  /*5c50*/  VIADD R17, R10, 0xffffffff ;  /* 0xffffffff0a117836 */ /* 0x000fe20000000000 */
[----:B------:R-:W-:Y:S03]  /*5c60*/  BSSY B2, `(.L_x_71) ;  /* 0x0000008000027945 */ /* 0x000fe60003800000 */
[----:B------:R-:W-:-:S04]  /*5c70*/  IMAD R11, R17, 0x100, R3 ;  /* 0x00000100110b7824 */ /* 0x000fc800078e0203 */
[----:B-1----:R-:W-:-:S07]  /*5c80*/  IMAD.WIDE R8, R11, 0x4, R8 ;  /* 0x000000040b087825 */ /* 0x002fce00078e0208 */
.L_x_72:
[----:B------:R-:W-:Y:S05]  /*5c90*/  YIELD ;  /* 0x0000000000007946 */ /* 0x000fea0003800000 */
[----:B------:R1:W-:Y:S06]  /*5ca0*/  MEMBAR.SC.CTA ;  /* 0x0000000000007992 */ /* 0x0003ec0000000000 */
[----:B-1----:R-:W2:Y:S02]  /*5cb0*/  LDG.E.STRONG.SYS R11, desc[UR6][R8.64] ;  /* 0x00000006080b7981 */ /* 0x002ea4000c1f5900 */
[----:B--2---:R-:W-:-:S13]  /*5cc0*/  ISETP.NE.AND P0, PT, R11, RZ, PT ;  /* 0x000000ff0b00720c */ /* 0x004fda0003f05270 */
[----:B------:R-:W-:Y:S05]  /*5cd0*/  @!P0 BRA `(.L_x_72) ;  /* 0xfffffffc00ec8947 */ /* 0x000fea000383ffff */
[----:B------:R-:W-:Y:S05]  /*5ce0*/  BSYNC B2 ;  /* 0x0000000000027941 */ /* 0x000fea0003800000 */
.L_x_71:
[----:B------:R-:W-:Y:S01]  /*5cf0*/  BSSY.RECONVERGENT B2, `(.L_x_73) ;  /* 0x0000006000027945 */ /* 0x000fe20003800200 */
[C---:B------:R-:W-:Y:S02]  /*5d00*/  ISETP.GT.AND P0, PT, R11.reuse, -0x1, PT ;  /* 0xffffffff0b00780c */ /* 0x040fe40003f04270 */
[----:B------:R-:W-:Y:S01]  /*5d10*/  LOP3.LUT R8, R11, 0x3fffffff, RZ, 0xc0, !PT ;  /* 0x3fffffff0b087812 */ /* 0x000fe200078ec0ff */
[----:B------:R-:W-:Y:S05]  /*5d20*/  WARPSYNC.EXCLUSIVE R6 ;  /* 0x0000000006007348 */ /* 0x000fea0003a00000 */
[----:B------:R-:W-:-:S05]  /*5d30*/  IMAD.IADD R13, R8, 0x1, R13 ;  /* 0x00000001080d7824 */ /* 0x000fca00078e020d */
[----:B------:R-:W-:-:S07]  /*5d40*/  VOTE.ANY R6, PT, P0 ;  /* 0x0000000000067806 */ /* 0x000fce00000e0100 */
[----:B------:R-:W-:Y:S05]  /*5d50*/  BSYNC.RECONVERGENT B2 ;  /* 0x0000000000027941 */ /* 0x000fea0003800200 */
.L_x_73:
[----:B------:R-:W-:Y:S01]  /*5d60*/  ISETP.GT.U32.AND P1, PT, R10, 0x1, PT ;  /* 0x000000010a00780c */ /* 0x000fe20003f24070 */
[----:B------:R-:W-:-:S12]  /*5d70*/  IMAD.MOV.U32 R10, RZ, RZ, R17 ;  /* 0x000000ffff0a7224 */ /* 0x000fd800078e0011 */
[----:B------:R-:W-:Y:S05]  /*5d80*/  @P0 BRA P1, `(.L_x_74) ;  /* 0xfffffffc00ac0947 */ /* 0x000fea000083ffff */
[----:B------:R-:W-:Y:S05]  /*5d90*/  BSYNC B0 ;  /* 0x0000000000007941 */ /* 0x000fea0003800000 */
.L_x_70:
[----:B------:R2:W3:Y:S02]  /*5da0*/  LDS.64 R8, [R19+0x6600] ;  /* 0x0066000013087984 */ /* 0x0004e40000000a00 */
.L_x_69:
[----:B------:R-:W4:Y:S01]  /*5db0*/  LDC.64 R10, c[0x0][0x380] ;  /* 0x0000e000ff0a7b82 */ /* 0x000f220000000a00 */
[C---:B------:R-:W-:Y:S01]  /*5dc0*/  IMAD.IADD R17, R13.reuse, 0x1, -R0 ;  /* 0x000000010d117824 */ /* 0x040fe200078e0a00 */
[----:B------:R-:W-:Y:S01]  /*5dd0*/  LOP3.LUT R13, R13, 0x80000000, RZ, 0xfc, !PT ;  /* 0x800000000d0d7812 */ /* 0x000fe200078efcff */
[----:B------:R-:W-:-:S03]  /*5de0*/  IMAD R21, R42, 0x100, R3 ;  /* 0x000001002a157824 */ /* 0x000fc600078e0203 */
[----:B-1-3--:R-:W-:-:S04]  /*5df0*/  IADD3 R8, P0, PT, R17, R8, RZ ;  /* 0x0000000811087210 */ /* 0x00afc80007f1e0ff */
[----:B------:R-:W-:-:S05]  /*5e00*/  LEA.HI.X.SX32 R9, R17, R9, 0x1, P0 ;  /* 0x0000000911097211 */ /* 0x000fca00000f0eff */
[----:B------:R1:W-:Y:S01]  /*5e10*/  STS.64 [R19+0x6600], R8 ;  /* 0x0066000813007388 */ /* 0x0003e20000000a00 */
[----:B----4-:R-:W-:-:S05]  /*5e20*/  IMAD.WIDE R10, R21, 0x4, R10 ;  /* 0x00000004150a7825 */ /* 0x010fca00078e020a */
[----:B------:R1:W-:Y:S02]  /*5e30*/  STG.E.STRONG.SYS desc[UR6][R10.64], R13 ;  /* 0x0000000d0a007986 */ /* 0x0003e4000c115906 */
.L_x_68:
[----:B------:R-:W-:Y:S05]  /*5e40*/  BSYNC B1 ;  /* 0x0000000000017941 */ /* 0x000fea0003800000 */
.L_x_67:
[----:B------:R-:W3:Y:S01]  /*5e50*/  LDC R23, c[0x0][0x3c0] ;  /* 0x0000f000ff177b82 */ /* 0x000ee20000000800 */
[----:B--2---:R-:W-:-:S07]  /*5e60*/  VIADD R6, R54, 0x1980 ;  /* 0x0000198036067836 */ /* 0x004fce0000000000 */
[----:B-1----:R-:W1:Y:S01]  /*5e70*/  LDC.64 R10, c[0x0][0x390] ;  /* 0x0000e400ff0a7b82 */ /* 0x002e620000000a00 */
[----:B---3--:R-:W-:Y:S02]  /*5e80*/  ISETP.GE.AND P0, PT, R6, R23, PT ;  /* 0x000000170600720c */ /* 0x008fe40003f06270 */
[----:B-1----:R-:W-:-:S04]  /*5e90*/  ISETP.EQ.U32.AND P1, PT, R10, RZ, PT ;  /* 0x000000ff0a00720c */ /* 0x002fc80003f22070 */
[----:B------:R-:W-:-:S04]  /*5ea0*/  ISETP.EQ.OR.EX P0, PT, R11, RZ, !P0, P1 ;  /* 0x000000ff0b00720c */ /* 0x000fc80004702710 */
[----:B------:R-:W-:-:S13]  /*5eb0*/  ISETP.GT.U32.OR P0, PT, R3, 0xff, P0 ;  /* 0x000000ff0300780c */ /* 0x000fda0000704470 */
[----:B------:R-:W-:Y:S05]  /*5ec0*/  @P0 BRA `(.L_x_75) ;  /* 0x0000000000200947 */ /* 0x000fea0003800000 */
[----:B------:R-:W1:Y:S01]  /*5ed0*/  LDS.64 R8, [R19+0x6600] ;  /* 0x0066000013087984 */ /* 0x000e620000000a00 */
[C---:B------:R-:W-:Y:S02]  /*5ee0*/  LEA R10, P2, R3.reuse, R10, 0x3 ;  /* 0x0000000a030a7211 */ /* 0x040fe400078418ff */
[--C-:B------:R-:W-:Y:S02]  /*5ef0*/  SHF.R.S32.HI R13, RZ, 0x1f, R0.reuse ;  /* 0x0000001fff0d7819 */ /* 0x100fe40000011400 */
[----:B------:R-:W-:Y:S02]  /*5f00*/  LEA.HI.X R11, R3, R11, RZ, 0x3, P2 ;  /* 0x0000000b030b7211 */ /* 0x000fe400010f1cff */
[----:B-1----:R-:W-:Y:S02]  /*5f10*/  IADD3 R8, P0, P1, R8, R15, R0 ;  /* 0x0000000f08087210 */ /* 0x002fe4000791e000 */
[----:B------:R-:W-:-:S04]  /*5f20*/  SHF.R.S32.HI R15, RZ, 0x1f, R15 ;  /* 0x0000001fff0f7819 */ /* 0x000fc8000001140f */
[----:B------:R-:W-:-:S05]  /*5f30*/  IADD3.X R9, PT, PT, R9, R15, R13, P0, P1 ;  /* 0x0000000f09097210 */ /* 0x000fca00007e240d */
[----:B------:R1:W-:Y:S02]  /*5f40*/  STG.E.64 desc[UR6][R10.64], R8 ;  /* 0x000000080a007986 */ /* 0x0003e4000c101b06 */
.L_x_75:
[----:B------:R-:W-:Y:S01]  /*5f50*/  ISETP.GT.AND P0, PT, R6, R23, PT ;  /* 0x000000170600720c */ /* 0x000fe20003f04270 */
[----:B------:R-:W-:Y:S05]  /*5f60*/  WARPSYNC.ALL ;  /* 0x0000000000007948 */ /* 0x000fea0003800000 */
[----:B------:R-:W-:Y:S01]  /*5f70*/  BAR.SYNC.DEFER_BLOCKING 0x0 ;  /* 0x0000000000007b1d */ /* 0x000fe20000010000 */
[----:B------:R-:W-:-:S06]  /*5f80*/  IMAD R22, R3, 0x4, R7 ;  /* 0x0000000403167824 */ /* 0x000fcc00078e0207 */
[----:B------:R-:W-:Y:S05]  /*5f90*/  @P0 BRA `(.L_x_76) ;  /* 0x0000000c003c0947 */ /* 0x000fea0003800000 */
[----:B------:R-:W2:Y:S01]  /*5fa0*/  LDS R0, [R22] ;  /* 0x0000000016007984 */ /* 0x000ea20000000800 */
[----:B------:R-:W2:Y:S01]  /*5fb0*/  LDCU UR5, c[0x0][0x3c4] ;  /* 0x00007880ff0577ac */ /* 0x000ea20008000800 */
[----:B------:R-:W3:Y:S01]  /*5fc0*/  LDCU.64 UR8, c[0x0][0x3a0] ;  /* 0x00007400ff0877ac */ /* 0x000ee20008000a00 */
[----:B--2---:R-:W-:Y:S02]  /*5fd0*/  SHF.R.U32.HI R6, RZ, UR5, R0 ;  /* 0x00000005ff067c19 */ /* 0x004fe40008011600 */
[----:B------:R-:W-:Y:S02]  /*5fe0*/  LOP3.LUT R15, R0, 0x80000000, RZ, 0x3c, !PT ;  /* 0x80000000000f7812 */ /* 0x000fe400078e3cff */
[----:B------:R-:W-:-:S05]  /*5ff0*/  LOP3.LUT R6, R6, UR4, RZ, 0x30, !PT ;  /* 0x0000000406067c12 */ /* 0x000fca000f8e30ff */
[----:B-1----:R-:W-:-:S06]  /*6000*/  IMAD R8, R6, 0x8, R7 ;  /* 0x0000000806087824 */ /* 0x002fcc00078e0207 */
[----:B------:R-:W1:Y:S02]  /*6010*/  LDS.64 R8, [R8+0x6600] ;  /* 0x0066000008087984 */ /* 0x000e640000000a00 */
[----:B-1----:R-:W-:-:S05]  /*6020*/  IADD3 R6, P1, PT, R8, R3, RZ ;  /* 0x0000000308067210 */ /* 0x002fca0007f3e0ff */
[----:B------:R-:W-:Y:S01]  /*6030*/  IMAD.X R9, RZ, RZ, R9, P1 ;  /* 0x000000ffff097224 */ /* 0x000fe200008e0609 */
[----:B---3--:R-:W-:-:S04]  /*6040*/  LEA R10, P1, R6, UR8, 0x2 ;  /* 0x00000008060a7c11 */ /* 0x008fc8000f8210ff */
[----:B------:R-:W-:-:S05]  /*6050*/  LEA.HI.X R11, R6, UR9, R9, 0x2, P1 ;  /* 0x00000009060b7c11 */ /* 0x000fca00088f1409 */
[----:B------:R-:W-:Y:S01]  /*6060*/  STG.E desc[UR6][R10.64], R15 ;  /* 0x0000000f0a007986 */ /* 0x000fe2000c101906 */
[----:B------:R-:W-:-:S03]  /*6070*/  NOP ;  /* 0x0000000000007918 */ /* 0x000fc60000000000 */
[----:B------:R-:W1:Y:S02]  /*6080*/  LDS R0, [R22+0x600] ;  /* 0x0006000016007984 */ /* 0x000e640000000800 */
[----:B-1----:R-:W-:Y:S02]  /*6090*/  SHF.R.U32.HI R6, RZ, UR5, R0 ;  /* 0x00000005ff067c19 */ /* 0x002fe40008011600 */
[----:B------:R-:W-:Y:S02]  /*60a0*/  LOP3.LUT R15, R0, 0x80000000, RZ, 0x3c, !PT ;  /* 0x80000000000f7812 */ /* 0x000fe400078e3cff */
[----:B------:R-:W-:-:S05]  /*60b0*/  LOP3.LUT R6, R6, UR4, RZ, 0x30, !PT ;  /* 0x0000000406067c12 */ /* 0x000fca000f8e30ff */
[----:B------:R-:W-:-:S06]  /*60c0*/  IMAD R8, R6, 0x8, R7 ;  /* 0x0000000806087824 */ /* 0x000fcc00078e0207 */
[----:B------:R-:W1:Y:S02]  /*60d0*/  LDS.64 R8, [R8+0x6600] ;  /* 0x0066000008087984 */ /* 0x000e640000000a00 */
[----:B-1----:R-:W-:-:S05]  /*60e0*/  IADD3 R6, P1, PT, R8, R3, RZ ;  /* 0x0000000308067210 */ /* 0x002fca0007f3e0ff */
[----:B------:R-:W-:Y:S01]  /*60f0*/  IMAD.X R9, RZ, RZ, R9, P1 ;  /* 0x000000ffff097224 */ /* 0x000fe200008e0609 */
[----:B------:R-:W-:-:S04]  /*6100*/  LEA R12, P1, R6, UR8, 0x2 ;  /* 0x00000008060c7c11 */ /* 0x000fc8000f8210ff */
        /* <DEDUP_REMOVED lines=163> */
[----:B------:R-:W-:-:S05]  /*6b40*/  IMAD R12, R6, 0x8, R7 ;  /* 0x00000008060c7824 */ /* 0x000fca00078e0207 */
        /* <DEDUP_REMOVED lines=17> */
[----:B------:R1:W-:Y:S01]  /*6c60*/  STG.E desc[UR6][R6.64+0x6000], R9 ;  /* 0x0060000906007986 */ /* 0x0003e2000c101906 */
[----:B------:R-:W-:Y:S01]  /*6c70*/  NOP ;  /* 0x0000000000007918 */ /* 0x000fe20000000000 */
[----:B------:R-:W-:Y:S05]  /*6c80*/  BRA `(.L_x_77) ;  /* 0x00000014000c7947 */ /* 0x000fea0003800000 */
.L_x_76:
[----:B-1----:R-:W-:Y:S01]  /*6c90*/  IMAD R9, R42, -0x1980, R23 ;  /* 0xffffe6802a097824 */ /* 0x002fe200078e0217 */
[----:B------:R-:W-:Y:S01]  /*6ca0*/  BSSY.RECONVERGENT B0, `(.L_x_78) ;  /* 0x000001b000007945 */ /* 0x000fe20003800200 */
[C---:B------:R-:W-:Y:S02]  /*6cb0*/  VIADD R0, R3.reuse, 0x180 ;  /* 0x0000018003007836 */ /* 0x040fe40000000000 */
[C---:B------:R-:W-:Y:S01]  /*6cc0*/  VIADD R6, R3.reuse, 0x300 ;  /* 0x0000030003067836 */ /* 0x040fe20000000000 */
[CC--:B------:R-:W-:Y:S01]  /*6cd0*/  ISETP.GE.AND P1, PT, R3.reuse, R9.reuse, PT ;  /* 0x000000090300720c */ /* 0x0c0fe20003f26270 */
[C---:B------:R-:W-:Y:S01]  /*6ce0*/  VIADD R8, R3.reuse, 0x480 ;  /* 0x0000048003087836 */ /* 0x040fe20000000000 */
[-C--:B------:R-:W-:Y:S01]  /*6cf0*/  ISETP.GE.AND P2, PT, R0, R9.reuse, PT ;  /* 0x000000090000720c */ /* 0x080fe20003f46270 */
[C---:B------:R-:W-:Y:S01]  /*6d00*/  VIADD R0, R3.reuse, 0x600 ;  /* 0x0000060003007836 */ /* 0x040fe20000000000 */
[-C--:B------:R-:W-:Y:S01]  /*6d10*/  ISETP.GE.AND P3, PT, R6, R9.reuse, PT ;  /* 0x000000090600720c */ /* 0x080fe20003f66270 */
[C---:B------:R-:W-:Y:S01]  /*6d20*/  VIADD R6, R3.reuse, 0x780 ;  /* 0x0000078003067836 */ /* 0x040fe20000000000 */
[-C--:B------:R-:W-:Y:S01]  /*6d30*/  ISETP.GE.AND P4, PT, R8, R9.reuse, PT ;  /* 0x000000090800720c */ /* 0x080fe20003f86270 */
[----:B------:R-:W-:Y:S01]  /*6d40*/  VIADD R8, R3, 0x900 ;  /* 0x0000090003087836 */ /* 0x000fe20000000000 */
[----:B------:R-:W-:-:S02]  /*6d50*/  ISETP.GE.AND P5, PT, R0, R9, PT ;  /* 0x000000090000720c */ /* 0x000fc40003fa6270 */
[----:B------:R-:W-:-:S03]  /*6d60*/  ISETP.GE.AND P6, PT, R6, R9, PT ;  /* 0x000000090600720c */ /* 0x000fc60003fc6270 */
[----:B------:R-:W-:Y:S10]  /*6d70*/  @P1 BRA `(.L_x_79) ;  /* 0x0000000000341947 */ /* 0x000ff40003800000 */
[----:B------:R-:W1:Y:S01]  /*6d80*/  LDS R0, [R22] ;  /* 0x0000000016007984 */ /* 0x000e620000000800 */
[----:B------:R-:W1:Y:S01]  /*6d90*/  LDCU UR5, c[0x0][0x3c4] ;  /* 0x00007880ff0577ac */ /* 0x000e620008000800 */
[----:B------:R-:W2:Y:S01]  /*6da0*/  LDCU.64 UR8, c[0x0][0x3a0] ;  /* 0x00007400ff0877ac */ /* 0x000ea20008000a00 */
[----:B-1----:R-:W-:Y:S02]  /*6db0*/  SHF.R.U32.HI R6, RZ, UR5, R0 ;  /* 0x00000005ff067c19 */ /* 0x002fe40008011600 */
[----:B------:R-:W-:Y:S02]  /*6dc0*/  LOP3.LUT R13, R0, 0x80000000, RZ, 0x3c, !PT ;  /* 0x80000000000d7812 */ /* 0x000fe400078e3cff */
[----:B------:R-:W-:-:S05]  /*6dd0*/  LOP3.LUT R6, R6, UR4, RZ, 0x30, !PT ;  /* 0x0000000406067c12 */ /* 0x000fca000f8e30ff */
[----:B------:R-:W-:-:S05]  /*6de0*/  IMAD R6, R6, 0x8, R7 ;  /* 0x0000000806067824 */ /* 0x000fca00078e0207 */
[----:B------:R-:W1:Y:S02]  /*6df0*/  LDS.64 R10, [R6+0x6600] ;  /* 0x00660000060a7984 */ /* 0x000e640000000a00 */
[----:B-1----:R-:W-:-:S05]  /*6e00*/  IADD3 R12, P1, PT, R10, R3, RZ ;  /* 0x000000030a0c7210 */ /* 0x002fca0007f3e0ff */
[----:B------:R-:W-:Y:S01]  /*6e10*/  IMAD.X R11, RZ, RZ, R11, P1 ;  /* 0x000000ffff0b7224 */ /* 0x000fe200008e060b */
[----:B--2---:R-:W-:-:S04]  /*6e20*/  LEA R10, P1, R12, UR8, 0x2 ;  /* 0x000000080c0a7c11 */ /* 0x004fc8000f8210ff */
[----:B------:R-:W-:-:S05]  /*6e30*/  LEA.HI.X R11, R12, UR9, R11, 0x2, P1 ;  /* 0x000000090c0b7c11 */ /* 0x000fca00088f140b */
[----:B------:R1:W-:Y:S04]  /*6e40*/  STG.E desc[UR6][R10.64], R13 ;  /* 0x0000000d0a007986 */ /* 0x0003e8000c101906 */
.L_x_79:
[----:B------:R-:W-:Y:S05]  /*6e50*/  BSYNC.RECONVERGENT B0 ;  /* 0x0000000000007941 */ /* 0x000fea0003800200 */
.L_x_78:
[----:B------:R-:W-:Y:S01]  /*6e60*/  NOP ;  /* 0x0000000000007918 */ /* 0x000fe20000000000 */
[----:B------:R-:W-:Y:S01]  /*6e70*/  BSSY.RECONVERGENT B0, `(.L_x_80) ;  /* 0x0000011000007945 */ /* 0x000fe20003800200 */
[----:B------:R-:W-:Y:S01]  /*6e80*/  ISETP.GE.AND P1, PT, R8, R9, PT ;  /* 0x000000090800720c */ /* 0x000fe20003f26270 */
[----:B------:R-:W-:Y:S02]  /*6e90*/  VIADD R8, R3, 0xa80 ;  /* 0x00000a8003087836 */ /* 0x000fe40000000000 */
[----:B------:R-:W-:Y:S10]  /*6ea0*/  @P2 BRA `(.L_x_81) ;  /* 0x0000000000342947 */ /* 0x000ff40003800000 */
[----:B------:R-:W2:Y:S01]  /*6eb0*/  LDS R0, [R22+0x600] ;  /* 0x0006000016007984 */ /* 0x000ea20000000800 */
[----:B------:R-:W2:Y:S01]  /*6ec0*/  LDCU UR5, c[0x0][0x3c4] ;  /* 0x00007880ff0577ac */ /* 0x000ea20008000800 */
[----:B------:R-:W3:Y:S01]  /*6ed0*/  LDCU.64 UR8, c[0x0][0x3a0] ;  /* 0x00007400ff0877ac */ /* 0x000ee20008000a00 */
[----:B--2---:R-:W-:Y:S02]  /*6ee0*/  SHF.R.U32.HI R6, RZ, UR5, R0 ;  /* 0x00000005ff067c19 */ /* 0x004fe40008011600 */
[----:B-1----:R-:W-:Y:S02]  /*6ef0*/  LOP3.LUT R13, R0, 0x80000000, RZ, 0x3c, !PT ;  /* 0x80000000000d7812 */ /* 0x002fe400078e3cff */
[----:B------:R-:W-:-:S05]  /*6f00*/  LOP3.LUT R6, R6, UR4, RZ, 0x30, !PT ;  /* 0x0000000406067c12 */ /* 0x000fca000f8e30ff */
[----:B------:R-:W-:-:S05]  /*6f10*/  IMAD R6, R6, 0x8, R7 ;  /* 0x0000000806067824 */ /* 0x000fca00078e0207 */
[----:B------:R-:W1:Y:S02]  /*6f20*/  LDS.64 R10, [R6+0x6600] ;  /* 0x00660000060a7984 */ /* 0x000e640000000a00 */
[----:B-1----:R-:W-:-:S05]  /*6f30*/  IADD3 R12, P2, PT, R10, R3, RZ ;  /* 0x000000030a0c7210 */ /* 0x002fca0007f5e0ff */
[----:B------:R-:W-:Y:S01]  /*6f40*/  IMAD.X R11, RZ, RZ, R11, P2 ;  /* 0x000000ffff0b7224 */ /* 0x000fe200010e060b */
[----:B---3--:R-:W-:-:S04]  /*6f50*/  LEA R10, P2, R12, UR8, 0x2 ;  /* 0x000000080c0a7c11 */ /* 0x008fc8000f8410ff */
[----:B------:R-:W-:-:S05]  /*6f60*/  LEA.HI.X R11, R12, UR9, R11, 0x2, P2 ;  /* 0x000000090c0b7c11 */ /* 0x000fca00090f140b */
[----:B------:R2:W-:Y:S04]  /*6f70*/  STG.E desc[UR6][R10.64+0x600], R13 ;  /* 0x0006000d0a007986 */ /* 0x0005e8000c101906 */
.L_x_81:
[----:B------:R-:W-:Y:S05]  /*6f80*/  BSYNC.RECONVERGENT B0 ;  /* 0x0000000000007941 */ /* 0x000fea0003800200 */
.L_x_80:
[----:B------:R-:W-:Y:S01]  /*6f90*/  NOP ;  /* 0x0000000000007918 */ /* 0x000fe20000000000 */
[----:B------:R-:W-:Y:S01]  /*6fa0*/  BSSY.RECONVERGENT B0, `(.L_x_82) ;  /* 0x0000011000007945 */ /* 0x000fe20003800200 */
[----:B------:R-:W-:Y:S02]  /*6fb0*/  ISETP.GE.AND P2, PT, R8, R9, PT ;  /* 0x000000090800720c */ /* 0x000fe40003f46270 */
[----:B------:R-:W-:Y:S01]  /*6fc0*/  LOP3.LUT R8, R3, 0xc00, RZ, 0xfc, !PT ;  /* 0x00000c0003087812 */ /* 0x000fe200078efcff */
[----:B------:R-:W-:Y:S10]  /*6fd0*/  @P3 BRA `(.L_x_83) ;  /* 0x0000000000343947 */ /* 0x000ff40003800000 */
[----:B------:R-:W3:Y:S01]  /*6fe0*/  LDS R0, [R22+0xc00] ;  /* 0x000c000016007984 */ /* 0x000ee20000000800 */
[----:B------:R-:W3:Y:S01]  /*6ff0*/  LDCU UR5, c[0x0][0x3c4] ;  /* 0x00007880ff0577ac */ /* 0x000ee20008000800 */
[----:B------:R-:W4:Y:S01]  /*7000*/  LDCU.64 UR8, c[0x0][0x3a0] ;  /* 0x00007400ff0877ac */ /* 0x000f220008000a00 */
[----:B---3--:R-:W-:Y:S02]  /*7010*/  SHF.R.U32.HI R6, RZ, UR5, R0 ;  /* 0x00000005ff067c19 */ /* 0x008fe40008011600 */
[----:B-12---:R-:W-:Y:S02]  /*7020*/  LOP3.LUT R13, R0, 0x80000000, RZ, 0x3c, !PT ;  /* 0x80000000000d7812 */ /* 0x006fe400078e3cff */
[----:B------:R-:W-:-:S05]  /*7030*/  LOP3.LUT R6, R6, UR4, RZ, 0x30, !PT ;  /* 0x0000000406067c12 */ /* 0x000fca000f8e30ff */
[----:B------:R-:W-:-:S05]  /*7040*/  IMAD R6, R6, 0x8, R7 ;  /* 0x0000000806067824 */ /* 0x000fca00078e0207 */
[----:B------:R-:W1:Y:S02]  /*7050*/  LDS.64 R10, [R6+0x6600] ;  /* 0x00660000060a7984 */ /* 0x000e640000000a00 */
[----:B-1----:R-:W-:-:S05]  /*7060*/  IADD3 R12, P3, PT, R10, R3, RZ ;  /* 0x000000030a0c7210 */ /* 0x002fca0007f7e0ff */
[----:B------:R-:W-:Y:S01]  /*7070*/  IMAD.X R11, RZ, RZ, R11, P3 ;  /* 0x000000ffff0b7224 */ /* 0x000fe200018e060b */
[----:B----4-:R-:W-:-:S04]  /*7080*/  LEA R10, P3, R12, UR8, 0x2 ;  /* 0x000000080c0a7c11 */ /* 0x010fc8000f8610ff */
[----:B------:R-:W-:-:S05]  /*7090*/  LEA.HI.X R11, R12, UR9, R11, 0x2, P3 ;  /* 0x000000090c0b7c11 */ /* 0x000fca00098f140b */
[----:B------:R3:W-:Y:S04]  /*70a0*/  STG.E desc[UR6][R10.64+0xc00], R13 ;  /* 0x000c000d0a007986 */ /* 0x0007e8000c101906 */
.L_x_83:
[----:B------:R-:W-:Y:S05]  /*70b0*/  BSYNC.RECONVERGENT B0 ;  /* 0x0000000000007941 */ /* 0x000fea0003800200 */
.L_x_82:
[----:B------:R-:W-:Y:S01]  /*70c0*/  NOP ;  /* 0x0000000000007918 */ /* 0x000fe20000000000 */
[----:B------:R-:W-:Y:S01]  /*70d0*/  BSSY.RECONVERGENT B0, `(.L_x_84) ;  /* 0x0000011000007945 */ /* 0x000fe20003800200 */
[----:B------:R-:W-:Y:S01]  /*70e0*/  ISETP.GE.AND P3, PT, R8, R9, PT ;  /* 0x000000090800720c */ /* 0x000fe20003f66270 */
[----:B------:R-:W-:Y:S02]  /*70f0*/  VIADD R8, R3, 0xd80 ;  /* 0x00000d8003087836 */ /* 0x000fe40000000000 */
[----:B------:R-:W-:Y:S10]  /*7100*/  @P4 BRA `(.L_x_85) ;  /* 0x0000000000344947 */ /* 0x000ff40003800000 */
[----:B------:R-:W4:Y:S01]  /*7110*/  LDS R0, [R22+0x1200] ;  /* 0x0012000016007984 */ /* 0x000f220000000800 */
[----:B------:R-:W4:Y:S01]  /*7120*/  LDCU UR5, c[0x0][0x3c4] ;  /* 0x00007880ff0577ac */ /* 0x000f220008000800 */
[----:B------:R-:W5:Y:S01]  /*7130*/  LDCU.64 UR8, c[0x0][0x3a0] ;  /* 0x00007400ff0877ac */ /* 0x000f620008000a00 */
[----:B----4-:R-:W-:Y:S02]  /*7140*/  SHF.R.U32.HI R6, RZ, UR5, R0 ;  /* 0x00000005ff067c19 */ /* 0x010fe40008011600 */
[----:B-123--:R-:W-:Y:S02]  /*7150*/  LOP3.LUT R13, R0, 0x80000000, RZ, 0x3c, !PT ;  /* 0x80000000000d7812 */ /* 0x00efe400078e3cff */
[----:B------:R-:W-:-:S05]  /*7160*/  LOP3.LUT R6, R6, UR4, RZ, 0x30, !PT ;  /* 0x0000000406067c12 */ /* 0x000fca000f8e30ff */
[----:B------:R-:W-:-:S05]  /*7170*/  IMAD R6, R6, 0x8, R7 ;  /* 0x0000000806067824 */ /* 0x000fca00078e0207 */
[----:B------:R-:W1:Y:S02]  /*7180*/  LDS.64 R10, [R6+0x6600] ;  /* 0x00660000060a7984 */ /* 0x000e640000000a00 */
[----:B-1----:R-:W-:-:S05]  /*7190*/  IADD3 R12, P4, PT, R10, R3, RZ ;  /* 0x000000030a0c7210 */ /* 0x002fca0007f9e0ff */
[----:B------:R-:W-:Y:S01]  /*71a0*/  IMAD.X R11, RZ, RZ, R11, P4 ;  /* 0x000000ffff0b7224 */ /* 0x000fe200020e060b */
[----:B-----5:R-:W-:-:S04]  /*71b0*/  LEA R10, P4, R12, UR8, 0x2 ;  /* 0x000000080c0a7c11 */ /* 0x020fc8000f8810ff */
[----:B------:R-:W-:-:S05]  /*71c0*/  LEA.HI.X R11, R12, UR9, R11, 0x2, P4 ;  /* 0x000000090c0b7c11 */ /* 0x000fca000a0f140b */
[----:B------:R4:W-:Y:S04]  /*71d0*/  STG.E desc[UR6][R10.64+0x1200], R13 ;  /* 0x0012000d0a007986 */ /* 0x0009e8000c101906 */
.L_x_85:
[----:B------:R-:W-:Y:S05]  /*71e0*/  BSYNC.RECONVERGENT B0 ;  /* 0x0000000000007941 */ /* 0x000fea0003800200 */
.L_x_84:
[----:B------:R-:W-:Y:S01]  /*71f0*/  NOP ;  /* 0x0000000000007918 */ /* 0x000fe20000000000 */
[----:B------:R-:W-:Y:S01]  /*7200*/  BSSY.RECONVERGENT B0, `(.L_x_86) ;  /* 0x0000011000007945 */ /* 0x000fe20003800200 */
[----:B------:R-:W-:Y:S01]  /*7210*/  ISETP.GE.AND P4, PT, R8, R9, PT ;  /* 0x000000090800720c */ /* 0x000fe20003f86270 */
[----:B------:R-:W-:Y:S02]  /*7220*/  VIADD R8, R3, 0xf00 ;  /* 0x00000f0003087836 */ /* 0x000fe40000000000 */
[----:B------:R-:W-:Y:S10]  /*7230*/  @P5 BRA `(.L_x_87) ;  /* 0x0000000000345947 */ /* 0x000ff40003800000 */
[----:B------:R-:W5:Y:S01]  /*7240*/  LDS R0, [R22+0x1800] ;  /* 0x0018000016007984 */ /* 0x000f620000000800 */
[----:B------:R-:W5:Y:S01]  /*7250*/  LDCU UR5, c[0x0][0x3c4] ;  /* 0x00007880ff0577ac */ /* 0x000f620008000800 */
[----:B------:R-:W0:Y:S01]  /*7260*/  LDCU.64 UR8, c[0x0][0x3a0] ;  /* 0x00007400ff0877ac */ /* 0x000e220008000a00 */
[----:B-----5:R-:W-:Y:S02]  /*7270*/  SHF.R.U32.HI R6, RZ, UR5, R0 ;  /* 0x00000005ff067c19 */ /* 0x020fe40008011600 */
[----:B-1234-:R-:W-:Y:S02]  /*7280*/  LOP3.LUT R13, R0, 0x80000000, RZ, 0x3c, !PT ;  /* 0x80000000000d7812 */ /* 0x01efe400078e3cff */
[----:B------:R-:W-:-:S05]  /*7290*/  LOP3.LUT R6, R6, UR4, RZ, 0x30, !PT ;  /* 0x0000000406067c12 */ /* 0x000fca000f8e30ff */
[----:B------:R-:W-:-:S05]  /*72a0*/  IMAD R6, R6, 0x8, R7 ;  /* 0x0000000806067824 */ /* 0x000fca00078e0207 */
[----:B------:R-:W1:Y:S02]  /*72b0*/  LDS.64 R10, [R6+0x6600] ;  /* 0x00660000060a7984 */ /* 0x000e640000000a00 */
[----:B-1----:R-:W-:-:S05]  /*72c0*/  IADD3 R12, P5, PT, R10, R3, RZ ;  /* 0x000000030a0c7210 */ /* 0x002fca0007fbe0ff */
[----:B------:R-:W-:Y:S01]  /*72d0*/  IMAD.X R11, RZ, RZ, R11, P5 ;  /* 0x000000ffff0b7224 */ /* 0x000fe200028e060b */
[----:B0-----:R-:W-:-:S04]  /*72e0*/  LEA R10, P5, R12, UR8, 0x2 ;  /* 0x000000080c0a7c11 */ /* 0x001fc8000f8a10ff */
[----:B------:R-:W-:-:S05]  /*72f0*/  LEA.HI.X R11, R12, UR9, R11, 0x2, P5 ;  /* 0x000000090c0b7c11 */ /* 0x000fca000a8f140b */
[----:B------:R0:W-:Y:S04]  /*7300*/  STG.E desc[UR6][R10.64+0x1800], R13 ;  /* 0x0018000d0a007986 */ /* 0x0001e8000c101906 */
.L_x_87:
[----:B------:R-:W-:Y:S05]  /*7310*/  BSYNC.RECONVERGENT B0 ;  /* 0x0000000000007941 */ /* 0x000fea0003800200 */
.L_x_86:
        /* <DEDUP_REMOVED lines=9> */
[----:B01234-:R-:W-:Y:S02]  /*73b0*/  LOP3.LUT R13, R0, 0x80000000, RZ, 0x3c, !PT ;  /* 0x80000000000d7812 */ /* 0x01ffe400078e3cff */
[----:B------:R-:W-:-:S05]  /*73c0*/  LOP3.LUT R6, R6, UR4, RZ, 0x30, !PT ;  /* 0x0000000406067c12 */ /* 0x000fca000f8e30ff */
[----:B------:R-:W-:-:S05]  /*73d0*/  IMAD R6, R6, 0x8, R7 ;  /* 0x0000000806067824 */ /* 0x000fca00078e0207 */
[----:B------:R-:W0:Y:S02]  /*73e0*/  LDS.64 R10, [R6+0x6600] ;  /* 0x00660000060a7984 */ /* 0x000e240000000a00 */
[----:B0-----:R-:W-:-:S05]  /*73f0*/  IADD3 R12, P6, PT, R10, R3, RZ ;  /* 0x000000030a0c7210 */ /* 0x001fca0007fde0ff */
[----:B------:R-:W-:Y:S01]  /*7400*/  IMAD.X R11, RZ, RZ, R11, P6 ;  /* 0x000000ffff0b7224 */ /* 0x000fe200030e060b */
[----:B------:R-:W-:-:S04]  /*7410*/  LEA R10, P6, R12, UR8, 0x2 ;  /* 0x000000080c0a7c11 */ /* 0x000fc8000f8c10ff */
[----:B------:R-:W-:-:S05]  /*7420*/  LEA.HI.X R11, R12, UR9, R11, 0x2, P6 ;  /* 0x000000090c0b7c11 */ /* 0x000fca000b0f140b */
[----:B------:R0:W-:Y:S04]  /*7430*/  STG.E desc[UR6][R10.64+0x1e00], R13 ;  /* 0x001e000d0a007986 */ /* 0x0001e8000c101906 */
.L_x_89:
[----:B------:R-:W-:Y:S05]  /*7440*/  BSYNC.RECONVERGENT B0 ;  /* 0x0000000000007941 */ /* 0x000fea0003800200 */
.L_x_88:
        /* <DEDUP_REMOVED lines=18> */
.L_x_91:
[----:B------:R-:W-:Y:S05]  /*7570*/  BSYNC.RECONVERGENT B0 ;  /* 0x0000000000007941 */ /* 0x000fea0003800200 */
.L_x_90:
        /* <DEDUP_REMOVED lines=18> */
.L_x_93:
[----:B------:R-:W-:Y:S05]  /*76a0*/  BSYNC.RECONVERGENT B0 ;  /* 0x0000000000007941 */ /* 0x000fea0003800200 */
.L_x_92:
        /* <DEDUP_REMOVED lines=18> */
.L_x_95:
[----:B------:R-:W-:Y:S05]  /*77d0*/  BSYNC.RECONVERGENT B0 ;  /* 0x0000000000007941 */ /* 0x000fea0003800200 */
.L_x_94:
        /* <DEDUP_REMOVED lines=18> */
.L_x_97:
[----:B------:R-:W-:Y:S05]  /*7900*/  BSYNC.RECONVERGENT B0 ;  /* 0x0000000000007941 */ /* 0x000fea0003800200 */
.L_x_96:
[----:B------:R-:W-:Y:S01]  /*7910*/  NOP ;  /* 0x0000000000007918 */ /* 0x000fe20000000000 */
[----:B------:R-:W-:Y:S01]  /*7920*/  BSSY.RECONVERGENT B0, `(.L_x_98) ;  /* 0x0000011000007945 */ /* 0x000fe20003800200 */
[----:B------:R-:W-:Y:S02]  /*7930*/  ISETP.GE.AND P4, PT, R8, R9, PT ;  /* 0x000000090800720c */ /* 0x000fe40003f86270 */
[----:B------:R-:W-:Y:S01]  /*7940*/  LOP3.LUT R8, R3, 0x1800, RZ, 0xfc, !PT ;  /* 0x0000180003087812 */ /* 0x000fe200078efcff */
        /* <DEDUP_REMOVED lines=14> */
.L_x_99:
[----:B------:R-:W-:Y:S05]  /*7a30*/  BSYNC.RECONVERGENT B0 ;  /* 0x0000000000007941 */ /* 0x000fea0003800200 */
.L_x_98:
[----:B------:R-:W-:Y:S01]  /*7a40*/  NOP ;  /* 0x0000000000007918 */ /* 0x000fe20000000000 */
[----:B------:R-:W-:Y:S01]  /*7a50*/  BSSY.RECONVERGENT B0, `(.L_x_100) ;  /* 0x0000010000007945 */ /* 0x000fe20003800200 */
[----:B------:R-:W-:-:S03]  /*7a60*/  ISETP.GE.AND P5, PT, R8, R9, PT ;  /* 0x000000090800720c */ /* 0x000fc60003fa6270 */
        /* <DEDUP_REMOVED lines=14> */
.L_x_101:
[----:B------:R-:W-:Y:S05]  /*7b50*/  BSYNC.RECONVERGENT B0 ;  /* 0x0000000000007941 */ /* 0x000fea0003800200 */
.L_x_100:
[----:B------:R-:W-:Y:S01]  /*7b60*/  NOP ;  /* 0x0000000000007918 */ /* 0x000fe20000000000 */
[----:B------:R-:W-:Y:S04]  /*7b70*/  BSSY.RECONVERGENT B0, `(.L_x_102) ;  /* 0x000000f000007945 */ /* 0x000fe80003800200 */
[----:B------:R-:W-:Y:S05]  /*7b80*/  @P1 BRA `(.L_x_103) ;  /* 0x0000000000341947 */ /* 0x000fea0003800000 */
        /* <DEDUP_REMOVED lines=13> */
.L_x_103:
[----:B------:R-:W-:Y:S05]  /*7c60*/  BSYNC.RECONVERGENT B0 ;  /* 0x0000000000007941 */ /* 0x000fea0003800200 */
.L_x_102:
        /* <DEDUP_REMOVED lines=16> */
.L_x_105:
[----:B------:R-:W-:Y:S05]  /*7d70*/  BSYNC.RECONVERGENT B0 ;  /* 0x0000000000007941 */ /* 0x000fea0003800200 */
.L_x_104:
        /* <DEDUP_REMOVED lines=16> */
.L_x_107:
[----:B------:R-:W-:Y:S05]  /*7e80*/  BSYNC.RECONVERGENT B0 ;  /* 0x0000000000007941 */ /* 0x000fea0003800200 */
.L_x_106:
        /* <DEDUP_REMOVED lines=16> */
.L_x_109:
[----:B------:R-:W-:Y:S05]  /*7f90*/  BSYNC.RECONVERGENT B0 ;  /* 0x0000000000007941 */ /* 0x000fea0003800200 */
.L_x_108:
[----:B------:R-:W-:Y:S01]  /*7fa0*/  NOP ;  /* 0x0000000000007918 */ /* 0x000fe20000000000 */
[----:B------:R-:W-:Y:S04]  /*7fb0*/  BSSY.RECONVERGENT B0, `(.L_x_110) ;  /* 0x000000f000007945 */ /* 0x000fe80003800200 */
[----:B------:R-:W-:Y:S05]  /*7fc0*/  @P5 BRA `(.L_x_111) ;  /* 0x0000000000345947 */ /* 0x000fea0003800000 */
[----:B------:R-:W5:Y:S01]  /*7fd0*/  LDS R0, [R22+0x6000] ;  /* 0x0060000016007984 */ /* 0x000f620000000800 */
[----:B------:R-:W5:Y:S01]  /*7fe0*/  LDCU UR5, c[0x0][0x3c4] ;  /* 0x00007880ff0577ac */ /* 0x000f620008000800 */
[----:B------:R-:W1:Y:S01]  /*7ff0*/  LDCU.64 UR8, c[0x0][0x3a0] ;  /* 0x00007400ff0877ac */ /* 0x000e620008000a00 */
[----:B-----5:R-:W-:-:S04]  /*8000*/  SHF.R.U32.HI R6, RZ, UR5, R0 ;  /* 0x00000005ff067c19 */ /* 0x020fc80008011600 */
[----:B------:R-:W-:-:S05]  /*8010*/  LOP3.LUT R6, R6, UR4, RZ, 0x30, !PT ;  /* 0x0000000406067c12 */ /* 0x000fca000f8e30ff */
[----:B0-----:R-:W-:-:S05]  /*8020*/  IMAD R8, R6, 0x8, R7 ;  /* 0x0000000806087824 */ /* 0x001fca00078e0207 */
[----:B------:R-:W0:Y:S02]  /*8030*/  LDS.64 R6, [R8+0x6600] ;  /* 0x0066000008067984 */ /* 0x000e240000000a00 */
[----:B0-----:R-:W-:-:S05]  /*8040*/  IADD3 R9, P1, PT, R6, R3, RZ ;  /* 0x0000000306097210 */ /* 0x001fca0007f3e0ff */
[----:B-1234-:R-:W-:Y:S01]  /*8050*/  IMAD.X R10, RZ, RZ, R7, P1 ;  /* 0x000000ffff0a7224 */ /* 0x01efe200008e0607 */
[----:B------:R-:W-:-:S04]  /*8060*/  LEA R6, P1, R9, UR8, 0x2 ;  /* 0x0000000809067c11 */ /* 0x000fc8000f8210ff */
[----:B------:R-:W-:Y:S02]  /*8070*/  LEA.HI.X R7, R9, UR9, R10, 0x2, P1 ;  /* 0x0000000909077c11 */ /* 0x000fe400088f140a */
[----:B------:R-:W-:-:S05]  /*8080*/  LOP3.LUT R9, R0, 0x80000000, RZ, 0x3c, !PT ;  /* 0x8000000000097812 */ /* 0x000fca00078e3cff */
[----:B------:R0:W-:Y:S02]  /*8090*/  STG.E desc[UR6][R6.64+0x6000], R9 ;  /* 0x0060000906007986 */ /* 0x0001e4000c101906 */
.L_x_111:
[----:B------:R-:W-:Y:S05]  /*80a0*/  BSYNC.RECONVERGENT B0 ;  /* 0x0000000000007941 */ /* 0x000fea0003800200 */
.L_x_110:
[----:B------:R-:W-:Y:S01]  /*80b0*/  NOP ;  /* 0x0000000000007918 */ /* 0x000fe20000000000 */
.L_x_77:
[----:B------:R-:W5:Y:S01]  /*80c0*/  LDS R0, [R22] ;  /* 0x0000000016007984 */ /* 0x000f620000000800 */
[----:B------:R-:W5:Y:S03]  /*80d0*/  LDCU UR5, c[0x0][0x3c4] ;  /* 0x00007880ff0577ac */ /* 0x000f660008000800 */
[----:B01----:R-:W0:Y:S04]  /*80e0*/  LDS R6, [R22+0x600] ;  /* 0x0006000016067984 */ /* 0x003e280000000800 */
[----:B------:R-:W1:Y:S04]  /*80f0*/  LDS R7, [R22+0xc00] ;  /* 0x000c000016077984 */ /* 0x000e680000000800 */
[----:B------:R-:W1:Y:S04]  /*8100*/  LDS R8, [R22+0x1200] ;  /* 0x0012000016087984 */ /* 0x000e680000000800 */
[----:B------:R-:W1:Y:S04]  /*8110*/  LDS R9, [R22+0x1800] ;  /* 0x0018000016097984 */ /* 0x000e680000000800 */
[----:B--234-:R-:W2:Y:S04]  /*8120*/  LDS R10, [R22+0x1e00] ;  /* 0x001e0000160a7984 */ /* 0x01cea80000000800 */
[----:B------:R-:W3:Y:S04]  /*8130*/  LDS R11, [R22+0x2400] ;  /* 0x00240000160b7984 */ /* 0x000ee80000000800 */
[----:B------:R-:W4:Y:S04]  /*8140*/  LDS R12, [R22+0x2a00] ;  /* 0x002a0000160c7984 */ /* 0x000f280000000800 */
[----:B------:R-:W4:Y:S04]  /*8150*/  LDS R13, [R22+0x3000] ;  /* 0x00300000160d7984 */ /* 0x000f280000000800 */
[----:B------:R-:W4:Y:S04]  /*8160*/  LDS R14, [R22+0x3600] ;  /* 0x00360000160e7984 */ /* 0x000f280000000800 */
[----:B------:R-:W4:Y:S01]  /*8170*/  LDS R15, [R22+0x3c00] ;  /* 0x003c0000160f7984 */ /* 0x000f220000000800 */
[----:B-----5:R-:W-:-:S03]  /*8180*/  SHF.R.U32.HI R0, RZ, UR5, R0 ;  /* 0x00000005ff007c19 */ /* 0x020fc60008011600 */
[----:B------:R-:W5:Y:S01]  /*8190*/  LDS R16, [R22+0x4200] ;  /* 0x0042000016107984 */ /* 0x000f620000000800 */
[----:B0-----:R-:W-:-:S03]  /*81a0*/  SHF.R.U32.HI R6, RZ, UR5, R6 ;  /* 0x00000005ff067c19 */ /* 0x001fc60008011606 */
[----:B------:R-:W0:Y:S01]  /*81b0*/  LDS R17, [R22+0x4800] ;  /* 0x0048000016117984 */ /* 0x000e220000000800 */
[----:B-1----:R-:W-:-:S03]  /*81c0*/  SHF.R.U32.HI R7, RZ, UR5, R7 ;  /* 0x00000005ff077c19 */ /* 0x002fc60008011607 */
[----:B------:R-:W1:Y:S01]  /*81d0*/  LDS R18, [R22+0x4e00] ;  /* 0x004e000016127984 */ /* 0x000e620000000800 */
[----:B------:R-:W-:-:S03]  /*81e0*/  SHF.R.U32.HI R8, RZ, UR5, R8 ;  /* 0x00000005ff087c19 */ /* 0x000fc60008011608 */
[----:B------:R-:W1:Y:S01]  /*81f0*/  LDS R19, [R22+0x5400] ;  /* 0x0054000016137984 */ /* 0x000e620000000800 */
[----:B------:R-:W-:-:S03]  /*8200*/  SHF.R.U32.HI R9, RZ, UR5, R9 ;  /* 0x00000005ff097c19 */ /* 0x000fc60008011609 */
[----:B------:R-:W1:Y:S01]  /*8210*/  LDS R20, [R22+0x5a00] ;  /* 0x005a000016147984 */ /* 0x000e620000000800 */
[----:B--2---:R-:W-:-:S03]  /*8220*/  SHF.R.U32.HI R10, RZ, UR5, R10 ;  /* 0x00000005ff0a7c19 */ /* 0x004fc6000801160a */
[----:B------:R-:W2:Y:S01]  /*8230*/  LDS R21, [R22+0x6000] ;  /* 0x0060000016157984 */ /* 0x000ea20000000800 */
[----:B---3--:R-:W-:Y:S02]  /*8240*/  SHF.R.U32.HI R11, RZ, UR5, R11 ;  /* 0x00000005ff0b7c19 */ /* 0x008fe4000801160b */
[----:B----4-:R-:W-:Y:S02]  /*8250*/  SHF.R.U32.HI R12, RZ, UR5, R12 ;  /* 0x00000005ff0c7c19 */ /* 0x010fe4000801160c */
[----:B------:R-:W-:Y:S02]  /*8260*/  SHF.R.U32.HI R13, RZ, UR5, R13 ;  /* 0x00000005ff0d7c19 */ /* 0x000fe4000801160d */
[----:B------:R-:W-:Y:S02]  /*8270*/  SHF.R.U32.HI R43, RZ, UR5, R14 ;  /* 0x00000005ff2b7c19 */ /* 0x000fe4000801160e */
[----:B------:R-:W-:Y:S02]  /*8280*/  LOP3.LUT R14, R12, UR4, RZ, 0x30, !PT ;  /* 0x000000040c0e7c12 */ /* 0x000fe4000f8e30ff */
[----:B------:R-:W-:-:S02]  /*8290*/  SHF.R.U32.HI R44, RZ, UR5, R15 ;  /* 0x00000005ff2c7c19 */ /* 0x000fc4000801160f */
[----:B------:R-:W-:Y:S02]  /*82a0*/  LOP3.LUT R15, R11, UR4, RZ, 0x30, !PT ;  /* 0x000000040b0f7c12 */ /* 0x000fe4000f8e30ff */
[----:B-----5:R-:W-:Y:S02]  /*82b0*/  SHF.R.U32.HI R45, RZ, UR5, R16 ;  /* 0x00000005ff2d7c19 */ /* 0x020fe40008011610 */
[----:B------:R-:W-:Y:S02]  /*82c0*/  LOP3.LUT R16, R10, UR4, RZ, 0x30, !PT ;  /* 0x000000040a107c12 */ /* 0x000fe4000f8e30ff */
[----:B0-----:R-:W-:Y:S02]  /*82d0*/  SHF.R.U32.HI R46, RZ, UR5, R17 ;  /* 0x00000005ff2e7c19 */ /* 0x001fe40008011611 */
[----:B------:R-:W-:Y:S02]  /*82e0*/  LOP3.LUT R17, R9, UR4, RZ, 0x30, !PT ;  /* 0x0000000409117c12 */ /* 0x000fe4000f8e30ff */
[----:B-1----:R-:W-:-:S02]  /*82f0*/  SHF.R.U32.HI R47, RZ, UR5, R18 ;  /* 0x00000005ff2f7c19 */ /* 0x002fc40008011612 */
[----:B------:R-:W-:Y:S02]  /*8300*/  LOP3.LUT R18, R8, UR4, RZ, 0x30, !PT ;  /* 0x0000000408127c12 */ /* 0x000fe4000f8e30ff */
[----:B------:R-:W-:Y:S02]  /*8310*/  SHF.R.U32.HI R48, RZ, UR5, R19 ;  /* 0x00000005ff307c19 */ /* 0x000fe40008011613 */
[----:B------:R-:W-:Y:S02]  /*8320*/  LOP3.LUT R19, R7, UR4, RZ, 0x30, !PT ;  /* 0x0000000407137c12 */ /* 0x000fe4000f8e30ff */
[----:B------:R-:W-:Y:S02]  /*8330*/  SHF.R.U32.HI R49, RZ, UR5, R20 ;  /* 0x00000005ff317c19 */ /* 0x000fe40008011614 */
[----:B------:R-:W-:Y:S02]  /*8340*/  LOP3.LUT R20, R6, UR4, RZ, 0x30, !PT ;  /* 0x0000000406147c12 */ /* 0x000fe4000f8e30ff */
[----:B--2---:R-:W-:-:S02]  /*8350*/  SHF.R.U32.HI R50, RZ, UR5, R21 ;  /* 0x00000005ff327c19 */ /* 0x004fc40008011615 */
[----:B------:R-:W-:Y:S02]  /*8360*/  LOP3.LUT R21, R0, UR4, RZ, 0x30, !PT ;  /* 0x0000000400157c12 */ /* 0x000fe4000f8e30ff */
[----:B------:R-:W-:Y:S02]  /*8370*/  LOP3.LUT R13, R13, UR4, RZ, 0x30, !PT ;  /* 0x000000040d0d7c12 */ /* 0x000fe4000f8e30ff */
[----:B------:R-:W-:Y:S02]  /*8380*/  LOP3.LUT R12, R43, UR4, RZ, 0x30, !PT ;  /* 0x000000042b0c7c12 */ /* 0x000fe4000f8e30ff */
[----:B------:R-:W-:Y:S02]  /*8390*/  LOP3.LUT R11, R44, UR4, RZ, 0x30, !PT ;  /* 0x000000042c0b7c12 */ /* 0x000fe4000f8e30ff */
[----:B------:R-:W-:Y:S02]  /*83a0*/  LOP3.LUT R10, R45, UR4, RZ, 0x30, !PT ;  /* 0x000000042d0a7c12 */ /* 0x000fe4000f8e30ff */
[----:B------:R-:W-:-:S02]  /*83b0*/  LOP3.LUT R9, R46, UR4, RZ, 0x30, !PT ;  /* 0x000000042e097c12 */ /* 0x000fc4000f8e30ff */
[----:B------:R-:W-:Y:S02]  /*83c0*/  LOP3.LUT R8, R47, UR4, RZ, 0x30, !PT ;  /* 0x000000042f087c12 */ /* 0x000fe4000f8e30ff */
[----:B------:R-:W-:Y:S02]  /*83d0*/  LOP3.LUT R7, R48, UR4, RZ, 0x30, !PT ;  /* 0x0000000430077c12 */ /* 0x000fe4000f8e30ff */
[----:B------:R-:W-:Y:S02]  /*83e0*/  LOP3.LUT R6, R49, UR4, RZ, 0x30, !PT ;  /* 0x0000000431067c12 */ /* 0x000fe4000f8e30ff */
[----:B------:R-:W-:Y:S01]  /*83f0*/  LOP3.LUT R0, R50, UR4, RZ, 0x30, !PT ;  /* 0x0000000432007c12 */ /* 0x000fe2000f8e30ff */
[----:B------:R-:W-:Y:S06]  /*8400*/  @P0 BRA `(.L_x_112) ;  /* 0x0000000000640947 */ /* 0x000fec0003800000 */
[----:B------:R-:W0:Y:S01]  /*8410*/  LDCU.64 UR4, c[0x0][0x3b8] ;  /* 0x00007700ff0477ac */ /* 0x000e220008000a00 */
[----:B------:R-:W-:Y:S01]  /*8420*/  IMAD R5, R42, 0x1980, RZ ;  /* 0x000019802a057824 */ /* 0x000fe200078e02ff */
[----:B------:R-:W-:-:S04]  /*8430*/  LOP3.LUT R2, R41, 0x1f, R3, 0xf8, !PT ;  /* 0x0000001f29027812 */ /* 0x000fc800078ef803 */
[----:B------:R-:W-:-:S04]  /*8440*/  IADD3 R3, P1, PT, R5, R2, RZ ;  /* 0x0000000205037210 */ /* 0x000fc80007f3e0ff */
[----:B------:R-:W-:Y:S02]  /*8450*/  LEA.HI.X.SX32 R4, R5, RZ, 0x1, P1 ;  /* 0x000000ff05047211 */ /* 0x000fe400008f0eff */
[----:B0-----:R-:W-:-:S04]  /*8460*/  LEA R2, P1, R3, UR4, 0x2 ;  /* 0x0000000403027c11 */ /* 0x001fc8000f8210ff */
        /* <DEDUP_REMOVED lines=19> */
.L_x_112:
[----:B------:R-:W-:Y:S01]  /*85a0*/  IMAD.IADD R60, R23, 0x1, -R54 ;  /* 0x00000001173c7824 */ /* 0x000fe200078e0a36 */
[----:B------:R-:W0:Y:S01]  /*85b0*/  LDCU.64 UR4, c[0x0][0x3b8] ;  /* 0x00007700ff0477ac */ /* 0x000e220008000a00 */
[----:B------:R-:W-:-:S03]  /*85c0*/  VIADD R3, R57, 0x20 ;  /* 0x0000002039037836 */ /* 0x000fc60000000000 */
[-C--:B------:R-:W-:Y:S02]  /*85d0*/  ISETP.GE.AND P2, PT, R57, R60.reuse, PT ;  /* 0x0000003c3900720c */ /* 0x080fe40003f46270 */
[----:B------:R-:W-:Y:S01]  /*85e0*/  ISETP.GE.AND P1, PT, R3, R60, PT ;  /* 0x0000003c0300720c */ /* 0x000fe20003f26270 */
[----:B------:R-:W-:-:S05]  /*85f0*/  VIADD R3, R57, 0x40 ;  /* 0x0000004039037836 */ /* 0x000fca0000000000 */
[----:B------:R-:W-:Y:S01]  /*8600*/  ISETP.GE.AND P5, PT, R3, R60, PT ;  /* 0x0000003c0300720c */ /* 0x000fe20003fa6270 */
[----:B------:R-:W-:-:S05]  /*8610*/  VIADD R3, R57, 0x60 ;  /* 0x0000006039037836 */ /* 0x000fca0000000000 */
[----:B------:R-:W-:Y:S01]  /*8620*/  ISETP.GE.AND P4, PT, R3, R60, PT ;  /* 0x0000003c0300720c */ /* 0x000fe20003f86270 */
[----:B------:R-:W-:Y:S01]  /*8630*/  VIADD R3, R57, 0x80 ;  /* 0x0000008039037836 */ /* 0x000fe20000000000 */
[----:B0-----:R-:W-:Y:S01]  /*8640*/  IADD3 R2, P6, PT, R5, UR4, RZ ;  /* 0x0000000405027c10 */ /* 0x001fe2000ffde0ff */
[----:B------:R-:W-:-:S03]  /*8650*/  VIADD R5, R57, 0xa0 ;  /* 0x000000a039057836 */ /* 0x000fc60000000000 */
[-C--:B------:R-:W-:Y:S02]  /*8660*/  ISETP.GE.AND P3, PT, R3, R60.reuse, PT ;  /* 0x0000003c0300720c */ /* 0x080fe40003f66270 */
[----:B------:R-:W-:Y:S02]  /*8670*/  IADD3.X R3, PT, PT, R4, UR5, RZ, P6, !PT ;  /* 0x0000000504037c10 */ /* 0x000fe4000b7fe4ff */
[-C--:B------:R-:W-:Y:S01]  /*8680*/  ISETP.GE.AND P6, PT, R5, R60.reuse, PT ;  /* 0x0000003c0500720c */ /* 0x080fe20003fc6270 */
[----:B------:R-:W-:Y:S02]  /*8690*/  VIADD R5, R57, 0xc0 ;  /* 0x000000c039057836 */ /* 0x000fe40000000000 */
[----:B------:R-:W5:Y:S03]  /*86a0*/  @!P2 LDG.E R41, desc[UR6][R2.64] ;  /* 0x000000060229a981 */ /* 0x000f66000c1e1900 */
[-C--:B------:R-:W-:Y:S01]  /*86b0*/  ISETP.GE.AND P2, PT, R5, R60.reuse, PT ;  /* 0x0000003c0500720c */ /* 0x080fe20003f46270 */
[----:B------:R-:W-:Y:S01]  /*86c0*/  VIADD R5, R57, 0xe0 ;  /* 0x000000e039057836 */ /* 0x000fe20000000000 */
[----:B------:R-:W5:Y:S04]  /*86d0*/  @!P1 LDG.E R44, desc[UR6][R2.64+0x80] ;  /* 0x00008006022c9981 */ /* 0x000f68000c1e1900 */
[----:B------:R-:W-:Y:S01]  /*86e0*/  ISETP.GE.AND P1, PT, R5, R60, PT ;  /* 0x0000003c0500720c */ /* 0x000fe20003f26270 */
[----:B------:R-:W-:Y:S01]  /*86f0*/  VIADD R59, R57, 0x100 ;  /* 0x00000100393b7836 */ /* 0x000fe20000000000 */
[----:B------:R-:W5:Y:S04]  /*8700*/  @!P5 LDG.E R43, desc[UR6][R2.64+0x100] ;  /* 0x00010006022bd981 */ /* 0x000f68000c1e1900 */
[----:B------:R-:W5:Y:S04]  /*8710*/  @!P4 LDG.E R46, desc[UR6][R2.64+0x180] ;  /* 0x00018006022ec981 */ /* 0x000f68000c1e1900 */
[----:B------:R-:W5:Y:S03]  /*8720*/  @!P2 LDG.E R47, desc[UR6][R2.64+0x300] ;  /* 0x00030006022fa981 */ /* 0x000f66000c1e1900 */
[C---:B------:R-:W-:Y:S01]  /*8730*/  @!P1 IADD3 R5, P2, PT, R54.reuse, R57, RZ ;  /* 0x0000003936059210 */ /* 0x040fe20007f5e0ff */
[----:B------:R-:W5:Y:S03]  /*8740*/  @!P3 LDG.E R45, desc[UR6][R2.64+0x200] ;  /* 0x00020006022db981 */ /* 0x000f66000c1e1900 */
[----:B------:R-:W-:Y:S01]  /*8750*/  @!P1 LEA.HI.X.SX32 R62, R54, RZ, 0x1, P2 ;  /* 0x000000ff363e9211 */ /* 0x000fe200010f0eff */
[----:B------:R0:W5:Y:S01]  /*8760*/  @!P6 LDG.E R48, desc[UR6][R2.64+0x280] ;  /* 0x000280060230e981 */ /* 0x000162000c1e1900 */
[----:B------:R-:W-:-:S04]  /*8770*/  @!P1 LEA R4, P2, R5, UR4, 0x2 ;  /* 0x0000000405049c11 */ /* 0x000fc8000f8410ff */
[----:B------:R-:W-:-:S05]  /*8780*/  @!P1 LEA.HI.X R5, R5, UR5, R62, 0x2, P2 ;  /* 0x0000000505059c11 */ /* 0x000fca00090f143e */
[----:B------:R1:W5:Y:S01]  /*8790*/  @!P1 LDG.E R50, desc[UR6][R4.64+0x380] ;  /* 0x0003800604329981 */ /* 0x000362000c1e1900 */
[----:B------:R-:W-:-:S13]  /*87a0*/  ISETP.GE.AND P1, PT, R59, R60, PT ;  /* 0x0000003c3b00720c */ /* 0x000fda0003f26270 */
[----:B------:R-:W-:-:S04]  /*87b0*/  @!P1 IADD3 R59, P2, PT, R54, R57, RZ ;  /* 0x00000039363b9210 */ /* 0x000fc80007f5e0ff */
[----:B------:R-:W-:Y:S02]  /*87c0*/  @!P1 LEA.HI.X.SX32 R62, R54, RZ, 0x1, P2 ;  /* 0x000000ff363e9211 */ /* 0x000fe400010f0eff */
[----:B0-----:R-:W-:-:S04]  /*87d0*/  @!P1 LEA R2, P2, R59, UR4, 0x2 ;  /* 0x000000043b029c11 */ /* 0x001fc8000f8410ff */
[----:B------:R-:W-:Y:S01]  /*87e0*/  @!P1 LEA.HI.X R3, R59, UR5, R62, 0x2, P2 ;  /* 0x000000053b039c11 */ /* 0x000fe200090f143e */
[----:B------:R-:W-:-:S04]  /*87f0*/  VIADD R59, R57, 0x120 ;  /* 0x00000120393b7836 */ /* 0x000fc80000000000 */
[----:B------:R0:W5:Y:S01]  /*8800*/  @!P1 LDG.E R49, desc[UR6][R2.64+0x400] ;  /* 0x0004000602319981 */ /* 0x000162000c1e1900 */
[----:B------:R-:W-:-:S13]  /*8810*/  ISETP.GE.AND P1, PT, R59, R60, PT ;  /* 0x0000003c3b00720c */ /* 0x000fda0003f26270 */
[----:B------:R-:W-:-:S04]  /*8820*/  @!P1 IADD3 R59, P2, PT, R54, R57, RZ ;  /* 0x00000039363b9210 */ /* 0x000fc80007f5e0ff */
[----:B------:R-:W-:Y:S02]  /*8830*/  @!P1 LEA.HI.X.SX32 R62, R54, RZ, 0x1, P2 ;  /* 0x000000ff363e9211 */ /* 0x000fe400010f0eff */
[----:B-1----:R-:W-:-:S04]  /*8840*/  @!P1 LEA R4, P2, R59, UR4, 0x2 ;  /* 0x000000043b049c11 */ /* 0x002fc8000f8410ff */
[----:B------:R-:W-:Y:S01]  /*8850*/  @!P1 LEA.HI.X R5, R59, UR5, R62, 0x2, P2 ;  /* 0x000000053b059c11 */ /* 0x000fe200090f143e */
[----:B------:R-:W-:-:S04]  /*8860*/  VIADD R59, R57, 0x140 ;  /* 0x00000140393b7836 */ /* 0x000fc80000000000 */
        /* <DEDUP_REMOVED lines=9> */
[----:B------:R-:W-:-:S05]  /*8900*/  @!P1 IMAD R62, R42, 0x1980, RZ ;  /* 0x000019802a3e9824 */ /* 0x000fca00078e02ff */
[----:B-1----:R-:W-:-:S04]  /*8910*/  @!P1 IADD3 R5, P2, PT, R62, R57, RZ ;  /* 0x000000393e059210 */ /* 0x002fc80007f5e0ff */
[----:B------:R-:W-:Y:S02]  /*8920*/  @!P1 LEA.HI.X.SX32 R62, R62, RZ, 0x1, P2 ;  /* 0x000000ff3e3e9211 */ /* 0x000fe400010f0eff */
[----:B------:R-:W-:Y:S01]  /*8930*/  @!P1 LEA R4, P2, R5, UR4, 0x2 ;  /* 0x0000000405049c11 */ /* 0x000fe2000f8410ff */
[----:B------:R-:W-:-:S03]  /*8940*/  VIADD R59, R57, 0x180 ;  /* 0x00000180393b7836 */ /* 0x000fc60000000000 */
[----:B------:R-:W-:-:S05]  /*8950*/  @!P1 LEA.HI.X R5, R5, UR5, R62, 0x2, P2 ;  /* 0x0000000505059c11 */ /* 0x000fca00090f143e */
[----:B------:R1:W5:Y:S01]  /*8960*/  @!P1 LDG.E R56, desc[UR6][R4.64+0x580] ;  /* 0x0005800604389981 */ /* 0x000362000c1e1900 */
[----:B------:R-:W-:-:S13]  /*8970*/  ISETP.GE.AND P1, PT, R59, R60, PT ;  /* 0x0000003c3b00720c */ /* 0x000fda0003f26270 */
[----:B0-----:R-:W-:-:S05]  /*8980*/  @!P1 IMAD R2, R42, 0x1980, RZ ;  /* 0x000019802a029824 */ /* 0x001fca00078e02ff */
[----:B------:R-:W-:-:S04]  /*8990*/  @!P1 IADD3 R3, P2, PT, R2, R57, RZ ;  /* 0x0000003902039210 */ /* 0x000fc80007f5e0ff */
[----:B------:R-:W-:Y:S02]  /*89a0*/  @!P1 LEA.HI.X.SX32 R62, R2, RZ, 0x1, P2 ;  /* 0x000000ff023e9211 */ /* 0x000fe400010f0eff */
[----:B------:R-:W-:Y:S01]  /*89b0*/  @!P1 LEA R2, P2, R3, UR4, 0x2 ;  /* 0x0000000403029c11 */ /* 0x000fe2000f8410ff */
[----:B------:R-:W-:-:S03]  /*89c0*/  VIADD R59, R57, 0x1a0 ;  /* 0x000001a0393b7836 */ /* 0x000fc60000000000 */
[----:B------:R-:W-:-:S05]  /*89d0*/  @!P1 LEA.HI.X R3, R3, UR5, R62, 0x2, P2 ;  /* 0x0000000503039c11 */ /* 0x000fca00090f143e */
[----:B------:R0:W5:Y:S01]  /*89e0*/  @!P1 LDG.E R53, desc[UR6][R2.64+0x600] ;  /* 0x0006000602359981 */ /* 0x000162000c1e1900 */
[----:B------:R-:W-:-:S13]  /*89f0*/  ISETP.GE.AND P1, PT, R59, R60, PT ;  /* 0x0000003c3b00720c */ /* 0x000fda0003f26270 */
[----:B-1----:R-:W-:-:S05]  /*8a00*/  @!P1 IMAD R4, R42, 0x1980, RZ ;  /* 0x000019802a049824 */ /* 0x002fca00078e02ff */
[----:B------:R-:W-:-:S04]  /*8a10*/  @!P1 IADD3 R5, P2, PT, R4, R57, RZ ;  /* 0x0000003904059210 */ /* 0x000fc80007f5e0ff */
[----:B------:R-:W-:Y:S02]  /*8a20*/  @!P1 LEA.HI.X.SX32 R62, R4, RZ, 0x1, P2 ;  /* 0x000000ff043e9211 */ /* 0x000fe400010f0eff */
[----:B------:R-:W-:Y:S01]  /*8a30*/  @!P1 LEA R4, P2, R5, UR4, 0x2 ;  /* 0x0000000405049c11 */ /* 0x000fe2000f8410ff */
[----:B------:R-:W-:-:S03]  /*8a40*/  VIADD R59, R57, 0x1c0 ;  /* 0x000001c0393b7836 */ /* 0x000fc60000000000 */
[----:B------:R-:W-:-:S05]  /*8a50*/  @!P1 LEA.HI.X R5, R5, UR5, R62, 0x2, P2 ;  /* 0x0000000505059c11 */ /* 0x000fca00090f143e */
[----:B------:R1:W5:Y:S01]  /*8a60*/  @!P1 LDG.E R54, desc[UR6][R4.64+0x680] ;  /* 0x0006800604369981 */ /* 0x000362000c1e1900 */
[----:B------:R-:W-:Y:S01]  /*8a70*/  ISETP.GE.AND P1, PT, R59, R60, PT ;  /* 0x0000003c3b00720c */ /* 0x000fe20003f26270 */
[----:B------:R-:W-:-:S05]  /*8a80*/  VIADD R59, R57, 0x200 ;  /* 0x00000200393b7836 */ /* 0x000fca0000000000 */
[----:B------:R-:W-:-:S07]  /*8a90*/  ISETP.GE.AND P3, PT, R59, R60, PT ;  /* 0x0000003c3b00720c */ /* 0x000fce0003f66270 */
[----:B0-----:R-:W-:-:S05]  /*8aa0*/  @!P1 IMAD R2, R42, 0x1980, RZ ;  /* 0x000019802a029824 */ /* 0x001fca00078e02ff */
[C---:B------:R-:W-:Y:S01]  /*8ab0*/  @!P1 IADD3 R3, P2, PT, R2.reuse, R57, RZ ;  /* 0x0000003902039210 */ /* 0x040fe20007f5e0ff */
[----:B------:R-:W0:Y:S03]  /*8ac0*/  @!P3 S2R R59, SR_TID.X ;  /* 0x00000000003bb919 */ /* 0x000e260000002100 */
[----:B------:R-:W-:Y:S02]  /*8ad0*/  @!P1 LEA.HI.X.SX32 R62, R2, RZ, 0x1, P2 ;  /* 0x000000ff023e9211 */ /* 0x000fe400010f0eff */
[----:B------:R-:W-:Y:S01]  /*8ae0*/  @!P1 LEA R2, P2, R3, UR4, 0x2 ;  /* 0x0000000403029c11 */ /* 0x000fe2000f8410ff */
[----:B-1----:R-:W-:-:S03]  /*8af0*/  VIADD R5, R57, 0x1e0 ;  /* 0x000001e039057836 */ /* 0x002fc60000000000 */
[----:B------:R-:W-:-:S05]  /*8b00*/  @!P1 LEA.HI.X R3, R3, UR5, R62, 0x2, P2 ;  /* 0x0000000503039c11 */ /* 0x000fca00090f143e */
[----:B------:R0:W5:Y:S01]  /*8b10*/  @!P1 LDG.E R51, desc[UR6][R2.64+0x700] ;  /* 0x0007000602339981 */ /* 0x000162000c1e1900 */
[----:B------:R-:W-:-:S13]  /*8b20*/  ISETP.GE.AND P1, PT, R5, R60, PT ;  /* 0x0000003c0500720c */ /* 0x000fda0003f26270 */
[----:B------:R-:W-:-:S05]  /*8b30*/  @!P1 IMAD R4, R42, 0x1980, RZ ;  /* 0x000019802a049824 */ /* 0x000fca00078e02ff */
[C---:B------:R-:W-:Y:S02]  /*8b40*/  @!P1 IADD3 R5, P2, PT, R4.reuse, R57, RZ ;  /* 0x0000003904059210 */ /* 0x040fe40007f5e0ff */
[----:B0-----:R-:W-:Y:S02]  /*8b50*/  @!P3 LOP3.LUT R2, R59, 0x3e0, RZ, 0xc0, !PT ;  /* 0x000003e03b02b812 */ /* 0x001fe400078ec0ff */
[----:B------:R-:W-:Y:S02]  /*8b60*/  @!P1 LEA.HI.X.SX32 R60, R4, RZ, 0x1, P2 ;  /* 0x000000ff043c9211 */ /* 0x000fe400010f0eff */
[----:B------:R-:W-:Y:S02]  /*8b70*/  @!P1 LEA R4, P2, R5, UR4, 0x2 ;  /* 0x0000000405049c11 */ /* 0x000fe4000f8410ff */
[----:B------:R-:W-:Y:S01]  /*8b80*/  @!P3 LOP3.LUT R59, R59, 0x1f, RZ, 0xc0, !PT ;  /* 0x0000001f3b3bb812 */ /* 0x000fe200078ec0ff */
[----:B------:R-:W-:Y:S01]  /*8b90*/  @!P3 IMAD R3, R42, 0x1980, RZ ;  /* 0x000019802a03b824 */ /* 0x000fe200078e02ff */
[----:B------:R-:W-:-:S03]  /*8ba0*/  @!P1 LEA.HI.X R5, R5, UR5, R60, 0x2, P2 ;  /* 0x0000000505059c11 */ /* 0x000fc600090f143c */
[----:B------:R-:W-:Y:S02]  /*8bb0*/  @!P3 IMAD R2, R2, 0x11, R59 ;  /* 0x000000110202b824 */ /* 0x000fe400078e023b */
[----:B------:R1:W5:Y:S03]  /*8bc0*/  @!P1 LDG.E R58, desc[UR6][R4.64+0x780] ;  /* 0x00078006043a9981 */ /* 0x000366000c1e1900 */
[----:B------:R-:W-:-:S04]  /*8bd0*/  @!P3 IADD3 R59, P1, PT, R3, R2, RZ ;  /* 0x00000002033bb210 */ /* 0x000fc80007f3e0ff */
[----:B------:R-:W-:Y:S02]  /*8be0*/  @!P3 LEA.HI.X.SX32 R60, R3, RZ, 0x1, P1 ;  /* 0x000000ff033cb211 */ /* 0x000fe400008f0eff */
[----:B------:R-:W-:-:S04]  /*8bf0*/  @!P3 LEA R2, P1, R59, UR4, 0x2 ;  /* 0x000000043b02bc11 */ /* 0x000fc8000f8210ff */
[----:B------:R-:W-:-:S05]  /*8c00*/  @!P3 LEA.HI.X R3, R59, UR5, R60, 0x2, P1 ;  /* 0x000000053b03bc11 */ /* 0x000fca00088f143c */
[----:B------:R1:W5:Y:S04]  /*8c10*/  @!P3 LDG.E R57, desc[UR6][R2.64+0x800] ;  /* 0x000800060239b981 */ /* 0x000368000c1e1900 */
.L_x_113:
[----:B------:R-:W-:Y:S08]  /*8c20*/  BAR.SYNC.DEFER_BLOCKING 0x0 ;  /* 0x0000000000007b1d */ /* 0x000ff00000010000 */
[----:B------:R-:W2:Y:S01]  /*8c30*/  S2UR UR5, SR_CgaCtaId ;  /* 0x00000000000579c3 */ /* 0x000ea20000008800 */
[----:B------:R-:W-:Y:S01]  /*8c40*/  UMOV UR4, 0x400 ;  /* 0x0000040000047882 */ /* 0x000fe20000000000 */
[----:B01----:R-:W0:Y:S01]  /*8c50*/  S2R R2, SR_TID.X ;  /* 0x0000000000027919 */ /* 0x003e220000002100 */
[----:B-----5:R1:W-:Y:S04]  /*8c60*/  STS [R40+-0x4], R41 ;  /* 0xfffffc2928007388 */ /* 0x0203e80000000800 */
[----:B------:R1:W-:Y:S01]  /*8c70*/  STS [R39+-0x4], R44 ;  /* 0xfffffc2c27007388 */ /* 0x0003e20000000800 */
[----:B--2---:R-:W-:-:S03]  /*8c80*/  ULEA UR4, UR5, UR4, 0x18 ;  /* 0x0000000405047291 */ /* 0x004fc6000f8ec0ff */
[----:B------:R1:W-:Y:S04]  /*8c90*/  STS [R38+-0x4], R43 ;  /* 0xfffffc2b26007388 */ /* 0x0003e80000000800 */
        /* <DEDUP_REMOVED lines=13> */
[----:B------:R1:W-:Y:S01]  /*8d70*/  STS [R24+-0x4], R57 ;  /* 0xfffffc3918007388 */ /* 0x0003e20000000800 */
[----:B------:R-:W-:Y:S06]  /*8d80*/  BAR.SYNC.DEFER_BLOCKING 0x0 ;  /* 0x0000000000007b1d */ /* 0x000fec0000010000 */
[----:B0-----:R-:W-:Y:S05]  /*8d90*/  @P0 BRA `(.L_x_114) ;  /* 0x00000008006c0947 */ /* 0x001fea0003800000 */
[----:B------:R-:W-:Y:S01]  /*8da0*/  LEA R21, R21, UR4, 0x3 ;  /* 0x0000000415157c11 */ /* 0x000fe2000f8e18ff */
[----:B------:R-:W-:Y:S01]  /*8db0*/  LDS R3, [R22] ;  /* 0x0000000016037984 */ /* 0x000fe20000000800 */
[----:B------:R-:W0:Y:S01]  /*8dc0*/  LDCU.64 UR8, c[0x0][0x3b0] ;  /* 0x00007600ff0877ac */ /* 0x000e220008000a00 */
[----:B-1----:R-:W-:Y:S02]  /*8dd0*/  LEA R26, R20, UR4, 0x3 ;  /* 0x00000004141a7c11 */ /* 0x002fe4000f8e18ff */
[----:B------:R-:W1:Y:S01]  /*8de0*/  LDS.64 R4, [R21+0x6600] ;  /* 0x0066000015047984 */ /* 0x000e620000000a00 */
[----:B------:R-:W-:Y:S02]  /*8df0*/  LEA R19, R19, UR4, 0x3 ;  /* 0x0000000413137c11 */ /* 0x000fe4000f8e18ff */
[----:B------:R-:W-:Y:S02]  /*8e00*/  LEA R17, R17, UR4, 0x3 ;  /* 0x0000000411117c11 */ /* 0x000fe4000f8e18ff */
[----:B------:R-:W-:-:S02]  /*8e10*/  LEA R15, R15, UR4, 0x3 ;  /* 0x000000040f0f7c11 */ /* 0x000fc4000f8e18ff */
[----:B------:R-:W-:Y:S02]  /*8e20*/  LEA R13, R13, UR4, 0x3 ;  /* 0x000000040d0d7c11 */ /* 0x000fe4000f8e18ff */
[----:B------:R-:W-:Y:S02]  /*8e30*/  LEA R11, R11, UR4, 0x3 ;  /* 0x000000040b0b7c11 */ /* 0x000fe4000f8e18ff */
[----:B------:R-:W-:Y:S02]  /*8e40*/  LEA R9, R9, UR4, 0x3 ;  /* 0x0000000409097c11 */ /* 0x000fe4000f8e18ff */
[----:B------:R-:W-:Y:S02]  /*8e50*/  LEA R7, R7, UR4, 0x3 ;  /* 0x0000000407077c11 */ /* 0x000fe4000f8e18ff */
[----:B-1----:R-:W-:-:S05]  /*8e60*/  IADD3 R4, P0, PT, R4, R2, RZ ;  /* 0x0000000204047210 */ /* 0x002fca0007f1e0ff */
[----:B------:R-:W-:Y:S01]  /*8e70*/  IMAD.X R5, RZ, RZ, R5, P0 ;  /* 0x000000ffff057224 */ /* 0x000fe200000e0605 */
[----:B0-----:R-:W-:-:S04]  /*8e80*/  LEA R24, P0, R4, UR8, 0x2 ;  /* 0x0000000804187c11 */ /* 0x001fc8000f8010ff */
[----:B------:R-:W-:-:S05]  /*8e90*/  LEA.HI.X R25, R4, UR9, R5, 0x2, P0 ;  /* 0x0000000904197c11 */ /* 0x000fca00080f1405 */
[----:B------:R-:W-:Y:S01]  /*8ea0*/  STG.E desc[UR6][R24.64], R3 ;  /* 0x0000000318007986 */ /* 0x000fe2000c101906 */
[----:B------:R-:W-:-:S03]  /*8eb0*/  NOP ;  /* 0x0000000000007918 */ /* 0x000fc60000000000 */
[----:B------:R0:W1:Y:S04]  /*8ec0*/  LDS.64 R4, [R26+0x6600] ;  /* 0x006600001a047984 */ /* 0x0000680000000a00 */
[----:B------:R-:W2:Y:S01]  /*8ed0*/  LDS R23, [R22+0x600] ;  /* 0x0006000016177984 */ /* 0x000ea20000000800 */
[----:B0-----:R-:W-:Y:S02]  /*8ee0*/  LEA R26, R18, UR4, 0x3 ;  /* 0x00000004121a7c11 */ /* 0x001fe4000f8e18ff */
[----:B-1----:R-:W-:-:S05]  /*8ef0*/  IADD3 R4, P0, PT, R4, R2, RZ ;  /* 0x0000000204047210 */ /* 0x002fca0007f1e0ff */
[----:B------:R-:W-:Y:S01]  /*8f00*/  IMAD.X R5, RZ, RZ, R5, P0 ;  /* 0x000000ffff057224 */ /* 0x000fe200000e0605 */
[----:B------:R-:W-:-:S04]  /*8f10*/  LEA R20, P0, R4, UR8, 0x2 ;  /* 0x0000000804147c11 */ /* 0x000fc8000f8010ff */
[----:B------:R-:W-:-:S05]  /*8f20*/  LEA.HI.X R21, R4, UR9, R5, 0x2, P0 ;  /* 0x0000000904157c11 */ /* 0x000fca00080f1405 */
[----:B--2---:R-:W-:Y:S01]  /*8f30*/  STG.E desc[UR6][R20.64+0x600], R23 ;  /* 0x0006001714007986 */ /* 0x004fe2000c101906 */
[----:B------:R-:W-:-:S03]  /*8f40*/  NOP ;  /* 0x0000000000007918 */ /* 0x000fc60000000000 */
[----:B------:R-:W0:Y:S04]  /*8f50*/  LDS.64 R4, [R19+0x6600] ;  /* 0x0066000013047984 */ /* 0x000e280000000a00 */
[----:B------:R-:W1:Y:S01]  /*8f60*/  LDS R3, [R22+0xc00] ;  /* 0x000c000016037984 */ /* 0x000e620000000800 */
[----:B0-----:R-:W-:-:S05]  /*8f70*/  IADD3 R4, P0, PT, R4, R2, RZ ;  /* 0x0000000204047210 */ /* 0x001fca0007f1e0ff */
[----:B------:R-:W-:Y:S01]  /*8f80*/  IMAD.X R5, RZ, RZ, R5, P0 ;  /* 0x000000ffff057224 */ /* 0x000fe200000e0605 */
[----:B------:R-:W-:-:S04]  /*8f90*/  LEA R24, P0, R4, UR8, 0x2 ;  /* 0x0000000804187c11 */ /* 0x000fc8000f8010ff */
[----:B------:R-:W-:-:S05]  /*8fa0*/  LEA.HI.X R25, R4, UR9, R5, 0x2, P0 ;  /* 0x0000000904197c11 */ /* 0x000fca00080f1405 */
[----:B-1----:R0:W-:Y:S01]  /*8fb0*/  STG.E desc[UR6][R24.64+0xc00], R3 ;  /* 0x000c000318007986 */ /* 0x0021e2000c101906 */
[----:B------:R-:W-:-:S03]  /*8fc0*/  NOP ;  /* 0x0000000000007918 */ /* 0x000fc60000000000 */
[----:B------:R-:W1:Y:S04]  /*8fd0*/  LDS.64 R4, [R26+0x6600] ;  /* 0x006600001a047984 */ /* 0x000e680000000a00 */
        /* <DEDUP_REMOVED lines=99> */
[----:B-1----:R-:W-:Y:S01]  /*9610*/  STG.E desc[UR6][R10.64+0x5400], R3 ;  /* 0x005400030a007986 */ /* 0x002fe2000c101906 */
[----:B------:R-:W-:-:S03]  /*9620*/  NOP ;  /* 0x0000000000007918 */ /* 0x000fc60000000000 */
[----:B------:R-:W0:Y:S04]  /*9630*/  LDS.64 R4, [R12+0x6600] ;  /* 0x006600000c047984 */ /* 0x000e280000000a00 */
[----:B------:R-:W1:Y:S01]  /*9640*/  LDS R9, [R22+0x5a00] ;  /* 0x005a000016097984 */ /* 0x000e620000000800 */
[----:B0-----:R-:W-:-:S05]  /*9650*/  IADD3 R4, P0, PT, R4, R2, RZ ;  /* 0x0000000204047210 */ /* 0x001fca0007f1e0ff */
[----:B------:R-:W-:Y:S01]  /*9660*/  IMAD.X R5, RZ, RZ, R5, P0 ;  /* 0x000000ffff057224 */ /* 0x000fe200000e0605 */
[----:B------:R-:W-:-:S04]  /*9670*/  LEA R6, P0, R4, UR8, 0x2 ;  /* 0x0000000804067c11 */ /* 0x000fc8000f8010ff */
[----:B------:R-:W-:Y:S02]  /*9680*/  LEA.HI.X R7, R4, UR9, R5, 0x2, P0 ;  /* 0x0000000904077c11 */ /* 0x000fe400080f1405 */
[----:B------:R-:W-:-:S03]  /*9690*/  LEA R4, R0, UR4, 0x3 ;  /* 0x0000000400047c11 */ /* 0x000fc6000f8e18ff */
[----:B-1----:R-:W-:Y:S01]  /*96a0*/  STG.E desc[UR6][R6.64+0x5a00], R9 ;  /* 0x005a000906007986 */ /* 0x002fe2000c101906 */
        /* <DEDUP_REMOVED lines=8> */
[----:B------:R-:W-:Y:S01]  /*9730*/  NOP ;  /* 0x0000000000007918 */ /* 0x000fe20000000000 */
[----:B------:R-:W-:Y:S05]  /*9740*/  EXIT ;  /* 0x000000000000794d */ /* 0x000fea0003800000 */
.L_x_114:
[----:B------:R-:W-:Y:S01]  /*9750*/  LEA R21, R21, UR4, 0x3 ;  /* 0x0000000415157c11 */ /* 0x000fe2000f8e18ff */
[----:B------:R-:W-:Y:S01]  /*9760*/  IMAD R23, R42, -0x1980, R23 ;  /* 0xffffe6802a177824 */ /* 0x000fe200078e0217 */
[----:B-1----:R-:W-:Y:S01]  /*9770*/  LEA R26, R20, UR4, 0x3 ;  /* 0x00000004141a7c11 */ /* 0x002fe2000f8e18ff */
[C---:B------:R-:W-:Y:S01]  /*9780*/  VIADD R20, R2.reuse, 0x180 ;  /* 0x0000018002147836 */ /* 0x040fe20000000000 */
[----:B------:R-:W-:Y:S01]  /*9790*/  LEA R19, R19, UR4, 0x3 ;  /* 0x0000000413137c11 */ /* 0x000fe2000f8e18ff */
[----:B------:R-:W0:Y:S01]  /*97a0*/  LDS.64 R4, [R21+0x6600] ;  /* 0x0066000015047984 */ /* 0x000e220000000a00 */
[----:B------:R-:W-:Y:S02]  /*97b0*/  ISETP.GE.AND P1, PT, R2, R23, PT ;  /* 0x000000170200720c */ /* 0x000fe40003f26270 */
[----:B------:R-:W-:Y:S02]  /*97c0*/  LEA R17, R17, UR4, 0x3 ;  /* 0x0000000411117c11 */ /* 0x000fe4000f8e18ff */
[----:B------:R-:W-:-:S02]  /*97d0*/  LEA R15, R15, UR4, 0x3 ;  /* 0x000000040f0f7c11 */ /* 0x000fc4000f8e18ff */
[----:B------:R-:W-:Y:S02]  /*97e0*/  LEA R13, R13, UR4, 0x3 ;  /* 0x000000040d0d7c11 */ /* 0x000fe4000f8e18ff */
[----:B------:R-:W-:Y:S02]  /*97f0*/  LEA R11, R11, UR4, 0x3 ;  /* 0x000000040b0b7c11 */ /* 0x000fe4000f8e18ff */
[----:B------:R-:W-:Y:S02]  /*9800*/  LEA R9, R9, UR4, 0x3 ;  /* 0x0000000409097c11 */ /* 0x000fe4000f8e18ff */
[----:B------:R-:W-:Y:S01]  /*9810*/  LEA R7, R7, UR4, 0x3 ;  /* 0x0000000407077c11 */ /* 0x000fe2000f8e18ff */
[----:B------:R-:W1:Y:S01]  /*9820*/  @!P1 LDS R3, [R22] ;  /* 0x0000000016039984 */ /* 0x000e620000000800 */
[----:B------:R-:W2:Y:S01]  /*9830*/  @!P1 LDC.64 R24, c[0x0][0x3b0] ;  /* 0x0000ec00ff189b82 */ /* 0x000ea20000000a00 */
[----:B0-----:R-:W-:-:S05]  /*9840*/  @!P1 IADD3 R4, P0, PT, R4, R2, RZ ;  /* 0x0000000204049210 */ /* 0x001fca0007f1e0ff */
[----:B------:R-:W-:Y:S01]  /*9850*/  @!P1 IMAD.X R5, RZ, RZ, R5, P0 ;  /* 0x000000ffff059224 */ /* 0x000fe200000e0605 */
[----:B--2---:R-:W-:-:S04]  /*9860*/  @!P1 LEA R24, P0, R4, R24, 0x2 ;  /* 0x0000001804189211 */ /* 0x004fc800078010ff */
[----:B------:R-:W-:-:S05]  /*9870*/  @!P1 LEA.HI.X R25, R4, R25, R5, 0x2, P0 ;  /* 0x0000001904199211 */ /* 0x000fca00000f1405 */
[----:B-1----:R0:W-:Y:S01]  /*9880*/  @!P1 STG.E desc[UR6][R24.64], R3 ;  /* 0x0000000318009986 */ /* 0x0021e2000c101906 */
[----:B------:R-:W-:-:S03]  /*9890*/  NOP ;  /* 0x0000000000007918 */ /* 0x000fc60000000000 */
[----:B------:R1:W2:Y:S01]  /*98a0*/  LDS.64 R4, [R26+0x6600] ;  /* 0x006600001a047984 */ /* 0x0002a20000000a00 */
[----:B------:R-:W-:Y:S01]  /*98b0*/  ISETP.GE.AND P1, PT, R20, R23, PT ;  /* 0x000000171400720c */ /* 0x000fe20003f26270 */
[----:B0-----:R-:W-:Y:S01]  /*98c0*/  VIADD R24, R2, 0x300 ;  /* 0x0000030002187836 */ /* 0x001fe20000000000 */
[----:B-1----:R-:W-:Y:S01]  /*98d0*/  LEA R26, R18, UR4, 0x3 ;  /* 0x00000004121a7c11 */ /* 0x002fe2000f8e18ff */
[----:B------:R-:W-:-:S10]  /*98e0*/  VIADD R18, R2, 0x480 ;  /* 0x0000048002127836 */ /* 0x000fd40000000000 */
[----:B------:R-:W0:Y:S01]  /*98f0*/  @!P1 LDS R27, [R22+0x600] ;  /* 0x00060000161b9984 */ /* 0x000e220000000800 */
[----:B------:R-:W1:Y:S01]  /*9900*/  @!P1 LDC.64 R20, c[0x0][0x3b0] ;  /* 0x0000ec00ff149b82 */ /* 0x000e620000000a00 */
[----:B--2---:R-:W-:-:S05]  /*9910*/  @!P1 IADD3 R4, P0, PT, R4, R2, RZ ;  /* 0x0000000204049210 */ /* 0x004fca0007f1e0ff */
[----:B------:R-:W-:Y:S01]  /*9920*/  @!P1 IMAD.X R5, RZ, RZ, R5, P0 ;  /* 0x000000ffff059224 */ /* 0x000fe200000e0605 */
[----:B-1----:R-:W-:-:S04]  /*9930*/  @!P1 LEA R20, P0, R4, R20, 0x2 ;  /* 0x0000001404149211 */ /* 0x002fc800078010ff */
[----:B------:R-:W-:-:S05]  /*9940*/  @!P1 LEA.HI.X R21, R4, R21, R5, 0x2, P0 ;  /* 0x0000001504159211 */ /* 0x000fca00000f1405 */
[----:B0-----:R0:W-:Y:S01]  /*9950*/  @!P1 STG.E desc[UR6][R20.64+0x600], R27 ;  /* 0x0006001b14009986 */ /* 0x0011e2000c101906 */
[----:B------:R-:W-:-:S03]  /*9960*/  NOP ;  /* 0x0000000000007918 */ /* 0x000fc60000000000 */
[----:B------:R-:W1:Y:S01]  /*9970*/  LDS.64 R4, [R19+0x6600] ;  /* 0x0066000013047984 */ /* 0x000e620000000a00 */
[----:B------:R-:W-:Y:S01]  /*9980*/  ISETP.GE.AND P1, PT, R24, R23, PT ;  /* 0x000000171800720c */ /* 0x000fe20003f26270 */
[----:B0-----:R-:W-:-:S12]  /*9990*/  VIADD R20, R2, 0x600 ;  /* 0x0000060002147836 */ /* 0x001fd80000000000 */
[----:B------:R-:W0:Y:S01]  /*99a0*/  @!P1 LDS R3, [R22+0xc00] ;  /* 0x000c000016039984 */ /* 0x000e220000000800 */
[----:B------:R-:W2:Y:S01]  /*99b0*/  @!P1 LDC.64 R24, c[0x0][0x3b0] ;  /* 0x0000ec00ff189b82 */ /* 0x000ea20000000a00 */
[----:B-1----:R-:W-:-:S05]  /*99c0*/  @!P1 IADD3 R4, P0, PT, R4, R2, RZ ;  /* 0x0000000204049210 */ /* 0x002fca0007f1e0ff */
[----:B------:R-:W-:Y:S01]  /*99d0*/  @!P1 IMAD.X R5, RZ, RZ, R5, P0 ;  /* 0x000000ffff059224 */ /* 0x000fe200000e0605 */
[----:B--2---:R-:W-:-:S04]  /*99e0*/  @!P1 LEA R24, P0, R4, R24, 0x2 ;  /* 0x0000001804189211 */ /* 0x004fc800078010ff */
[----:B------:R-:W-:-:S05]  /*99f0*/  @!P1 LEA.HI.X R25, R4, R25, R5, 0x2, P0 ;  /* 0x0000001904199211 */ /* 0x000fca00000f1405 */
[----:B0-----:R0:W-:Y:S01]  /*9a00*/  @!P1 STG.E desc[UR6][R24.64+0xc00], R3 ;  /* 0x000c000318009986 */ /* 0x0011e2000c101906 */
[----:B------:R-:W-:-:S03]  /*9a10*/  NOP ;  /* 0x0000000000007918 */ /* 0x000fc60000000000 */
[----:B------:R-:W1:Y:S01]  /*9a20*/  LDS.64 R4, [R26+0x6600] ;  /* 0x006600001a047984 */ /* 0x000e620000000a00 */
[----:B------:R-:W-:Y:S02]  /*9a30*/  ISETP.GE.AND P1, PT, R18, R23, PT ;  /* 0x000000171200720c */ /* 0x000fe40003f26270 */
[----:B0-----:R-:W-:Y:S01]  /*9a40*/  LEA R24, R16, UR4, 0x3 ;  /* 0x0000000410187c11 */ /* 0x001fe2000f8e18ff */
[----:B------:R-:W-:-:S10]  /*9a50*/  VIADD R16, R2, 0x780 ;  /* 0x0000078002107836 */ /* 0x000fd40000000000 */
        /* <DEDUP_REMOVED lines=33> */
[----:B0-----:R-:W-:-:S11]  /*9c70*/  LOP3.LUT R16, R2, 0xc00, RZ, 0xfc, !PT ;  /* 0x00000c0002107812 */ /* 0x001fd600078efcff */
        /* <DEDUP_REMOVED lines=87> */
[----:B0-----:R-:W-:Y:S01]  /*a1f0*/  @!P1 STG.E desc[UR6][R8.64+0x4e00], R15 ;  /* 0x004e000f08009986 */ /* 0x001fe2000c101906 */
[----:B------:R-:W-:-:S03]  /*a200*/  NOP ;  /* 0x0000000000007918 */ /* 0x000fc60000000000 */
[----:B------:R-:W0:Y:S01]  /*a210*/  LDS.64 R4, [R7+0x6600] ;  /* 0x0066000007047984 */ /* 0x000e220000000a00 */
[----:B------:R-:W-:-:S13]  /*a220*/  ISETP.GE.AND P1, PT, R10, R23, PT ;  /* 0x000000170a00720c */ /* 0x000fda0003f26270 */
[----:B------:R-:W1:Y:S01]  /*a230*/  @!P1 LDS R3, [R22+0x5400] ;  /* 0x0054000016039984 */ /* 0x000e620000000800 */
[----:B------:R-:W2:Y:S01]  /*a240*/  @!P1 LDC.64 R10, c[0x0][0x3b0] ;  /* 0x0000ec00ff0a9b82 */ /* 0x000ea20000000a00 */
[----:B0-----:R-:W-:-:S05]  /*a250*/  @!P1 IADD3 R4, P0, PT, R4, R2, RZ ;  /* 0x0000000204049210 */ /* 0x001fca0007f1e0ff */
[----:B------:R-:W-:Y:S01]  /*a260*/  @!P1 IMAD.X R5, RZ, RZ, R5, P0 ;  /* 0x000000ffff059224 */ /* 0x000fe200000e0605 */
[----:B--2---:R-:W-:-:S04]  /*a270*/  @!P1 LEA R10, P0, R4, R10, 0x2 ;  /* 0x0000000a040a9211 */ /* 0x004fc800078010ff */
[----:B------:R-:W-:-:S05]  /*a280*/  @!P1 LEA.HI.X R11, R4, R11, R5, 0x2, P0 ;  /* 0x0000000b040b9211 */ /* 0x000fca00000f1405 */
[----:B-1----:R-:W-:Y:S01]  /*a290*/  @!P1 STG.E desc[UR6][R10.64+0x5400], R3 ;  /* 0x005400030a009986 */ /* 0x002fe2000c101906 */
        /* <DEDUP_REMOVED lines=8> */
[----:B------:R-:W-:Y:S02]  /*a320*/  @!P1 LEA.HI.X R7, R4, R7, R5, 0x2, P0 ;  /* 0x0000000704079211 */ /* 0x000fe400000f1405 */
[----:B------:R-:W-:Y:S02]  /*a330*/  LEA R5, R0, UR4, 0x3 ;  /* 0x0000000400057c11 */ /* 0x000fe4000f8e18ff */
[----:B------:R-:W-:Y:S01]  /*a340*/  LOP3.LUT R0, R2, 0x1800, RZ, 0xfc, !PT ;  /* 0x0000180002007812 */ /* 0x000fe200078efcff */
[----:B-1----:R-:W-:Y:S01]  /*a350*/  @!P1 STG.E desc[UR6][R6.64+0x5a00], R9 ;  /* 0x005a000906009986 */ /* 0x002fe2000c101906 */
[----:B------:R-:W-:-:S03]  /*a360*/  NOP ;  /* 0x0000000000007918 */ /* 0x000fc60000000000 */
[----:B------:R-:W0:Y:S01]  /*a370*/  LDS.64 R4, [R5+0x6600] ;  /* 0x0066000005047984 */ /* 0x000e220000000a00 */
[----:B------:R-:W-:-:S13]  /*a380*/  ISETP.GE.AND P1, PT, R0, R23, PT ;  /* 0x000000170000720c */ /* 0x000fda0003f26270 */
[----:B------:R-:W1:Y:S01]  /*a390*/  @!P1 LDS R11, [R22+0x6000] ;  /* 0x00600000160b9984 */ /* 0x000e620000000800 */
[----:B------:R-:W2:Y:S01]  /*a3a0*/  @!P1 LDC.64 R12, c[0x0][0x3b0] ;  /* 0x0000ec00ff0c9b82 */ /* 0x000ea20000000a00 */
[----:B0-----:R-:W-:-:S05]  /*a3b0*/  IADD3 R0, P0, PT, R4, R2, RZ ;  /* 0x0000000204007210 */ /* 0x001fca0007f1e0ff */
[----:B------:R-:W-:Y:S01]  /*a3c0*/  IMAD.X R4, RZ, RZ, R5, P0 ;  /* 0x000000ffff047224 */ /* 0x000fe200000e0605 */
[----:B--2---:R-:W-:-:S04]  /*a3d0*/  @!P1 LEA R2, P0, R0, R12, 0x2 ;  /* 0x0000000c00029211 */ /* 0x004fc800078010ff */
[----:B------:R-:W-:-:S05]  /*a3e0*/  @!P1 LEA.HI.X R3, R0, R13, R4, 0x2, P0 ;  /* 0x0000000d00039211 */ /* 0x000fca00000f1404 */
[----:B-1----:R-:W-:Y:S01]  /*a3f0*/  @!P1 STG.E desc[UR6][R2.64+0x6000], R11 ;  /* 0x0060000b02009986 */ /* 0x002fe2000c101906 */
[----:B------:R-:W-:Y:S01]  /*a400*/  NOP ;  /* 0x0000000000007918 */ /* 0x000fe20000000000 */
[----:B------:R-:W-:Y:S05]  /*a410*/  EXIT ;  /* 0x000000000000794d */ /* 0x000fea0003800000 */
.L_x_30:
[----:B------:R-:W-:Y:S02]  /*a420*/  IMAD.MOV.U32 R58, RZ, RZ, R39 ;  /* 0x000000ffff3a7224 */ /* 0x000fe400078e0027 */
[----:B------:R-:W-:Y:S02]  /*a430*/  IMAD.MOV.U32 R49, RZ, RZ, 0x1 ;  /* 0x00000001ff317424 */ /* 0x000fe400078e00ff */
[----:B------:R-:W-:Y:S02]  /*a440*/  IMAD.MOV.U32 R60, RZ, RZ, RZ ;  /* 0x000000ffff3c7224 */ /* 0x000fe400078e00ff */
[----:B------:R-:W-:-:S07]  /*a450*/  IMAD.MOV.U32 R47, RZ, RZ, -0x1 ;  /* 0xffffffffff2f7424 */ /* 0x000fce00078e00ff */
[----:B------:R-:W-:Y:S05]  /*a460*/  WARPSYNC.COLLECTIVE R47, `(.L_x_115) ;  /* 0x000000002f087348 */ /* 0x000fea0003c00000 */
[----:B------:R0:W1:Y:S02]  /*a470*/  SHFL.UP P0, R46, R58, R49, R60 ;  /* 0x040000313a2e7389 */ /* 0x000064000000003c */
[----:B01----:R-:W-:Y:S05]  /*a480*/  ENDCOLLECTIVE ;  /* 0x000000000000791b */ /* 0x003fea0003800000 */
.L_x_115:
[----:B------:R-:W-:Y:S02]  /*a490*/  IMAD.MOV.U32 R49, RZ, RZ, 0x2 ;  /* 0x00000002ff317424 */ /* 0x000fe400078e00ff */
[----:B------:R-:W-:-:S04]  /*a4a0*/  IMAD.MOV.U32 R40, RZ, RZ, R46 ;  /* 0x000000ffff287224 */ /* 0x000fc800078e002e */
[----:B------:R-:W-:-:S04]  /*a4b0*/  @P0 IMAD.IADD R40, R39, 0x1, R40 ;  /* 0x0000000127280824 */ /* 0x000fc800078e0228 */
[----:B------:R-:W-:-:S07]  /*a4c0*/  IMAD.MOV.U32 R58, RZ, RZ, R40 ;  /* 0x000000ffff3a7224 */ /* 0x000fce00078e0028 */
[----:B------:R-:W-:Y:S05]  /*a4d0*/  WARPSYNC.COLLECTIVE R47, `(.L_x_116) ;  /* 0x000000002f087348 */ /* 0x000fea0003c00000 */
[----:B------:R0:W1:Y:S02]  /*a4e0*/  SHFL.UP P0, R46, R58, R49, R60 ;  /* 0x040000313a2e7389 */ /* 0x000064000000003c */
[----:B01----:R-:W-:Y:S05]  /*a4f0*/  ENDCOLLECTIVE ;  /* 0x000000000000791b */ /* 0x003fea0003800000 */
.L_x_116:
[----:B------:R-:W-:Y:S02]  /*a500*/  IMAD.MOV.U32 R49, RZ, RZ, 0x4 ;  /* 0x00000004ff317424 */ /* 0x000fe400078e00ff */
[----:B------:R-:W-:-:S04]  /*a510*/  IMAD.MOV.U32 R43, RZ, RZ, R46 ;  /* 0x000000ffff2b7224 */ /* 0x000fc800078e002e */
[----:B------:R-:W-:-:S04]  /*a520*/  @P0 IMAD.IADD R43, R40, 0x1, R43 ;  /* 0x00000001282b0824 */ /* 0x000fc800078e022b */
[----:B------:R-:W-:-:S07]  /*a530*/  IMAD.MOV.U32 R58, RZ, RZ, R43 ;  /* 0x000000ffff3a7224 */ /* 0x000fce00078e002b */
[----:B------:R-:W-:Y:S05]  /*a540*/  WARPSYNC.COLLECTIVE R47, `(.L_x_117) ;  /* 0x000000002f087348 */ /* 0x000fea0003c00000 */
[----:B------:R0:W1:Y:S02]  /*a550*/  SHFL.UP P0, R46, R58, R49, R60 ;  /* 0x040000313a2e7389 */ /* 0x000064000000003c */
[----:B01----:R-:W-:Y:S05]  /*a560*/  ENDCOLLECTIVE ;  /* 0x000000000000791b */ /* 0x003fea0003800000 */
.L_x_117:
[----:B------:R-:W-:Y:S02]  /*a570*/  IMAD.MOV.U32 R49, RZ, RZ, 0x8 ;  /* 0x00000008ff317424 */ /* 0x000fe400078e00ff */
[----:B------:R-:W-:-:S04]  /*a580*/  IMAD.MOV.U32 R44, RZ, RZ, R46 ;  /* 0x000000ffff2c7224 */ /* 0x000fc800078e002e */
[----:B------:R-:W-:-:S04]  /*a590*/  @P0 IMAD.IADD R44, R43, 0x1, R44 ;  /* 0x000000012b2c0824 */ /* 0x000fc800078e022c */
[----:B------:R-:W-:-:S07]  /*a5a0*/  IMAD.MOV.U32 R58, RZ, RZ, R44 ;  /* 0x000000ffff3a7224 */ /* 0x000fce00078e002c */
[----:B------:R-:W-:Y:S05]  /*a5b0*/  WARPSYNC.COLLECTIVE R47, `(.L_x_118) ;  /* 0x000000002f087348 */ /* 0x000fea0003c00000 */
[----:B------:R0:W1:Y:S02]  /*a5c0*/  SHFL.UP P0, R46, R58, R49, R60 ;  /* 0x040000313a2e7389 */ /* 0x000064000000003c */
[----:B01----:R-:W-:Y:S05]  /*a5d0*/  ENDCOLLECTIVE ;  /* 0x000000000000791b */ /* 0x003fea0003800000 */
.L_x_118:
[----:B------:R-:W-:Y:S02]  /*a5e0*/  IMAD.MOV.U32 R49, RZ, RZ, 0x10 ;  /* 0x00000010ff317424 */ /* 0x000fe400078e00ff */
[----:B------:R-:W-:-:S04]  /*a5f0*/  IMAD.MOV.U32 R45, RZ, RZ, R46 ;  /* 0x000000ffff2d7224 */ /* 0x000fc800078e002e */
[----:B------:R-:W-:-:S04]  /*a600*/  @P0 IMAD.IADD R45, R44, 0x1, R45 ;  /* 0x000000012c2d0824 */ /* 0x000fc800078e022d */
[----:B------:R-:W-:-:S07]  /*a610*/  IMAD.MOV.U32 R58, RZ, RZ, R45 ;  /* 0x000000ffff3a7224 */ /* 0x000fce00078e002d */
[----:B------:R-:W-:Y:S05]  /*a620*/  WARPSYNC.COLLECTIVE R47, `(.L_x_119) ;  /* 0x000000002f087348 */ /* 0x000fea0003c00000 */
[----:B------:R0:W1:Y:S02]  /*a630*/  SHFL.UP P0, R46, R58, R49, R60 ;  /* 0x040000313a2e7389 */ /* 0x000064000000003c */
[----:B01----:R-:W-:Y:S05]  /*a640*/  ENDCOLLECTIVE ;  /* 0x000000000000791b */ /* 0x003fea0003800000 */
.L_x_119:
[----:B------:R-:W-:Y:S05]  /*a650*/  BRA `(.L_x_120) ;  /* 0xffffff8400407947 */ /* 0x000fea000383ffff */
.L_x_121:
[----:B------:R-:W-:-:S00]  /*a660*/  BRA `(.L_x_121) ;  /* 0xfffffffc00fc7947 */ /* 0x000fc0000383ffff */
[----:B------:R-:W-:-:S00]  /*a670*/  NOP ;  /* 0x0000000000007918 */ /* 0x000fc00000000000 */
        /* <DEDUP_REMOVED lines=8> */
.L_x_450:


//--------------------- .text._ZN3cub18CUB_300001_SM_10006detail10radix_sort33DeviceRadixSortExclusiveSumKernelINS1_5radix10policy_hubIiiyE10Policy1000EyEEvPT0_ --------------------------
	.section	.text._ZN3cub18CUB_300001_SM_10006detail10radix_sort33DeviceRadixSortExclusiveSumKernelINS1_5radix10policy_hubIiiyE10Policy1000EyEEvPT0_,"ax",@progbits
	.align	128
        .global         _ZN3cub18CUB_300001_SM_10006detail10radix_sort33DeviceRadixSortExclusiveSumKernelINS1_5radix10policy_hubIiiyE10Policy1000EyEEvPT0_
        .type           _ZN3cub18CUB_300001_SM_10006detail10radix_sort33DeviceRadixSortExclusiveSumKernelINS1_5radix10policy_hubIiiyE10Policy1000EyEEvPT0_,@function
        .size           _ZN3cub18CUB_300001_SM_10006detail10radix_sort33DeviceRadixSortExclusiveSumKernelINS1_5radix10policy_hubIiiyE10Policy1000EyEEvPT0_,(.L_x_451 - _ZN3cub18CUB_300001_SM_10006detail10radix_sort33DeviceRadixSortExclusiveSumKernelINS1_5radix10policy_hubIiiyE10Policy1000EyEEvPT0_)
        .other          _ZN3cub18CUB_300001_SM_10006detail10radix_sort33DeviceRadixSortExclusiveSumKernelINS1_5radix10policy_hubIiiyE10Policy1000EyEEvPT0_,@"STO_CUDA_ENTRY STV_DEFAULT"
_ZN3cub18CUB_300001_SM_10006detail10radix_sort33DeviceRadixSortExclusiveSumKernelINS1_5radix10policy_hubIiiyE10Policy1000EyEEvPT0_:
.text._ZN3cub18CUB_300001_SM_10006detail10radix_sort33DeviceRadixSortExclusiveSumKernelINS1_5radix10policy_hubIiiyE10Policy1000EyEEvPT0_:
[----:B------:R-:W-:Y:S01]  /*0000*/  LDC R1, c[0x0][0x37c] ;  /* 0x0000df00ff017b82 */ /* 0x000fe20000000800 */
[----:B------:R-:W0:Y:S07]  /*0010*/  S2R R18, SR_TID.X ;  /* 0x0000000000127919 */ /* 0x000e2e0000002100 */
[----:B------:R-:W1:Y:S01]  /*0020*/  LDC.64 R16, c[0x0][0x380] ;  /* 0x0000e000ff107b82 */ /* 0x000e620000000a00 */
[----:B------:R-:W2:Y:S01]  /*0030*/  LDCU.64 UR4, c[0x0][0x358] ;  /* 0x00006b00ff0477ac */ /* 0x000ea20008000a00 */
[----:B------:R-:W3:Y:S01]  /*0040*/  S2R R5, SR_CTAID.X ;  /* 0x0000000000057919 */ /* 0x000ee20000002500 */
[----:B0-----:R-:W-:Y:S01]  /*0050*/  ISETP.GT.U32.AND P1, PT, R18, 0xff, PT ;  /* 0x000000ff1200780c */ /* 0x001fe20003f24070 */
[----:B---3--:R-:W-:-:S04]  /*0060*/  IMAD R5, R5, 0x100, R18 ;  /* 0x0000010005057824 */ /* 0x008fc800078e0212 */
[----:B-1----:R-:W-:-:S08]  /*0070*/  IMAD.WIDE R16, R5, 0x8, R16 ;  /* 0x0000000805107825 */ /* 0x002fd000078e0210 */
[----:B--2---:R-:W2:Y:S01]  /*0080*/  @!P1 LDG.E.64 R2, desc[UR4][R16.64] ;  /* 0x0000000410029981 */ /* 0x004ea2000c1e1b00 */
[----:B------:R-:W-:Y:S02]  /*0090*/  MOV R0, 0x400 ;  /* 0x0000040000007802 */ /* 0x000fe40000000f00 */
[C---:B------:R-:W-:Y:S01]  /*00a0*/  ISETP.GT.U32.AND P0, PT, R18.reuse, 0x1f, PT ;  /* 0x0000001f1200780c */ /* 0x040fe20003f04070 */
[----:B------:R-:W0:Y:S02]  /*00b0*/  S2R R5, SR_CgaCtaId ;  /* 0x0000000000057919 */ /* 0x000e240000008800 */
[----:B0-----:R-:W-:Y:S02]  /*00c0*/  LEA R5, R5, R0, 0x18 ;  /* 0x0000000005057211 */ /* 0x001fe400078ec0ff */
[----:B------:R-:W-:-:S05]  /*00d0*/  LEA.HI R0, R18, R18, RZ, 0x1d ;  /* 0x0000001212007211 */ /* 0x000fca00078fe8ff */
[----:B------:R-:W-:-:S05]  /*00e0*/  IMAD R0, R0, 0x8, R5 ;  /* 0x0000000800007824 */ /* 0x000fca00078e0205 */
[----:B--2---:R0:W-:Y:S01]  /*00f0*/  STS.64 [R0+0x10], R2 ;  /* 0x0000100200007388 */ /* 0x0041e20000000a00 */
[----:B------:R-:W-:Y:S06]  /*0100*/  BAR.SYNC.DEFER_BLOCKING 0x0 ;  /* 0x0000000000007b1d */ /* 0x000fec0000010000 */
[----:B------:R-:W-:Y:S05]  /*0110*/  @P0 BRA `(.L_x_122) ;  /* 0x0000000400240947 */ /* 0x000fea0003800000 */
[----:B------:R-:W-:Y:S01]  /*0120*/  IMAD R18, R18, 0x48, R5 ;  /* 0x0000004812127824 */ /* 0x000fe200078e0205 */
[----:B------:R-:W-:-:S04]  /*0130*/  UMOV UR6, 0xffffffff ;  /* 0xffffffff00067882 */ /* 0x000fc80000000000 */
[----:B------:R-:W-:Y:S04]  /*0140*/  LDS.64 R14, [R18+0x10] ;  /* 0x00001000120e7984 */ /* 0x000fe80000000a00 */
[----:B------:R-:W-:Y:S04]  /*0150*/  LDS.64 R12, [R18+0x18] ;  /* 0x00001800120c7984 */ /* 0x000fe80000000a00 */
[----:B------:R-:W1:Y:S04]  /*0160*/  LDS.64 R10, [R18+0x20] ;  /* 0x00002000120a7984 */ /* 0x000e680000000a00 */
[----:B------:R-:W-:Y:S04]  /*0170*/  LDS.64 R8, [R18+0x28] ;  /* 0x0000280012087984 */ /* 0x000fe80000000a00 */
[----:B------:R-:W2:Y:S04]  /*0180*/  LDS.64 R6, [R18+0x30] ;  /* 0x0000300012067984 */ /* 0x000ea80000000a00 */
[----:B------:R-:W-:Y:S04]  /*0190*/  LDS.64 R4, [R18+0x38] ;  /* 0x0000380012047984 */ /* 0x000fe80000000a00 */
[----:B0-----:R-:W0:Y:S04]  /*01a0*/  LDS.64 R2, [R18+0x40] ;  /* 0x0000400012027984 */ /* 0x001e280000000a00 */
[----:B------:R-:W3:Y:S01]  /*01b0*/  LDS.64 R20, [R18+0x48] ;  /* 0x0000480012147984 */ /* 0x000ee20000000a00 */
[----:B-1----:R-:W-:-:S04]  /*01c0*/  IADD3 R19, P3, P4, R10, R12, R14 ;  /* 0x0000000c0a137210 */ /* 0x002fc80007c7e00e */
[----:B------:R-:W-:Y:S02]  /*01d0*/  IADD3.X R23, PT, PT, R11, R13, R15, P3, P4 ;  /* 0x0000000d0b177210 */ /* 0x000fe40001fe840f */
[----:B--2---:R-:W-:-:S04]  /*01e0*/  IADD3 R19, P0, P2, R6, R19, R8 ;  /* 0x0000001306137210 */ /* 0x004fc80007a1e008 */
[----:B------:R-:W-:Y:S02]  /*01f0*/  IADD3.X R23, PT, PT, R7, R23, R9, P0, P2 ;  /* 0x0000001707177210 */ /* 0x000fe400007e4409 */
[----:B0-----:R-:W-:-:S04]  /*0200*/  IADD3 R19, P3, P4, R2, R19, R4 ;  /* 0x0000001302137210 */ /* 0x001fc80007c7e004 */
[----:B---3--:R-:W-:Y:S02]  /*0210*/  IADD3 R20, P0, PT, R20, R19, RZ ;  /* 0x0000001314147210 */ /* 0x008fe40007f1e0ff */
[----:B------:R-:W-:-:S05]  /*0220*/  IADD3.X R19, PT, PT, R3, R23, R5, P3, P4 ;  /* 0x0000001703137210 */ /* 0x000fca0001fe8405 */
[----:B------:R-:W-:Y:S01]  /*0230*/  IMAD.X R19, R21, 0x1, R19, P0 ;  /* 0x0000000115137824 */ /* 0x000fe200000e0613 */
[----:B------:R-:W-:Y:S06]  /*0240*/  BRA.DIV UR6, `(.L_x_123) ;  /* 0x0000000206f07947 */ /* 0x000fec000b800000 */
[----:B------:R-:W0:Y:S04]  /*0250*/  SHFL.UP PT, R27, R20, 0x1, RZ ;  /* 0x04200000141b7989 */ /* 0x000e2800000e00ff */
[----:B------:R-:W1:Y:S01]  /*0260*/  SHFL.UP P0, R25, R19, 0x1, RZ ;  /* 0x0420000013197989 */ /* 0x000e6200000000ff */
[----:B0-----:R-:W-:-:S04]  /*0270*/  IADD3 R22, P2, PT, R27, R20, RZ ;  /* 0x000000141b167210 */ /* 0x001fc80007f5e0ff */
[----:B-1----:R-:W-:Y:S01]  /*0280*/  SEL R27, R22, R27, P0 ;  /* 0x0000001b161b7207 */ /* 0x002fe20000000000 */
[----:B------:R-:W-:-:S04]  /*0290*/  IMAD.X R26, R25, 0x1, R19, P2 ;  /* 0x00000001191a7824 */ /* 0x000fc800010e0613 */
[----:B------:R-:W0:Y:S01]  /*02a0*/  SHFL.UP PT, R28, R27, 0x2, RZ ;  /* 0x044000001b1c7989 */ /* 0x000e2200000e00ff */
[----:B------:R-:W-:-:S05]  /*02b0*/  SEL R26, R26, R25, P0 ;  /* 0x000000191a1a7207 */ /* 0x000fca0000000000 */
[----:B------:R-:W1:Y:S01]  /*02c0*/  SHFL.UP P0, R25, R26, 0x2, RZ ;  /* 0x044000001a197989 */ /* 0x000e6200000000ff */
[----:B0-----:R-:W-:-:S05]  /*02d0*/  IADD3 R21, P2, PT, R28, R27, RZ ;  /* 0x0000001b1c157210 */ /* 0x001fca0007f5e0ff */
[----:B-1----:R-:W-:Y:S01]  /*02e0*/  IMAD.X R22, R25, 0x1, R26, P2 ;  /* 0x0000000119167824 */ /* 0x002fe200010e061a */
[----:B------:R-:W-:-:S04]  /*02f0*/  SEL R28, R21, R28, P0 ;  /* 0x0000001c151c7207 */ /* 0x000fc80000000000 */
[----:B------:R-:W-:Y:S01]  /*0300*/  SEL R29, R22, R25, P0 ;  /* 0x00000019161d7207 */ /* 0x000fe20000000000 */
        /* <DEDUP_REMOVED lines=12> */
[----:B------:R0:W1:Y:S04]  /*03d0*/  SHFL.UP PT, R28, R27, 0x10, RZ ;  /* 0x060000001b1c7989 */ /* 0x00006800000e00ff */
[----:B------:R0:W2:Y:S02]  /*03e0*/  SHFL.UP P0, R25, R26, 0x10, RZ ;  /* 0x060000001a197989 */ /* 0x0000a400000000ff */
.L_x_134:
[----:B-1----:R-:W-:-:S04]  /*03f0*/  IADD3 R21, P2, PT, R28, R27, RZ ;  /* 0x0000001b1c157210 */ /* 0x002fc80007f5e0ff */
[----:B--2---:R-:W-:Y:S01]  /*0400*/  SEL R21, R21, R28, P0 ;  /* 0x0000001c15157207 */ /* 0x004fe20000000000 */
[----:B------:R-:W-:-:S05]  /*0410*/  IMAD.X R22, R25, 0x1, R26, P2 ;  /* 0x0000000119167824 */ /* 0x000fca00010e061a */
[----:B------:R-:W-:Y:S02]  /*0420*/  SEL R22, R22, R25, P0 ;  /* 0x0000001916167207 */ /* 0x000fe40000000000 */
[----:B------:R-:W-:-:S05]  /*0430*/  IADD3 R20, P0, PT, R21, -R20, RZ ;  /* 0x8000001415147210 */ /* 0x000fca0007f1e0ff */
[----:B------:R-:W-:Y:S01]  /*0440*/  IMAD.X R21, R22, 0x1, ~R19, P0 ;  /* 0x0000000116157824 */ /* 0x000fe200000e0e13 */
[----:B------:R-:W-:-:S04]  /*0450*/  IADD3 R14, P0, PT, R14, R20, RZ ;  /* 0x000000140e0e7210 */ /* 0x000fc80007f1e0ff */
[----:B------:R1:W-:Y:S01]  /*0460*/  STS.64 [R18+0x10], R20 ;  /* 0x0000101412007388 */ /* 0x0003e20000000a00 */
[----:B------:R-:W-:Y:S01]  /*0470*/  IMAD.X R15, R15, 0x1, R21, P0 ;  /* 0x000000010f0f7824 */ /* 0x000fe200000e0615 */
        /* <DEDUP_REMOVED lines=17> */
[----:B------:R-:W-:-:S05]  /*0590*/  IMAD.X R3, R3, 0x1, R5, P0 ;  /* 0x0000000103037824 */ /* 0x000fca00000e0605 */
[----:B------:R1:W-:Y:S03]  /*05a0*/  STS.64 [R18+0x48], R2 ;  /* 0x0000480212007388 */ /* 0x0003e60000000a00 */
.L_x_122:
[----:B------:R-:W-:Y:S05]  /*05b0*/  WARPSYNC.ALL ;  /* 0x0000000000007948 */ /* 0x000fea0003800000 */
[----:B------:R-:W-:Y:S06]  /*05c0*/  BAR.SYNC.DEFER_BLOCKING 0x0 ;  /* 0x0000000000007b1d */ /* 0x000fec0000010000 */
[----:B------:R-:W-:Y:S05]  /*05d0*/  @P1 EXIT ;  /* 0x000000000000194d */ /* 0x000fea0003800000 */
[----:B01----:R-:W0:Y:S04]  /*05e0*/  LDS.64 R2, [R0+0x10] ;  /* 0x0000100000027984 */ /* 0x003e280000000a00 */
[----:B0-----:R-:W-:Y:S01]  /*05f0*/  STG.E.64 desc[UR4][R16.64], R2 ;  /* 0x0000000210007986 */ /* 0x001fe2000c101b04 */
[----:B------:R-:W-:Y:S05]  /*0600*/  EXIT ;  /* 0x000000000000794d */ /* 0x000fea0003800000 */
.L_x_123:
[----:B------:R-:W-:Y:S02]  /*0610*/  IMAD.MOV.U32 R24, RZ, RZ, R20 ;  /* 0x000000ffff187224 */ /* 0x000fe400078e0014 */
[----:B------:R-:W-:Y:S02]  /*0620*/  IMAD.MOV.U32 R23, RZ, RZ, 0x1 ;  /* 0x00000001ff177424 */ /* 0x000fe400078e00ff */
[----:B------:R-:W-:Y:S02]  /*0630*/  IMAD.MOV.U32 R22, RZ, RZ, RZ ;  /* 0x000000ffff167224 */ /* 0x000fe400078e00ff */
[----:B------:R-:W-:-:S07]  /*0640*/  IMAD.MOV.U32 R21, RZ, RZ, -0x1 ;  /* 0xffffffffff157424 */ /* 0x000fce00078e00ff */
[----:B------:R-:W-:Y:S05]  /*0650*/  WARPSYNC.COLLECTIVE R21, `(.L_x_124) ;  /* 0x0000000015087348 */ /* 0x000fea0003c00000 */
[----:B------:R0:W1:Y:S02]  /*0660*/  SHFL.UP P0, R25, R24, R23, R22 ;  /* 0x0400001718197389 */ /* 0x0000640000000016 */
[----:B01----:R-:W-:Y:S05]  /*0670*/  ENDCOLLECTIVE ;  /* 0x000000000000791b */ /* 0x003fea0003800000 */
.L_x_124:
[----:B------:R-:W-:Y:S02]  /*0680*/  IMAD.MOV.U32 R24, RZ, RZ, R19 ;  /* 0x000000ffff187224 */ /* 0x000fe400078e0013 */
[----:B------:R-:W-:-:S07]  /*0690*/  IMAD.MOV.U32 R27, RZ, RZ, R25 ;  /* 0x000000ffff1b7224 */ /* 0x000fce00078e0019 */
[----:B------:R-:W-:Y:S05]  /*06a0*/  WARPSYNC.COLLECTIVE R21, `(.L_x_125) ;  /* 0x0000000015087348 */ /* 0x000fea0003c00000 */
[----:B------:R0:W1:Y:S02]  /*06b0*/  SHFL.UP P0, R25, R24, R23, R22 ;  /* 0x0400001718197389 */ /* 0x0000640000000016 */
[----:B01----:R-:W-:Y:S05]  /*06c0*/  ENDCOLLECTIVE ;  /* 0x000000000000791b */ /* 0x003fea0003800000 */
.L_x_125:
[----:B------:R-:W-:Y:S01]  /*06d0*/  IADD3 R26, P2, PT, R27, R20, RZ ;  /* 0x000000141b1a7210 */ /* 0x000fe20007f5e0ff */
[----:B------:R-:W-:-:S03]  /*06e0*/  IMAD.MOV.U32 R23, RZ, RZ, 0x2 ;  /* 0x00000002ff177424 */ /* 0x000fc600078e00ff */
[----:B------:R-:W-:Y:S01]  /*06f0*/  SEL R27, R26, R27, P0 ;  /* 0x0000001b1a1b7207 */ /* 0x000fe20000000000 */
[----:B------:R-:W-:-:S04]  /*0700*/  IMAD.X R26, R25, 0x1, R19, P2 ;  /* 0x00000001191a7824 */ /* 0x000fc800010e0613 */
[----:B------:R-:W-:Y:S01]  /*0710*/  IMAD.MOV.U32 R24, RZ, RZ, R27 ;  /* 0x000000ffff187224 */ /* 0x000fe200078e001b */
[----:B------:R-:W-:-:S07]  /*0720*/  SEL R26, R26, R25, P0 ;  /* 0x000000191a1a7207 */ /* 0x000fce0000000000 */
[----:B------:R-:W-:Y:S05]  /*0730*/  WARPSYNC.COLLECTIVE R21, `(.L_x_126) ;  /* 0x0000000015087348 */ /* 0x000fea0003c00000 */
[----:B------:R0:W1:Y:S02]  /*0740*/  SHFL.UP P0, R25, R24, R23, R22 ;  /* 0x0400001718197389 */ /* 0x0000640000000016 */
[----:B01----:R-:W-:Y:S05]  /*0750*/  ENDCOLLECTIVE ;  /* 0x000000000000791b */ /* 0x003fea0003800000 */
.L_x_126:
[----:B------:R-:W-:Y:S02]  /*0760*/  IMAD.MOV.U32 R24, RZ, RZ, R26 ;  /* 0x000000ffff187224 */ /* 0x000fe400078e001a */
[----:B------:R-:W-:-:S07]  /*0770*/  IMAD.MOV.U32 R28, RZ, RZ, R25 ;  /* 0x000000ffff1c7224 */ /* 0x000fce00078e0019 */
[----:B------:R-:W-:Y:S05]  /*0780*/  WARPSYNC.COLLECTIVE R21, `(.L_x_127) ;  /* 0x0000000015087348 */ /* 0x000fea0003c00000 */
[----:B------:R0:W1:Y:S02]  /*0790*/  SHFL.UP P0, R25, R24, R23, R22 ;  /* 0x0400001718197389 */ /* 0x0000640000000016 */
[----:B01----:R-:W-:Y:S05]  /*07a0*/  ENDCOLLECTIVE ;  /* 0x000000000000791b */ /* 0x003fea0003800000 */
.L_x_127:
        /* <DEDUP_REMOVED lines=9> */
.L_x_128:
[----:B------:R-:W-:Y:S02]  /*0840*/  IMAD.MOV.U32 R24, RZ, RZ, R29 ;  /* 0x000000ffff187224 */ /* 0x000fe400078e001d */
[----:B------:R-:W-:-:S07]  /*0850*/  IMAD.MOV.U32 R27, RZ, RZ, R25 ;  /* 0x000000ffff1b7224 */ /* 0x000fce00078e0019 */
[----:B------:R-:W-:Y:S05]  /*0860*/  WARPSYNC.COLLECTIVE R21, `(.L_x_129) ;  /* 0x0000000015087348 */ /* 0x000fea0003c00000 */
[----:B------:R0:W1:Y:S02]  /*0870*/  SHFL.UP P0, R25, R24, R23, R22 ;  /* 0x0400001718197389 */ /* 0x0000640000000016 */
[----:B01----:R-:W-:Y:S05]  /*0880*/  ENDCOLLECTIVE ;  /* 0x000000000000791b */ /* 0x003fea0003800000 */
.L_x_129:
        /* <DEDUP_REMOVED lines=9> */
.L_x_130:
[----:B------:R-:W-:Y:S02]  /*0920*/  IMAD.MOV.U32 R24, RZ, RZ, R29 ;  /* 0x000000ffff187224 */ /* 0x000fe400078e001d */
[----:B------:R-:W-:-:S07]  /*0930*/  IMAD.MOV.U32 R27, RZ, RZ, R25 ;  /* 0x000000ffff1b7224 */ /* 0x000fce00078e0019 */
[----:B------:R-:W-:Y:S05]  /*0940*/  WARPSYNC.COLLECTIVE R21, `(.L_x_131) ;  /* 0x0000000015087348 */ /* 0x000fea0003c00000 */
[----:B------:R0:W1:Y:S02]  /*0950*/  SHFL.UP P0, R25, R24, R23, R22 ;  /* 0x0400001718197389 */ /* 0x0000640000000016 */
[----:B01----:R-:W-:Y:S05]  /*0960*/  ENDCOLLECTIVE ;  /* 0x000000000000791b */ /* 0x003fea0003800000 */
.L_x_131:
        /* <DEDUP_REMOVED lines=9> */
.L_x_132:
[----:B------:R-:W-:Y:S02]  /*0a00*/  IMAD.MOV.U32 R24, RZ, RZ, R26 ;  /* 0x000000ffff187224 */ /* 0x000fe400078e001a */
[----:B------:R-:W-:-:S07]  /*0a10*/  IMAD.MOV.U32 R28, RZ, RZ, R25 ;  /* 0x000000ffff1c7224 */ /* 0x000fce00078e0019 */
[----:B------:R-:W-:Y:S05]  /*0a20*/  WARPSYNC.COLLECTIVE R21, `(.L_x_133) ;  /* 0x0000000015087348 */ /* 0x000fea0003c00000 */
[----:B------:R0:W1:Y:S02]  /*0a30*/  SHFL.UP P0, R25, R24, R23, R22 ;  /* 0x0400001718197389 */ /* 0x0000640000000016 */
[----:B01----:R-:W-:Y:S05]  /*0a40*/  ENDCOLLECTIVE ;  /* 0x000000000000791b */ /* 0x003fea0003800000 */
.L_x_133:
[----:B------:R-:W-:Y:S05]  /*0a50*/  BRA `(.L_x_134) ;  /* 0xfffffff800647947 */ /* 0x000fea000383ffff */
.L_x_135:
        /* <DEDUP_REMOVED lines=10> */
.L_x_451:


//--------------------- .text._ZN3cub18CUB_300001_SM_10006detail10radix_sort30DeviceRadixSortHistogramKernelINS1_5radix10policy_hubIiiyE10Policy1000ELNS0_9SortOrderE0EiyNS1_21identity_decomposer_tEEEvPT2_PKT1_SA_iiT3_ --------------------------
	.section	.text._ZN3cub18CUB_300001_SM_10006detail10radix_sort30DeviceRadixSortHistogramKernelINS1_5radix10policy_hubIiiyE10Policy1000ELNS0_9SortOrderE0EiyNS1_21identity_decomposer_tEEEvPT2_PKT1_SA_iiT3_,"ax",@progbits
	.align	128
        .global         _ZN3cub18CUB_300001_SM_10006detail10radix_sort30DeviceRadixSortHistogramKernelINS1_5radix10policy_hubIiiyE10Policy1000ELNS0_9SortOrderE0EiyNS1_21identity_decomposer_tEEEvPT2_PKT1_SA_iiT3_
        .type           _ZN3cub18CUB_300001_SM_10006detail10radix_sort30DeviceRadixSortHistogramKernelINS1_5radix10policy_hubIiiyE10Policy1000ELNS0_9SortOrderE0EiyNS1_21identity_decomposer_tEEEvPT2_PKT1_SA_iiT3_,@function
        .size           _ZN3cub18CUB_300001_SM_10006detail10radix_sort30DeviceRadixSortHistogramKernelINS1_5radix10policy_hubIiiyE10Policy1000ELNS0_9SortOrderE0EiyNS1_21identity_decomposer_tEEEvPT2_PKT1_SA_iiT3_,(.L_x_452 - _ZN3cub18CUB_300001_SM_10006detail10radix_sort30DeviceRadixSortHistogramKernelINS1_5radix10policy_hubIiiyE10Policy1000ELNS0_9SortOrderE0EiyNS1_21identity_decomposer_tEEEvPT2_PKT1_SA_iiT3_)
        .other          _ZN3cub18CUB_300001_SM_10006detail10radix_sort30DeviceRadixSortHistogramKernelINS1_5radix10policy_hubIiiyE10Policy1000ELNS0_9SortOrderE0EiyNS1_21identity_decomposer_tEEEvPT2_PKT1_SA_iiT3_,@"STO_CUDA_ENTRY STV_DEFAULT"
_ZN3cub18CUB_300001_SM_10006detail10radix_sort30DeviceRadixSortHistogramKernelINS1_5radix10policy_hubIiiyE10Policy1000ELNS0_9SortOrderE0EiyNS1_21identity_decomposer_tEEEvPT2_PKT1_SA_iiT3_:
.text._ZN3cub18CUB_300001_SM_10006detail10radix_sort30DeviceRadixSortHistogramKernelINS1_5radix10policy_hubIiiyE10Policy1000ELNS0_9SortOrderE0EiyNS1_21identity_decomposer_tEEEvPT2_PKT1_SA_iiT3_:
[----:B------:R-:W-:Y:S01]  /*0000*/  LDC R1, c[0x0][0x37c] ;  /* 0x0000df00ff017b82 */ /* 0x000fe20000000800 */
[----:B------:R-:W0:Y:S02]  /*0010*/  LDCU.64 UR14, c[0x0][0x390] ;  /* 0x00007200ff0e77ac */ /* 0x000e240008000a00 */
[----:B0-----:R-:W-:-:S04]  /*0020*/  ISETP.NE.U32.AND P0, PT, RZ, UR14, PT ;  /* 0x0000000eff007c0c */ /* 0x001fc8000bf05070 */
[----:B------:R-:W-:-:S13]  /*0030*/  ISETP.NE.AND.EX P0, PT, RZ, UR15, PT, P0 ;  /* 0x0000000fff007c0c */ /* 0x000fda000bf05300 */
[----:B------:R-:W-:Y:S05]  /*0040*/  @!P0 EXIT ;  /* 0x000000000000894d */ /* 0x000fea0003800000 */
[----:B------:R-:W-:Y:S01]  /*0050*/  UIADD3 UR11, UP0, UPT, UR14, -0x1, URZ ;  /* 0xffffffff0e0b7890 */ /* 0x000fe2000ff1e0ff */
[----:B------:R-:W0:Y:S01]  /*0060*/  S2R R4, SR_TID.X ;  /* 0x0000000000047919 */ /* 0x000e220000002100 */
[----:B------:R-:W1:Y:S01]  /*0070*/  LDCU.64 UR4, c[0x0][0x398] ;  /* 0x00007300ff0477ac */ /* 0x000e620008000a00 */
[----:B------:R-:W2:Y:S01]  /*0080*/  S2UR UR7, SR_CgaCtaId ;  /* 0x00000000000779c3 */ /* 0x000ea20000008800 */
[----:B------:R-:W-:Y:S01]  /*0090*/  UIADD3.X UR12, UPT, UPT, UR15, -0x1, URZ, UP0, !UPT ;  /* 0xffffffff0f0c7890 */ /* 0x000fe200087fe4ff */
[----:B------:R-:W-:Y:S01]  /*00a0*/  UMOV UR6, 0x400 ;  /* 0x0000040000067882 */ /* 0x000fe20000000000 */
[----:B------:R-:W3:Y:S05]  /*00b0*/  LDCU.64 UR20, c[0x0][0x358] ;  /* 0x00006b00ff1477ac */ /* 0x000eea0008000a00 */
[----:B------:R-:W4:Y:S01]  /*00c0*/  S2UR UR8, SR_CTAID.X ;  /* 0x00000000000879c3 */ /* 0x000f220000002500 */
[----:B------:R-:W-:Y:S01]  /*00d0*/  USHF.R.U64 UR11, UR11, 0x1e, UR12 ;  /* 0x0000001e0b0b7899 */ /* 0x000fe2000800120c */
[----:B------:R-:W0:Y:S03]  /*00e0*/  LDCU UR28, c[0x0][0x370] ;  /* 0x00006e00ff1c77ac */ /* 0x000e260008000800 */
[----:B------:R-:W-:-:S02]  /*00f0*/  UIADD3 UR11, UP0, UPT, UR11, 0x1, URZ ;  /* 0x000000010b0b7890 */ /* 0x000fc4000ff1e0ff */
[----:B-1----:R-:W-:Y:S02]  /*0100*/  UIADD3 UR4, UPT, UPT, UR5, 0x7, -UR4 ;  /* 0x0000000705047890 */ /* 0x002fe4000fffe804 */
[----:B------:R-:W-:Y:S02]  /*0110*/  ULEA.HI.X UR12, UR12, URZ, URZ, 0x2, UP0 ;  /* 0x000000ff0c0c7291 */ /* 0x000fe400080f14ff */
[----:B------:R-:W-:Y:S02]  /*0120*/  UISETP.LT.U32.AND UP0, UPT, UR11, UR14, UPT ;  /* 0x0000000e0b00728c */ /* 0x000fe4000bf01070 */
[----:B------:R-:W-:Y:S02]  /*0130*/  USHF.R.S32.HI UR5, URZ, 0x1f, UR4 ;  /* 0x0000001fff057899 */ /* 0x000fe40008011404 */
[----:B------:R-:W-:Y:S02]  /*0140*/  UISETP.LT.U32.AND.EX UP0, UPT, UR12, UR15, UPT, UP0 ;  /* 0x0000000f0c00728c */ /* 0x000fe4000bf01100 */
[----:B------:R-:W-:-:S02]  /*0150*/  ULEA.HI UR5, UR5, UR4, URZ, 0x3 ;  /* 0x0000000405057291 */ /* 0x000fc4000f8f18ff */
[----:B------:R-:W-:Y:S01]  /*0160*/  USEL UR11, UR11, UR14, UP0 ;  /* 0x0000000e0b0b7287 */ /* 0x000fe20008000000 */
[C---:B0-----:R-:W-:Y:S01]  /*0170*/  VIADD R21, R4.reuse, 0x780 ;  /* 0x0000078004157836 */ /* 0x041fe20000000000 */
[----:B------:R-:W-:Y:S02]  /*0180*/  USEL UR12, UR12, UR15, UP0 ;  /* 0x0000000f0c0c7287 */ /* 0x000fe40008000000 */
[----:B------:R-:W-:Y:S02]  /*0190*/  UISETP.GE.AND UP0, UPT, UR4, 0x8, UPT ;  /* 0x000000080400788c */ /* 0x000fe4000bf06270 */
[----:B--2---:R-:W-:Y:S02]  /*01a0*/  ULEA UR6, UR7, UR6, 0x18 ;  /* 0x0000000607067291 */ /* 0x004fe4000f8ec0ff */
[----:B------:R-:W-:Y:S02]  /*01b0*/  USHF.R.S32.HI UR5, URZ, 0x3, UR5 ;  /* 0x00000003ff057899 */ /* 0x000fe40008011405 */
[----:B------:R-:W-:Y:S01]  /*01c0*/  PLOP3.LUT P0, PT, PT, PT, UP0, 0x80, 0x8 ;  /* 0x000000000008781c */ /* 0x000fe20003f0f008 */
[----:B----4-:R-:W-:Y:S01]  /*01d0*/  USHF.L.U32 UR8, UR8, 0xb, URZ ;  /* 0x0000000b08087899 */ /* 0x010fe200080006ff */
[C---:B------:R-:W-:Y:S01]  /*01e0*/  LEA R0, R4.reuse, UR6, 0x2 ;  /* 0x0000000604007c11 */ /* 0x040fe2000f8e10ff */
[----:B------:R-:W-:Y:S01]  /*01f0*/  UIADD3 UR22, UPT, UPT, UR5, -0x1, URZ ;  /* 0xffffffff05167890 */ /* 0x000fe2000fffe0ff */
[----:B------:R-:W-:Y:S01]  /*0200*/  ISETP.GT.U32.OR P0, PT, R4, 0xff, !P0 ;  /* 0x000000ff0400780c */ /* 0x000fe20004704470 */
[----:B------:R-:W-:-:S02]  /*0210*/  ULOP3.LUT UR23, UR5, 0xf, URZ, 0xc0, !UPT ;  /* 0x0000000f05177892 */ /* 0x000fc4000f8ec0ff */
[----:B------:R-:W-:Y:S01]  /*0220*/  ULOP3.LUT UR24, UR5, 0x7, URZ, 0xc0, !UPT ;  /* 0x0000000705187892 */ /* 0x000fe2000f8ec0ff */
[----:B------:R-:W-:Y:S01]  /*0230*/  P2R R20, PR, RZ, 0x1 ;  /* 0x00000001ff147803 */ /* 0x000fe20000000000 */
[----:B------:R-:W-:Y:S02]  /*0240*/  ULOP3.LUT UR25, UR5, 0x3, URZ, 0xc0, !UPT ;  /* 0x0000000305197892 */ /* 0x000fe4000f8ec0ff */
[----:B------:R-:W-:Y:S02]  /*0250*/  ULOP3.LUT UR26, UR5, 0xffffff0, URZ, 0xc0, !UPT ;  /* 0x0ffffff0051a7892 */ /* 0x000fe4000f8ec0ff */
[----:B------:R-:W-:Y:S02]  /*0260*/  ULOP3.LUT UR27, UR5, 0xffffff8, URZ, 0xc0, !UPT ;  /* 0x0ffffff8051b7892 */ /* 0x000fe4000f8ec0ff */
[----:B------:R-:W-:Y:S01]  /*0270*/  ULOP3.LUT UR9, UR5, 0x1, URZ, 0xc0, !UPT ;  /* 0x0000000105097892 */ /* 0x000fe2000f8ec0ff */
[----:B------:R-:W-:Y:S01]  /*0280*/  UMOV UR6, URZ ;  /* 0x000000ff00067c82 */ /* 0x000fe20008000000 */
[----:B---3--:R-:W-:-:S10]  /*0290*/  UMOV UR7, URZ ;  /* 0x000000ff00077c82 */ /* 0x008fd40008000000 */
.L_x_219:
[----:B------:R-:W-:Y:S01]  /*02a0*/  ISETP.NE.AND P0, PT, R20, RZ, PT ;  /* 0x000000ff1400720c */ /* 0x000fe20003f05270 */
[----:B------:R-:W-:-:S12]  /*02b0*/  BSSY.RECONVERGENT B0, `(.L_x_136) ;  /* 0x000007c000007945 */ /* 0x000fd80003800200 */
[----:B012345:R-:W-:Y:S05]  /*02c0*/  @P0 BRA `(.L_x_137) ;  /* 0x0000000400e80947 */ /* 0x03ffea0003800000 */
[----:B------:R-:W-:Y:S02]  /*02d0*/  IMAD.U32 R2, RZ, RZ, UR22 ;  /* 0x00000016ff027e24 */ /* 0x000fe4000f8e00ff */
[----:B------:R-:W-:-:S03]  /*02e0*/  IMAD.MOV.U32 R3, RZ, RZ, RZ ;  /* 0x000000ffff037224 */ /* 0x000fc600078e00ff */
[----:B------:R-:W-:-:S13]  /*02f0*/  ISETP.GE.U32.AND P1, PT, R2, 0xf, PT ;  /* 0x0000000f0200780c */ /* 0x000fda0003f26070 */
[----:B------:R-:W-:Y:S05]  /*0300*/  @!P1 BRA `(.L_x_138) ;  /* 0x00000000005c9947 */ /* 0x000fea0003800000 */
[----:B------:R-:W-:Y:S01]  /*0310*/  VIADD R2, R0, 0x2000 ;  /* 0x0000200000027836 */ /* 0x000fe20000000000 */
[----:B------:R-:W-:-:S12]  /*0320*/  UIADD3 UR4, UPT, UPT, -UR26, URZ, URZ ;  /* 0x000000ff1a047290 */ /* 0x000fd8000fffe1ff */
.L_x_139:
[----:B------:R-:W-:Y:S01]  /*0330*/  UIADD3 UR4, UPT, UPT, UR4, 0x10, URZ ;  /* 0x0000001004047890 */ /* 0x000fe2000fffe0ff */
[----:B------:R-:W-:Y:S03]  /*0340*/  STS [R2+-0x2000], RZ ;  /* 0xffe000ff02007388 */ /* 0x000fe60000000800 */
[----:B------:R-:W-:Y:S01]  /*0350*/  UISETP.NE.AND UP0, UPT, UR4, URZ, UPT ;  /* 0x000000ff0400728c */ /* 0x000fe2000bf05270 */
        /* <DEDUP_REMOVED lines=16> */
[----:B------:R-:W-:Y:S06]  /*0460*/  BRA.U UP0, `(.L_x_139) ;  /* 0xfffffffd00b07547 */ /* 0x000fec000b83ffff */
[----:B------:R-:W-:-:S07]  /*0470*/  IMAD.U32 R3, RZ, RZ, UR26 ;  /* 0x0000001aff037e24 */ /* 0x000fce000f8e00ff */
.L_x_138:
[----:B------:R-:W-:Y:S01]  /*0480*/  ISETP.NE.AND P0, PT, RZ, UR23, PT ;  /* 0x00000017ff007c0c */ /* 0x000fe2000bf05270 */
[----:B------:R-:W-:Y:S01]  /*0490*/  IMAD.U32 R6, RZ, RZ, UR24 ;  /* 0x00000018ff067e24 */ /* 0x000fe2000f8e00ff */
[----:B------:R-:W-:-:S03]  /*04a0*/  MOV R2, UR23 ;  /* 0x0000001700027c02 */ /* 0x000fc60008000f00 */
[----:B------:R-:W-:Y:S02]  /*04b0*/  VIADD R6, R6, 0xffffffff ;  /* 0xffffffff06067836 */ /* 0x000fe40000000000 */
[----:B------:R-:W-:-:S06]  /*04c0*/  VIADD R2, R2, 0xffffffff ;  /* 0xffffffff02027836 */ /* 0x000fcc0000000000 */
[----:B------:R-:W-:Y:S05]  /*04d0*/  @!P0 BRA `(.L_x_140) ;  /* 0x00000000007c8947 */ /* 0x000fea0003800000 */
[----:B------:R-:W-:Y:S01]  /*04e0*/  ISETP.GE.U32.AND P2, PT, R2, 0x7, PT ;  /* 0x000000070200780c */ /* 0x000fe20003f46070 */
[----:B------:R-:W-:-:S12]  /*04f0*/  UISETP.NE.AND UP0, UPT, UR24, URZ, UPT ;  /* 0x000000ff1800728c */ /* 0x000fd8000bf05270 */
[----:B------:R-:W-:Y:S05]  /*0500*/  @!P2 BRA `(.L_x_141) ;  /* 0x000000000028a947 */ /* 0x000fea0003800000 */
        /* <DEDUP_REMOVED lines=10> */
.L_x_141:
[----:B------:R-:W-:Y:S05]  /*05b0*/  BRA.U !UP0, `(.L_x_140) ;  /* 0x0000000108447547 */ /* 0x000fea000b800000 */
[----:B------:R-:W-:Y:S01]  /*05c0*/  ISETP.GE.U32.AND P2, PT, R6, 0x3, PT ;  /* 0x000000030600780c */ /* 0x000fe20003f46070 */
[----:B------:R-:W-:-:S12]  /*05d0*/  UISETP.NE.AND UP0, UPT, UR25, URZ, UPT ;  /* 0x000000ff1900728c */ /* 0x000fd8000bf05270 */
[C---:B0-----:R-:W-:Y:S02]  /*05e0*/  @P2 IMAD R5, R3.reuse, 0x400, R0 ;  /* 0x0000040003052824 */ /* 0x041fe400078e0200 */
[----:B------:R-:W-:-:S03]  /*05f0*/  @P2 VIADD R3, R3, 0x4 ;  /* 0x0000000403032836 */ /* 0x000fc60000000000 */
[----:B------:R1:W-:Y:S04]  /*0600*/  @P2 STS [R5], RZ ;  /* 0x000000ff05002388 */ /* 0x0003e80000000800 */
[----:B------:R1:W-:Y:S04]  /*0610*/  @P2 STS [R5+0x400], RZ ;  /* 0x000400ff05002388 */ /* 0x0003e80000000800 */
[----:B------:R1:W-:Y:S04]  /*0620*/  @P2 STS [R5+0x800], RZ ;  /* 0x000800ff05002388 */ /* 0x0003e80000000800 */
[----:B------:R1:W-:Y:S01]  /*0630*/  @P2 STS [R5+0xc00], RZ ;  /* 0x000c00ff05002388 */ /* 0x0003e20000000800 */
[----:B------:R-:W-:Y:S05]  /*0640*/  BRA.U !UP0, `(.L_x_140) ;  /* 0x0000000108207547 */ /* 0x000fea000b800000 */
[----:B------:R-:W-:Y:S01]  /*0650*/  IMAD R3, R3, 0x400, R0 ;  /* 0x0000040003037824 */ /* 0x000fe200078e0200 */
[----:B------:R-:W-:-:S04]  /*0660*/  UISETP.NE.AND UP0, UPT, UR25, 0x1, UPT ;  /* 0x000000011900788c */ /* 0x000fc8000bf05270 */
[----:B------:R2:W-:Y:S05]  /*0670*/  STS [R3], RZ ;  /* 0x000000ff03007388 */ /* 0x0005ea0000000800 */
[----:B------:R-:W-:Y:S05]  /*0680*/  BRA.U !UP0, `(.L_x_140) ;  /* 0x0000000108107547 */ /* 0x000fea000b800000 */
[----:B------:R-:W-:Y:S01]  /*0690*/  UISETP.NE.AND UP0, UPT, UR25, 0x2, UPT ;  /* 0x000000021900788c */ /* 0x000fe2000bf05270 */
[----:B------:R3:W-:Y:S05]  /*06a0*/  STS [R3+0x400], RZ ;  /* 0x000400ff03007388 */ /* 0x0007ea0000000800 */
[----:B------:R-:W-:-:S13]  /*06b0*/  PLOP3.LUT P2, PT, PT, PT, UP0, 0x80, 0x8 ;  /* 0x000000000008781c */ /* 0x000fda0003f4f008 */
[----:B------:R3:W-:Y:S02]  /*06c0*/  @P2 STS [R3+0x800], RZ ;  /* 0x000800ff03002388 */ /* 0x0007e40000000800 */
.L_x_140:
[----:B------:R-:W-:-:S13]  /*06d0*/  ISETP.GT.U32.AND P2, PT, R4, 0x7f, PT ;  /* 0x0000007f0400780c */ /* 0x000fda0003f44070 */
[----:B------:R-:W-:Y:S05]  /*06e0*/  @P2 BRA `(.L_x_137) ;  /* 0x0000000000e02947 */ /* 0x000fea0003800000 */
[----:B--23--:R-:W-:Y:S01]  /*06f0*/  HFMA2 R3, -RZ, RZ, 0, 0 ;  /* 0x00000000ff037431 */ /* 0x00cfe200000001ff */
[----:B------:R-:W-:Y:S06]  /*0700*/  @!P1 BRA `(.L_x_142) ;  /* 0x0000000000589947 */ /* 0x000fec0003800000 */
[----:B------:R-:W-:-:S07]  /*0710*/  IMAD.MOV.U32 R3, RZ, RZ, RZ ;  /* 0x000000ffff037224 */ /* 0x000fce00078e00ff */
.L_x_143:
[C---:B012---:R-:W-:Y:S02]  /*0720*/  IMAD R5, R3.reuse, 0x400, R0 ;  /* 0x0000040003057824 */ /* 0x047fe400078e0200 */
[----:B------:R-:W-:-:S03]  /*0730*/  VIADD R3, R3, 0x10 ;  /* 0x0000001003037836 */ /* 0x000fc60000000000 */
[----:B------:R2:W-:Y:S02]  /*0740*/  STS [R5+0x200], RZ ;  /* 0x000200ff05007388 */ /* 0x0005e40000000800 */
[----:B------:R-:W-:Y:S02]  /*0750*/  ISETP.NE.AND P1, PT, R3, UR26, PT ;  /* 0x0000001a03007c0c */ /* 0x000fe4000bf25270 */
[----:B------:R2:W-:Y:S04]  /*0760*/  STS [R5+0x600], RZ ;  /* 0x000600ff05007388 */ /* 0x0005e80000000800 */
        /* <DEDUP_REMOVED lines=13> */
[----:B------:R2:W-:Y:S01]  /*0840*/  STS [R5+0x3e00], RZ ;  /* 0x003e00ff05007388 */ /* 0x0005e20000000800 */
[----:B------:R-:W-:Y:S05]  /*0850*/  @P1 BRA `(.L_x_143) ;  /* 0xfffffffc00b01947 */ /* 0x000fea000383ffff */
[----:B------:R-:W-:-:S07]  /*0860*/  IMAD.U32 R3, RZ, RZ, UR26 ;  /* 0x0000001aff037e24 */ /* 0x000fce000f8e00ff */
.L_x_142:
[----:B------:R-:W-:Y:S05]  /*0870*/  @!P0 BRA `(.L_x_137) ;  /* 0x00000000007c8947 */ /* 0x000fea0003800000 */
[----:B------:R-:W-:Y:S01]  /*0880*/  ISETP.GE.U32.AND P0, PT, R2, 0x7, PT ;  /* 0x000000070200780c */ /* 0x000fe20003f06070 */
[----:B------:R-:W-:-:S12]  /*0890*/  UISETP.NE.AND UP0, UPT, UR24, URZ, UPT ;  /* 0x000000ff1800728c */ /* 0x000fd8000bf05270 */
[----:B------:R-:W-:Y:S05]  /*08a0*/  @!P0 BRA `(.L_x_144) ;  /* 0x0000000000288947 */ /* 0x000fea0003800000 */
[C---:B------:R-:W-:Y:S02]  /*08b0*/  IMAD R2, R3.reuse, 0x400, R0 ;  /* 0x0000040003027824 */ /* 0x040fe400078e0200 */
[----:B------:R-:W-:-:S03]  /*08c0*/  VIADD R3, R3, 0x8 ;  /* 0x0000000803037836 */ /* 0x000fc60000000000 */
[----:B------:R3:W-:Y:S04]  /*08d0*/  STS [R2+0x200], RZ ;  /* 0x000200ff02007388 */ /* 0x0007e80000000800 */
[----:B------:R3:W-:Y:S04]  /*08e0*/  STS [R2+0x600], RZ ;  /* 0x000600ff02007388 */ /* 0x0007e80000000800 */
[----:B------:R3:W-:Y:S04]  /*08f0*/  STS [R2+0xa00], RZ ;  /* 0x000a00ff02007388 */ /* 0x0007e80000000800 */
[----:B------:R3:W-:Y:S04]  /*0900*/  STS [R2+0xe00], RZ ;  /* 0x000e00ff02007388 */ /* 0x0007e80000000800 */
[----:B------:R3:W-:Y:S04]  /*0910*/  STS [R2+0x1200], RZ ;  /* 0x001200ff02007388 */ /* 0x0007e80000000800 */
[----:B------:R3:W-:Y:S04]  /*0920*/  STS [R2+0x1600], RZ ;  /* 0x001600ff02007388 */ /* 0x0007e80000000800 */
[----:B------:R3:W-:Y:S04]  /*0930*/  STS [R2+0x1a00], RZ ;  /* 0x001a00ff02007388 */ /* 0x0007e80000000800 */
[----:B------:R3:W-:Y:S02]  /*0940*/  STS [R2+0x1e00], RZ ;  /* 0x001e00ff02007388 */ /* 0x0007e40000000800 */
.L_x_144:
[----:B------:R-:W-:Y:S05]  /*0950*/  BRA.U !UP0, `(.L_x_137) ;  /* 0x0000000108447547 */ /* 0x000fea000b800000 */
[----:B------:R-:W-:Y:S01]  /*0960*/  ISETP.GE.U32.AND P0, PT, R6, 0x3, PT ;  /* 0x000000030600780c */ /* 0x000fe20003f06070 */
[----:B------:R-:W-:-:S12]  /*0970*/  UISETP.NE.AND UP0, UPT, UR25, URZ, UPT ;  /* 0x000000ff1900728c */ /* 0x000fd8000bf05270 */
[C---:B---3--:R-:W-:Y:S01]  /*0980*/  @P0 IMAD R2, R3.reuse, 0x400, R0 ;  /* 0x0000040003020824 */ /* 0x048fe200078e0200 */
[----:B------:R-:W-:-:S04]  /*0990*/  @P0 IADD3 R3, PT, PT, R3, 0x4, RZ ;  /* 0x0000000403030810 */ /* 0x000fc80007ffe0ff */
[----:B------:R4:W-:Y:S04]  /*09a0*/  @P0 STS [R2+0x200], RZ ;  /* 0x000200ff02000388 */ /* 0x0009e80000000800 */
[----:B------:R4:W-:Y:S04]  /*09b0*/  @P0 STS [R2+0x600], RZ ;  /* 0x000600ff02000388 */ /* 0x0009e80000000800 */
[----:B------:R4:W-:Y:S04]  /*09c0*/  @P0 STS [R2+0xa00], RZ ;  /* 0x000a00ff02000388 */ /* 0x0009e80000000800 */
[----:B------:R4:W-:Y:S01]  /*09d0*/  @P0 STS [R2+0xe00], RZ ;  /* 0x000e00ff02000388 */ /* 0x0009e20000000800 */
[----:B------:R-:W-:Y:S05]  /*09e0*/  BRA.U !UP0, `(.L_x_137) ;  /* 0x0000000108207547 */ /* 0x000fea000b800000 */
[----:B------:R-:W-:Y:S01]  /*09f0*/  IMAD R3, R3, 0x400, R0 ;  /* 0x0000040003037824 */ /* 0x000fe200078e0200 */
[----:B------:R-:W-:-:S04]  /*0a00*/  UISETP.NE.AND UP0, UPT, UR25, 0x1, UPT ;  /* 0x000000011900788c */ /* 0x000fc8000bf05270 */
[----:B------:R3:W-:Y:S05]  /*0a10*/  STS [R3+0x200], RZ ;  /* 0x000200ff03007388 */ /* 0x0007ea0000000800 */
[----:B------:R-:W-:Y:S05]  /*0a20*/  BRA.U !UP0, `(.L_x_137) ;  /* 0x0000000108107547 */ /* 0x000fea000b800000 */
[----:B------:R-:W-:Y:S01]  /*0a30*/  UISETP.NE.AND UP0, UPT, UR25, 0x2, UPT ;  /* 0x000000021900788c */ /* 0x000fe2000bf05270 */
[----:B------:R0:W-:Y:S05]  /*0a40*/  STS [R3+0x600], RZ ;  /* 0x000600ff03007388 */ /* 0x0001ea0000000800 */
[----:B------:R-:W-:-:S13]  /*0a50*/  PLOP3.LUT P0, PT, PT, PT, UP0, 0x80, 0x8 ;  /* 0x000000000008781c */ /* 0x000fda0003f0f008 */
[----:B------:R0:W-:Y:S02]  /*0a60*/  @P0 STS [R3+0xa00], RZ ;  /* 0x000a00ff03000388 */ /* 0x0001e40000000800 */
.L_x_137:
[----:B------:R-:W-:Y:S05]  /*0a70*/  BSYNC.RECONVERGENT B0 ;  /* 0x0000000000007941 */ /* 0x000fea0003800200 */
.L_x_136:
[----:B------:R-:W5:Y:S01]  /*0a80*/  LDCU.64 UR14, c[0x0][0x390] ;  /* 0x00007200ff0e77ac */ /* 0x000f620008000a00 */
[----:B------:R-:W-:Y:S02]  /*0a90*/  USHF.L.U32 UR4, UR6, 0x1e, URZ ;  /* 0x0000001e06047899 */ /* 0x000fe400080006ff */
[----:B------:R-:W-:Y:S02]  /*0aa0*/  USHF.L.U64.HI UR5, UR6, 0x1e, UR7 ;  /* 0x0000001e06057899 */ /* 0x000fe40008010207 */
[----:B-----5:R-:W-:-:S04]  /*0ab0*/  UIADD3 UR4, UP0, UPT, -UR4, UR14, URZ ;  /* 0x0000000e04047290 */ /* 0x020fc8000ff1e1ff */
[----:B------:R-:W-:Y:S02]  /*0ac0*/  UIADD3.X UR5, UPT, UPT, ~UR5, UR15, URZ, UP0, !UPT ;  /* 0x0000000f05057290 */ /* 0x000fe400087fe5ff */
[----:B------:R-:W-:-:S04]  /*0ad0*/  UISETP.LT.U32.AND UP0, UPT, UR4, 0x40000000, UPT ;  /* 0x400000000400788c */ /* 0x000fc8000bf01070 */
[----:B------:R-:W-:-:S04]  /*0ae0*/  UISETP.LT.U32.AND.EX UP0, UPT, UR5, URZ, UPT, UP0 ;  /* 0x000000ff0500728c */ /* 0x000fc8000bf01100 */
[----:B------:R-:W-:Y:S02]  /*0af0*/  USEL UR13, UR4, 0x40000000, UP0 ;  /* 0x40000000040d7887 */ /* 0x000fe40008000000 */
[----:B------:R-:W-:Y:S02]  /*0b00*/  USEL UR14, UR5, URZ, UP0 ;  /* 0x000000ff050e7287 */ /* 0x000fe40008000000 */
[----:B------:R-:W-:-:S04]  /*0b10*/  UISETP.GT.U32.AND UP0, UPT, UR13, UR8, UPT ;  /* 0x000000080d00728c */ /* 0x000fc8000bf04070 */
[----:B------:R-:W-:Y:S01]  /*0b20*/  UISETP.GT.U32.AND.EX UP0, UPT, UR14, URZ, UPT, UP0 ;  /* 0x000000ff0e00728c */ /* 0x000fe2000bf04100 */
[----:B------:R-:W-:Y:S08]  /*0b30*/  BAR.SYNC.DEFER_BLOCKING 0x0 ;  /* 0x0000000000007b1d */ /* 0x000ff00000010000 */
[----:B------:R-:W-:Y:S06]  /*0b40*/  BAR.SYNC.DEFER_BLOCKING 0x0 ;  /* 0x0000000000007b1d */ /* 0x000fec0000010000 */
[----:B------:R-:W-:Y:S05]  /*0b50*/  BRA.U !UP0, `(.L_x_145) ;  /* 0x0000000d082c7547 */ /* 0x000fea000b800000 */
[----:B------:R-:W-:Y:S01]  /*0b60*/  UMOV UR10, UR8 ;  /* 0x00000008000a7c82 */ /* 0x000fe20008000000 */
[----:B------:R-:W-:-:S05]  /*0b70*/  UMOV UR5, URZ ;  /* 0x000000ff00057c82 */ /* 0x000fca0008000000 */
.L_x_150:
[----:B-----5:R-:W5:Y:S01]  /*0b80*/  LDCU.64 UR18, c[0x0][0x390] ;  /* 0x00007200ff1277ac */ /* 0x020f620008000a00 */
[----:B------:R-:W-:Y:S02]  /*0b90*/  USHF.L.U32 UR15, UR6, 0x1e, URZ ;  /* 0x0000001e060f7899 */ /* 0x000fe400080006ff */
[----:B------:R-:W-:Y:S02]  /*0ba0*/  USHF.L.U64.HI UR16, UR6, 0x1e, UR7 ;  /* 0x0000001e06107899 */ /* 0x000fe40008010207 */
[----:B------:R-:W-:-:S04]  /*0bb0*/  UIADD3 UR15, UP0, UPT, UR10, UR15, URZ ;  /* 0x0000000f0a0f7290 */ /* 0x000fc8000ff1e0ff */
[----:B------:R-:W-:Y:S02]  /*0bc0*/  UIADD3.X UR16, UPT, UPT, UR5, UR16, URZ, UP0, !UPT ;  /* 0x0000001005107290 */ /* 0x000fe400087fe4ff */
[----:B------:R-:W-:Y:S02]  /*0bd0*/  ULEA UR10, UP0, UR28, UR10, 0xb ;  /* 0x0000000a1c0a7291 */ /* 0x000fe4000f8058ff */
[----:B-----5:R-:W-:Y:S02]  /*0be0*/  UIADD3 UR17, UP1, UPT, -UR15, UR18, URZ ;  /* 0x000000120f117290 */ /* 0x020fe4000ff3e1ff */
[----:B------:R-:W-:Y:S02]  /*0bf0*/  UIADD3.X UR5, UPT, UPT, URZ, UR5, URZ, UP0, !UPT ;  /* 0x00000005ff057290 */ /* 0x000fe400087fe4ff */
[----:B------:R-:W-:Y:S02]  /*0c00*/  UIADD3.X UR4, UPT, UPT, ~UR16, UR19, URZ, UP1, !UPT ;  /* 0x0000001310047290 */ /* 0x000fe40008ffe5ff */
[----:B------:R-:W-:-:S02]  /*0c10*/  UISETP.GE.U32.AND UP1, UPT, UR17, 0x800, UPT ;  /* 0x000008001100788c */ /* 0x000fc4000bf26070 */
[----:B------:R-:W-:Y:S02]  /*0c20*/  UISETP.GE.U32.AND UP0, UPT, UR10, UR13, UPT ;  /* 0x0000000d0a00728c */ /* 0x000fe4000bf06070 */
[----:B------:R-:W-:Y:S02]  /*0c30*/  UISETP.GE.U32.AND.EX UP1, UPT, UR4, URZ, UPT, UP1 ;  /* 0x000000ff0400728c */ /* 0x000fe4000bf26110 */
[----:B------:R-:W-:-:S07]  /*0c40*/  UISETP.GE.U32.AND.EX UP0, UPT, UR5, UR14, UPT, UP0 ;  /* 0x0000000e0500728c */ /* 0x000fce000bf06100 */
[----:B0-----:R-:W-:Y:S05]  /*0c50*/  BRA.U !UP1, `(.L_x_146) ;  /* 0x0000000109587547 */ /* 0x001fea000b800000 */
[----:B------:R-:W4:Y:S01]  /*0c60*/  LDCU.64 UR18, c[0x0][0x388] ;  /* 0x00007100ff1277ac */ /* 0x000f220008000a00 */
[----:B0-23--:R-:W-:-:S05]  /*0c70*/  IADD3 R3, P0, PT, R4, UR15, RZ ;  /* 0x0000000f04037c10 */ /* 0x00dfca000ff1e0ff */
[----:B------:R-:W-:Y:S01]  /*0c80*/  IMAD.X R6, RZ, RZ, UR16, P0 ;  /* 0x00000010ff067e24 */ /* 0x000fe200080e06ff */
[----:B----4-:R-:W-:-:S04]  /*0c90*/  LEA R2, P0, R3, UR18, 0x2 ;  /* 0x0000001203027c11 */ /* 0x010fc8000f8010ff */
        /* <DEDUP_REMOVED lines=18> */
.L_x_146:
[----:B------:R-:W4:Y:S01]  /*0dc0*/  LDCU.64 UR18, c[0x0][0x388] ;  /* 0x00007100ff1277ac */ /* 0x000f220008000a00 */
[C---:B012---:R-:W-:Y:S01]  /*0dd0*/  VIADD R5, R4.reuse, 0x100 ;  /* 0x0000010004057836 */ /* 0x047fe20000000000 */
[C---:B---3--:R-:W-:Y:S01]  /*0de0*/  IADD3 R3, P0, PT, R4.reuse, UR15, RZ ;  /* 0x0000000f04037c10 */ /* 0x048fe2000ff1e0ff */
[C---:B----4-:R-:W-:Y:S01]  /*0df0*/  VIADD R2, R4.reuse, 0x80 ;  /* 0x0000008004027836 */ /* 0x050fe20000000000 */
[C---:B------:R-:W-:Y:S01]  /*0e00*/  ISETP.GE.AND P1, PT, R4.reuse, UR17, PT ;  /* 0x0000001104007c0c */ /* 0x040fe2000bf26270 */
[----:B------:R-:W-:Y:S01]  /*0e10*/  VIADD R7, R4, 0x180 ;  /* 0x0000018004077836 */ /* 0x000fe20000000000 */
[----:B------:R-:W-:Y:S01]  /*0e20*/  ISETP.GE.AND P3, PT, R5, UR17, PT ;  /* 0x0000001105007c0c */ /* 0x000fe2000bf66270 */
[----:B------:R-:W-:Y:S01]  /*0e30*/  IMAD.X R6, RZ, RZ, UR16, P0 ;  /* 0x00000010ff067e24 */ /* 0x000fe200080e06ff */
[----:B------:R-:W-:Y:S01]  /*0e40*/  ISETP.GE.AND P2, PT, R2, UR17, PT ;  /* 0x0000001102007c0c */ /* 0x000fe2000bf46270 */
[----:B------:R-:W-:Y:S01]  /*0e50*/  VIADD R5, R4, 0x200 ;  /* 0x0000020004057836 */ /* 0x000fe20000000000 */
[----:B------:R-:W-:Y:S01]  /*0e60*/  ISETP.GE.AND P4, PT, R7, UR17, PT ;  /* 0x0000001107007c0c */ /* 0x000fe2000bf86270 */
[----:B------:R-:W-:-:S03]  /*0e70*/  IMAD.MOV.U32 R12, RZ, RZ, 0x7fffffff ;  /* 0x7fffffffff0c7424 */ /* 0x000fc600078e00ff */
[----:B------:R-:W-:Y:S01]  /*0e80*/  ISETP.GE.AND P5, PT, R5, UR17, PT ;  /* 0x0000001105007c0c */ /* 0x000fe2000bfa6270 */
[----:B------:R-:W-:Y:S01]  /*0e90*/  VIADD R5, R4, 0x300 ;  /* 0x0000030004057836 */ /* 0x000fe20000000000 */
[----:B------:R-:W-:-:S04]  /*0ea0*/  LEA R2, P0, R3, UR18, 0x2 ;  /* 0x0000001203027c11 */ /* 0x000fc8000f8010ff */
[----:B------:R-:W-:Y:S01]  /*0eb0*/  LEA.HI.X R3, R3, UR19, R6, 0x2, P0 ;  /* 0x0000001303037c11 */ /* 0x000fe200080f1406 */
[----:B------:R-:W-:Y:S01]  /*0ec0*/  IMAD.MOV.U32 R11, RZ, RZ, 0x7fffffff ;  /* 0x7fffffffff0b7424 */ /* 0x000fe200078e00ff */
[----:B------:R-:W-:-:S03]  /*0ed0*/  IADD3 R6, PT, PT, R4, 0x280, RZ ;  /* 0x0000028004067810 */ /* 0x000fc60007ffe0ff */
[----:B------:R1:W5:Y:S01]  /*0ee0*/  @!P1 LDG.E R12, desc[UR20][R2.64] ;  /* 0x00000014020c9981 */ /* 0x000362000c1e1900 */
[----:B------:R-:W-:Y:S01]  /*0ef0*/  ISETP.GE.AND P1, PT, R5, UR17, PT ;  /* 0x0000001105007c0c */ /* 0x000fe2000bf26270 */
[----:B------:R-:W-:Y:S01]  /*0f00*/  VIADD R5, R4, 0x380 ;  /* 0x0000038004057836 */ /* 0x000fe20000000000 */
[----:B------:R-:W-:Y:S01]  /*0f10*/  ISETP.GE.AND P0, PT, R6, UR17, PT ;  /* 0x0000001106007c0c */ /* 0x000fe2000bf06270 */
[----:B------:R-:W-:Y:S01]  /*0f20*/  IMAD.MOV.U32 R9, RZ, RZ, 0x7fffffff ;  /* 0x7fffffffff097424 */ /* 0x000fe200078e00ff */
[----:B------:R1:W5:Y:S02]  /*0f30*/  @!P2 LDG.E R11, desc[UR20][R2.64+0x200] ;  /* 0x00020014020ba981 */ /* 0x000364000c1e1900 */
[----:B------:R-:W-:Y:S01]  /*0f40*/  ISETP.GE.AND P2, PT, R5, UR17, PT ;  /* 0x0000001105007c0c */ /* 0x000fe2000bf46270 */
[----:B------:R-:W-:Y:S02]  /*0f50*/  VIADD R5, R4, 0x480 ;  /* 0x0000048004057836 */ /* 0x000fe40000000000 */
[----:B------:R-:W-:Y:S01]  /*0f60*/  IMAD.MOV.U32 R10, RZ, RZ, 0x7fffffff ;  /* 0x7fffffffff0a7424 */ /* 0x000fe200078e00ff */
[----:B------:R1:W5:Y:S01]  /*0f70*/  @!P4 LDG.E R9, desc[UR20][R2.64+0x600] ;  /* 0x000600140209c981 */ /* 0x000362000c1e1900 */
[----:B------:R-:W-:-:S02]  /*0f80*/  MOV R8, 0x7fffffff ;  /* 0x7fffffff00087802 */ /* 0x000fc40000000f00 */
[C---:B------:R-:W-:Y:S02]  /*0f90*/  LOP3.LUT R6, R4.reuse, 0x400, RZ, 0xfc, !PT ;  /* 0x0000040004067812 */ /* 0x040fe400078efcff */
[----:B------:R-:W-:Y:S01]  /*0fa0*/  ISETP.GE.AND P4, PT, R5, UR17, PT ;  /* 0x0000001105007c0c */ /* 0x000fe2000bf86270 */
[----:B------:R-:W-:Y:S01]  /*0fb0*/  VIADD R5, R4, 0x500 ;  /* 0x0000050004057836 */ /* 0x000fe20000000000 */
[----:B------:R1:W5:Y:S01]  /*0fc0*/  @!P3 LDG.E R10, desc[UR20][R2.64+0x400] ;  /* 0x00040014020ab981 */ /* 0x000362000c1e1900 */
[----:B------:R-:W-:Y:S01]  /*0fd0*/  ISETP.GE.AND P3, PT, R6, UR17, PT ;  /* 0x0000001106007c0c */ /* 0x000fe2000bf66270 */
[----:B------:R-:W-:Y:S02]  /*0fe0*/  IMAD.MOV.U32 R6, RZ, RZ, 0x7fffffff ;  /* 0x7fffffffff067424 */ /* 0x000fe400078e00ff */
[----:B------:R1:W5:Y:S01]  /*0ff0*/  @!P5 LDG.E R8, desc[UR20][R2.64+0x800] ;  /* 0x000800140208d981 */ /* 0x000362000c1e1900 */
[----:B------:R-:W-:Y:S01]  /*1000*/  ISETP.GE.AND P5, PT, R5, UR17, PT ;  /* 0x0000001105007c0c */ /* 0x000fe2000bfa6270 */
[----:B------:R-:W-:-:S02]  /*1010*/  VIADD R5, R4, 0x600 ;  /* 0x0000060004057836 */ /* 0x000fc40000000000 */
[----:B------:R-:W-:Y:S01]  /*1020*/  IMAD.MOV.U32 R7, RZ, RZ, 0x7fffffff ;  /* 0x7fffffffff077424 */ /* 0x000fe200078e00ff */
[----:B------:R1:W5:Y:S01]  /*1030*/  @!P1 LDG.E R6, desc[UR20][R2.64+0xc00] ;  /* 0x000c001402069981 */ /* 0x000362000c1e1900 */
[C---:B------:R-:W-:Y:S01]  /*1040*/  VIADD R13, R4.reuse, 0x580 ;  /* 0x00000580040d7836 */ /* 0x040fe20000000000 */
[----:B------:R-:W-:Y:S01]  /*1050*/  ISETP.GE.AND P1, PT, R5, UR17, PT ;  /* 0x0000001105007c0c */ /* 0x000fe2000bf26270 */
[----:B------:R-:W-:Y:S02]  /*1060*/  IMAD.MOV.U32 R5, RZ, RZ, 0x7fffffff ;  /* 0x7fffffffff057424 */ /* 0x000fe400078e00ff */
[----:B------:R-:W-:Y:S01]  /*1070*/  IMAD.MOV.U32 R19, RZ, RZ, 0x7fffffff ;  /* 0x7fffffffff137424 */ /* 0x000fe200078e00ff */
[----:B------:R1:W5:Y:S01]  /*1080*/  @!P0 LDG.E R7, desc[UR20][R2.64+0xa00] ;  /* 0x000a001402078981 */ /* 0x000362000c1e1900 */
[----:B------:R-:W-:Y:S01]  /*1090*/  IMAD.MOV.U32 R18, RZ, RZ, 0x7fffffff ;  /* 0x7fffffffff127424 */ /* 0x000fe200078e00ff */
[----:B------:R-:W-:Y:S01]  /*10a0*/  ISETP.GE.AND P0, PT, R13, UR17, PT ;  /* 0x000000110d007c0c */ /* 0x000fe2000bf06270 */
[C---:B------:R-:W-:Y:S01]  /*10b0*/  VIADD R14, R4.reuse, 0x700 ;  /* 0x00000700040e7836 */ /* 0x040fe20000000000 */
[----:B------:R-:W-:Y:S01]  /*10c0*/  IADD3 R13, PT, PT, R4, 0x680, RZ ;  /* 0x00000680040d7810 */ /* 0x000fe20007ffe0ff */
[----:B------:R1:W5:Y:S03]  /*10d0*/  @!P2 LDG.E R5, desc[UR20][R2.64+0xe00] ;  /* 0x000e00140205a981 */ /* 0x000366000c1e1900 */
[----:B------:R-:W-:Y:S01]  /*10e0*/  ISETP.GE.AND P2, PT, R13, UR17, PT ;  /* 0x000000110d007c0c */ /* 0x000fe2000bf46270 */
[----:B------:R1:W5:Y:S01]  /*10f0*/  @!P3 LDG.E R19, desc[UR20][R2.64+0x1000] ;  /* 0x001000140213b981 */ /* 0x000362000c1e1900 */
[----:B------:R-:W-:-:S03]  /*1100*/  ISETP.GE.AND P3, PT, R14, UR17, PT ;  /* 0x000000110e007c0c */ /* 0x000fc6000bf66270 */
[----:B------:R1:W5:Y:S01]  /*1110*/  @!P4 LDG.E R18, desc[UR20][R2.64+0x1200] ;  /* 0x001200140212c981 */ /* 0x000362000c1e1900 */
[----:B------:R-:W-:Y:S01]  /*1120*/  ISETP.GE.AND P4, PT, R21, UR17, PT ;  /* 0x0000001115007c0c */ /* 0x000fe2000bf86270 */
[----:B------:R-:W-:Y:S01]  /*1130*/  IMAD.MOV.U32 R17, RZ, RZ, 0x7fffffff ;  /* 0x7fffffffff117424 */ /* 0x000fe200078e00ff */
[----:B------:R-:W-:Y:S01]  /*1140*/  MOV R14, 0x7fffffff ;  /* 0x7fffffff000e7802 */ /* 0x000fe20000000f00 */
[----:B------:R-:W-:Y:S02]  /*1150*/  IMAD.MOV.U32 R16, RZ, RZ, 0x7fffffff ;  /* 0x7fffffffff107424 */ /* 0x000fe400078e00ff */
[----:B------:R-:W-:Y:S02]  /*1160*/  IMAD.MOV.U32 R22, RZ, RZ, 0x7fffffff ;  /* 0x7fffffffff167424 */ /* 0x000fe400078e00ff */
        /* <DEDUP_REMOVED lines=8> */
.L_x_147:
[----:B01----:R-:W0:Y:S02]  /*11f0*/  LDC.64 R2, c[0x0][0x398] ;  /* 0x0000e600ff027b82 */ /* 0x003e240000000a00 */
[----:B0-----:R-:W-:-:S13]  /*1200*/  ISETP.GT.AND P0, PT, R3, R2, PT ;  /* 0x000000020300720c */ /* 0x001fda0003f04270 */
[----:B------:R-:W-:Y:S05]  /*1210*/  @!P0 BRA `(.L_x_148) ;  /* 0x0000000400788947 */ /* 0x000fea0003800000 */
[----:B------:R-:W0:Y:S01]  /*1220*/  S2UR UR15, SR_CgaCtaId ;  /* 0x00000000000f79c3 */ /* 0x000e220000008800 */
[----:B-----5:R-:W-:Y:S01]  /*1230*/  LOP3.LUT R15, R15, 0x80000000, RZ, 0x3c, !PT ;  /* 0x800000000f0f7812 */ /* 0x020fe200078e3cff */
[----:B------:R-:W-:Y:S01]  /*1240*/  UMOV UR4, 0x400 ;  /* 0x0000040000047882 */ /* 0x000fe20000000000 */
[----:B------:R-:W-:Y:S01]  /*1250*/  LOP3.LUT R14, R14, 0x80000000, RZ, 0x3c, !PT ;  /* 0x800000000e0e7812 */ /* 0x000fe200078e3cff */
[----:B------:R-:W1:Y:S01]  /*1260*/  LDCU UR16, c[0x0][0x398] ;  /* 0x00007300ff1077ac */ /* 0x000e620008000800 */
[----:B------:R-:W-:Y:S02]  /*1270*/  LOP3.LUT R13, R13, 0x80000000, RZ, 0x3c, !PT ;  /* 0x800000000d0d7812 */ /* 0x000fe400078e3cff */
[----:B------:R-:W-:Y:S02]  /*1280*/  LOP3.LUT R2, R22, 0x80000000, RZ, 0x3c, !PT ;  /* 0x8000000016027812 */ /* 0x000fe400078e3cff */
[----:B------:R-:W-:Y:S02]  /*1290*/  LOP3.LUT R16, R16, 0x80000000, RZ, 0x3c, !PT ;  /* 0x8000000010107812 */ /* 0x000fe400078e3cff */
[----:B------:R-:W-:-:S02]  /*12a0*/  LOP3.LUT R17, R17, 0x80000000, RZ, 0x3c, !PT ;  /* 0x8000000011117812 */ /* 0x000fc400078e3cff */
[----:B------:R-:W-:Y:S02]  /*12b0*/  LOP3.LUT R18, R18, 0x80000000, RZ, 0x3c, !PT ;  /* 0x8000000012127812 */ /* 0x000fe400078e3cff */
[----:B------:R-:W-:Y:S02]  /*12c0*/  LOP3.LUT R19, R19, 0x80000000, RZ, 0x3c, !PT ;  /* 0x8000000013137812 */ /* 0x000fe400078e3cff */
[----:B------:R-:W-:Y:S02]  /*12d0*/  LOP3.LUT R5, R5, 0x80000000, RZ, 0x3c, !PT ;  /* 0x8000000005057812 */ /* 0x000fe400078e3cff */
[----:B------:R-:W-:Y:S02]  /*12e0*/  LOP3.LUT R6, R6, 0x80000000, RZ, 0x3c, !PT ;  /* 0x8000000006067812 */ /* 0x000fe400078e3cff */
[----:B------:R-:W-:Y:S02]  /*12f0*/  LOP3.LUT R7, R7, 0x80000000, RZ, 0x3c, !PT ;  /* 0x8000000007077812 */ /* 0x000fe400078e3cff */
[----:B------:R-:W-:Y:S01]  /*1300*/  LOP3.LUT R8, R8, 0x80000000, RZ, 0x3c, !PT ;  /* 0x8000000008087812 */ /* 0x000fe200078e3cff */
[----:B0-----:R-:W-:Y:S01]  /*1310*/  ULEA UR15, UR15, UR4, 0x18 ;  /* 0x000000040f0f7291 */ /* 0x001fe2000f8ec0ff */
[----:B------:R-:W-:-:S02]  /*1320*/  LOP3.LUT R9, R9, 0x80000000, RZ, 0x3c, !PT ;  /* 0x8000000009097812 */ /* 0x000fc400078e3cff */
[----:B------:R-:W-:Y:S01]  /*1330*/  LOP3.LUT R10, R10, 0x80000000, RZ, 0x3c, !PT ;  /* 0x800000000a0a7812 */ /* 0x000fe200078e3cff */
[----:B------:R-:W-:Y:S01]  /*1340*/  UMOV UR4, URZ ;  /* 0x000000ff00047c82 */ /* 0x000fe20008000000 */
[----:B------:R-:W-:Y:S02]  /*1350*/  LOP3.LUT R11, R11, 0x80000000, RZ, 0x3c, !PT ;  /* 0x800000000b0b7812 */ /* 0x000fe400078e3cff */
[----:B-1----:R-:W-:-:S07]  /*1360*/  LOP3.LUT R12, R12, 0x80000000, RZ, 0x3c, !PT ;  /* 0x800000000c0c7812 */ /* 0x002fce00078e3cff */
.L_x_149:
[----:B------:R-:W-:Y:S01]  /*1370*/  IMAD R22, RZ, RZ, -UR16 ;  /* 0x80000010ff167e24 */ /* 0x000fe2000f8e02ff */
[----:B0-----:R-:W-:Y:S01]  /*1380*/  SHF.R.U32.HI R23, RZ, UR16, R12 ;  /* 0x00000010ff177c19 */ /* 0x001fe2000801160c */
[----:B------:R-:W-:Y:S01]  /*1390*/  IMAD.MOV.U32 R25, RZ, RZ, -0x1 ;  /* 0xffffffffff197424 */ /* 0x000fe200078e00ff */
[----:B------:R-:W-:Y:S01]  /*13a0*/  ULEA UR17, UR4, UR15, 0xa ;  /* 0x0000000f04117291 */ /* 0x000fe2000f8e50ff */
[----:B------:R-:W-:Y:S01]  /*13b0*/  SHF.R.U32.HI R27, RZ, UR16, R10 ;  /* 0x00000010ff1b7c19 */ /* 0x000fe2000801160a */
[----:B------:R-:W-:Y:S01]  /*13c0*/  UIADD3 UR4, UPT, UPT, UR4, 0x1, URZ ;  /* 0x0000000104047890 */ /* 0x000fe2000fffe0ff */
[----:B------:R-:W-:Y:S02]  /*13d0*/  VIADDMNMX R22, R22, R3, 0x8, PT ;  /* 0x0000000816167446 */ /* 0x000fe40003800103 */
[----:B------:R-:W-:Y:S02]  /*13e0*/  SHF.R.U32.HI R29, RZ, UR16, R9 ;  /* 0x00000010ff1d7c19 */ /* 0x000fe40008011609 */
[----:B------:R-:W-:-:S02]  /*13f0*/  SHF.L.U32 R22, R25, R22, RZ ;  /* 0x0000001619167219 */ /* 0x000fc400000006ff */
[----:B------:R-:W-:Y:S02]  /*1400*/  SHF.R.U32.HI R25, RZ, UR16, R11 ;  /* 0x00000010ff197c19 */ /* 0x000fe4000801160b */
[-C--:B------:R-:W-:Y:S02]  /*1410*/  LOP3.LUT R23, R23, R22.reuse, RZ, 0x30, !PT ;  /* 0x0000001617177212 */ /* 0x080fe400078e30ff */
[-C--:B------:R-:W-:Y:S02]  /*1420*/  LOP3.LUT R25, R25, R22.reuse, RZ, 0x30, !PT ;  /* 0x0000001619197212 */ /* 0x080fe400078e30ff */
[----:B------:R-:W-:Y:S02]  /*1430*/  LOP3.LUT R27, R27, R22, RZ, 0x30, !PT ;  /* 0x000000161b1b7212 */ /* 0x000fe400078e30ff */
[----:B------:R-:W-:Y:S02]  /*1440*/  LEA R23, R23, UR17, 0x2 ;  /* 0x0000001117177c11 */ /* 0x000fe4000f8e10ff */
[----:B------:R-:W-:-:S02]  /*1450*/  LEA R25, R25, UR17, 0x2 ;  /* 0x0000001119197c11 */ /* 0x000fc4000f8e10ff */
[----:B------:R-:W-:Y:S01]  /*1460*/  LEA R27, R27, UR17, 0x2 ;  /* 0x000000111b1b7c11 */ /* 0x000fe2000f8e10ff */
[----:B------:R0:W-:Y:S01]  /*1470*/  ATOMS.POPC.INC.32 RZ, [R23+URZ] ;  /* 0x0000000017ff7f8c */ /* 0x0001e2000d8000ff */
[----:B------:R-:W-:Y:S02]  /*1480*/  SHF.R.U32.HI R24, RZ, UR16, R8 ;  /* 0x00000010ff187c19 */ /* 0x000fe40008011608 */
[----:B------:R-:W-:Y:S01]  /*1490*/  SHF.R.U32.HI R26, RZ, UR16, R7 ;  /* 0x00000010ff1a7c19 */ /* 0x000fe20008011607 */
[----:B------:R1:W-:Y:S01]  /*14a0*/  ATOMS.POPC.INC.32 RZ, [R25+URZ] ;  /* 0x0000000019ff7f8c */ /* 0x0003e2000d8000ff */
[-C--:B------:R-:W-:Y:S02]  /*14b0*/  LOP3.LUT R29, R29, R22.reuse, RZ, 0x30, !PT ;  /* 0x000000161d1d7212 */ /* 0x080fe400078e30ff */
[----:B------:R-:W-:Y:S01]  /*14c0*/  LOP3.LUT R24, R24, R22, RZ, 0x30, !PT ;  /* 0x0000001618187212 */ /* 0x000fe200078e30ff */
[----:B------:R2:W-:Y:S01]  /*14d0*/  ATOMS.POPC.INC.32 RZ, [R27+URZ] ;  /* 0x000000001bff7f8c */ /* 0x0005e2000d8000ff */
[----:B0-----:R-:W-:-:S02]  /*14e0*/  SHF.R.U32.HI R23, RZ, UR16, R6 ;  /* 0x00000010ff177c19 */ /* 0x001fc40008011606 */
[-C--:B------:R-:W-:Y:S02]  /*14f0*/  LOP3.LUT R26, R26, R22.reuse, RZ, 0x30, !PT ;  /* 0x000000161a1a7212 */ /* 0x080fe400078e30ff */
[----:B-1----:R-:W-:Y:S02]  /*1500*/  SHF.R.U32.HI R25, RZ, UR16, R5 ;  /* 0x00000010ff197c19 */ /* 0x002fe40008011605 */
[-C--:B------:R-:W-:Y:S02]  /*1510*/  LOP3.LUT R23, R23, R22.reuse, RZ, 0x30, !PT ;  /* 0x0000001617177212 */ /* 0x080fe400078e30ff */
[----:B--2---:R-:W-:Y:S02]  /*1520*/  SHF.R.U32.HI R27, RZ, UR16, R19 ;  /* 0x00000010ff1b7c19 */ /* 0x004fe40008011613 */
[----:B------:R-:W-:Y:S02]  /*1530*/  LEA R29, R29, UR17, 0x2 ;  /* 0x000000111d1d7c11 */ /* 0x000fe4000f8e10ff */
[----:B------:R-:W-:-:S02]  /*1540*/  LOP3.LUT R25, R25, R22, RZ, 0x30, !PT ;  /* 0x0000001619197212 */ /* 0x000fc400078e30ff */
[----:B------:R-:W-:Y:S01]  /*1550*/  LEA R24, R24, UR17, 0x2 ;  /* 0x0000001118187c11 */ /* 0x000fe2000f8e10ff */
[----:B------:R0:W-:Y:S01]  /*1560*/  ATOMS.POPC.INC.32 RZ, [R29+URZ] ;  /* 0x000000001dff7f8c */ /* 0x0001e2000d8000ff */
[----:B------:R-:W-:Y:S02]  /*1570*/  LOP3.LUT R27, R27, R22, RZ, 0x30, !PT ;  /* 0x000000161b1b7212 */ /* 0x000fe400078e30ff */
[----:B------:R-:W-:Y:S01]  /*1580*/  LEA R26, R26, UR17, 0x2 ;  /* 0x000000111a1a7c11 */ /* 0x000fe2000f8e10ff */
[----:B------:R1:W-:Y:S01]  /*1590*/  ATOMS.POPC.INC.32 RZ, [R24+URZ] ;  /* 0x0000000018ff7f8c */ /* 0x0003e2000d8000ff */
[----:B------:R-:W-:Y:S02]  /*15a0*/  LEA R23, R23, UR17, 0x2 ;  /* 0x0000001117177c11 */ /* 0x000fe4000f8e10ff */
[----:B------:R-:W-:Y:S01]  /*15b0*/  LEA R25, R25, UR17, 0x2 ;  /* 0x0000001119197c11 */ /* 0x000fe2000f8e10ff */
[----:B------:R2:W-:Y:S01]  /*15c0*/  ATOMS.POPC.INC.32 RZ, [R26+URZ] ;  /* 0x000000001aff7f8c */ /* 0x0005e2000d8000ff */
[----:B------:R-:W-:-:S02]  /*15d0*/  LEA R27, R27, UR17, 0x2 ;  /* 0x000000111b1b7c11 */ /* 0x000fc4000f8e10ff */
[----:B0-----:R-:W-:Y:S01]  /*15e0*/  SHF.R.U32.HI R29, RZ, UR16, R18 ;  /* 0x00000010ff1d7c19 */ /* 0x001fe20008011612 */
[----:B------:R0:W-:Y:S01]  /*15f0*/  ATOMS.POPC.INC.32 RZ, [R23+URZ] ;  /* 0x0000000017ff7f8c */ /* 0x0001e2000d8000ff */
[----:B-1----:R-:W-:Y:S02]  /*1600*/  SHF.R.U32.HI R24, RZ, UR16, R17 ;  /* 0x00000010ff187c19 */ /* 0x002fe40008011611 */
[----:B------:R-:W-:Y:S01]  /*1610*/  SHF.R.U32.HI R28, RZ, UR16, R15 ;  /* 0x00000010ff1c7c19 */ /* 0x000fe2000801160f */
[----:B------:R1:W-:Y:S01]  /*1620*/  ATOMS.POPC.INC.32 RZ, [R25+URZ] ;  /* 0x0000000019ff7f8c */ /* 0x0003e2000d8000ff */
[----:B--2---:R-:W-:Y:S02]  /*1630*/  SHF.R.U32.HI R26, RZ, UR16, R16 ;  /* 0x00000010ff1a7c19 */ /* 0x004fe40008011610 */
[----:B------:R-:W-:Y:S01]  /*1640*/  LOP3.LUT R29, R29, R22, RZ, 0x30, !PT ;  /* 0x000000161d1d7212 */ /* 0x000fe200078e30ff */
[----:B------:R2:W-:Y:S01]  /*1650*/  ATOMS.POPC.INC.32 RZ, [R27+URZ] ;  /* 0x000000001bff7f8c */ /* 0x0005e2000d8000ff */
[----:B0-----:R-:W-:-:S02]  /*1660*/  SHF.R.U32.HI R23, RZ, UR16, R2 ;  /* 0x00000010ff177c19 */ /* 0x001fc40008011602 */
[-C--:B------:R-:W-:Y:S02]  /*1670*/  LOP3.LUT R24, R24, R22.reuse, RZ, 0x30, !PT ;  /* 0x0000001618187212 */ /* 0x080fe400078e30ff */
[----:B-1----:R-:W-:Y:S02]  /*1680*/  SHF.R.U32.HI R25, RZ, UR16, R13 ;  /* 0x00000010ff197c19 */ /* 0x002fe4000801160d */
[-C--:B------:R-:W-:Y:S02]  /*1690*/  LOP3.LUT R26, R26, R22.reuse, RZ, 0x30, !PT ;  /* 0x000000161a1a7212 */ /* 0x080fe400078e30ff */
[----:B--2---:R-:W-:Y:S01]  /*16a0*/  SHF.R.U32.HI R27, RZ, UR16, R14 ;  /* 0x00000010ff1b7c19 */ /* 0x004fe2000801160e */
[----:B------:R-:W-:Y:S01]  /*16b0*/  UIADD3 UR16, UPT, UPT, UR16, 0x8, URZ ;  /* 0x0000000810107890 */ /* 0x000fe2000fffe0ff */
[----:B------:R-:W-:Y:S02]  /*16c0*/  LOP3.LUT R23, R23, R22, RZ, 0x30, !PT ;  /* 0x0000001617177212 */ /* 0x000fe400078e30ff */
[----:B------:R-:W-:-:S02]  /*16d0*/  LEA R29, R29, UR17, 0x2 ;  /* 0x000000111d1d7c11 */ /* 0x000fc4000f8e10ff */
[-C--:B------:R-:W-:Y:S02]  /*16e0*/  LOP3.LUT R25, R25, R22.reuse, RZ, 0x30, !PT ;  /* 0x0000001619197212 */ /* 0x080fe400078e30ff */
[----:B------:R-:W-:Y:S01]  /*16f0*/  ISETP.LE.AND P0, PT, R3, UR16, PT ;  /* 0x0000001003007c0c */ /* 0x000fe2000bf03270 */
[----:B------:R0:W-:Y:S01]  /*1700*/  ATOMS.POPC.INC.32 RZ, [R29+URZ] ;  /* 0x000000001dff7f8c */ /* 0x0001e2000d8000ff */
[----:B------:R-:W-:Y:S02]  /*1710*/  LEA R24, R24, UR17, 0x2 ;  /* 0x0000001118187c11 */ /* 0x000fe4000f8e10ff */
[-C--:B------:R-:W-:Y:S02]  /*1720*/  LOP3.LUT R27, R27, R22.reuse, RZ, 0x30, !PT ;  /* 0x000000161b1b7212 */ /* 0x080fe400078e30ff */
[----:B------:R-:W-:Y:S01]  /*1730*/  LEA R26, R26, UR17, 0x2 ;  /* 0x000000111a1a7c11 */ /* 0x000fe2000f8e10ff */
[----:B------:R0:W-:Y:S01]  /*1740*/  ATOMS.POPC.INC.32 RZ, [R24+URZ] ;  /* 0x0000000018ff7f8c */ /* 0x0001e2000d8000ff */
[----:B------:R-:W-:-:S02]  /*1750*/  LOP3.LUT R28, R28, R22, RZ, 0x30, !PT ;  /* 0x000000161c1c7212 */ /* 0x000fc400078e30ff */
[----:B------:R-:W-:Y:S01]  /*1760*/  LEA R23, R23, UR17, 0x2 ;  /* 0x0000001117177c11 */ /* 0x000fe2000f8e10ff */
[----:B------:R0:W-:Y:S01]  /*1770*/  ATOMS.POPC.INC.32 RZ, [R26+URZ] ;  /* 0x000000001aff7f8c */ /* 0x0001e2000d8000ff */
[----:B------:R-:W-:Y:S02]  /*1780*/  LEA R25, R25, UR17, 0x2 ;  /* 0x0000001119197c11 */ /* 0x000fe4000f8e10ff */
[----:B------:R-:W-:Y:S01]  /*1790*/  LEA R27, R27, UR17, 0x2 ;  /* 0x000000111b1b7c11 */ /* 0x000fe2000f8e10ff */
[----:B------:R0:W-:Y:S01]  /*17a0*/  ATOMS.POPC.INC.32 RZ, [R23+URZ] ;  /* 0x0000000017ff7f8c */ /* 0x0001e2000d8000ff */
[----:B------:R-:W-:-:S03]  /*17b0*/  LEA R28, R28, UR17, 0x2 ;  /* 0x000000111c1c7c11 */ /* 0x000fc6000f8e10ff */
[----:B------:R0:W-:Y:S04]  /*17c0*/  ATOMS.POPC.INC.32 RZ, [R25+URZ] ;  /* 0x0000000019ff7f8c */ /* 0x0001e8000d8000ff */
[----:B------:R0:W-:Y:S04]  /*17d0*/  ATOMS.POPC.INC.32 RZ, [R27+URZ] ;  /* 0x000000001bff7f8c */ /* 0x0001e8000d8000ff */
[----:B------:R0:W-:Y:S01]  /*17e0*/  ATOMS.POPC.INC.32 RZ, [R28+URZ] ;  /* 0x000000001cff7f8c */ /* 0x0001e2000d8000ff */
[----:B------:R-:W-:Y:S05]  /*17f0*/  @!P0 BRA `(.L_x_149) ;  /* 0xfffffff800dc8947 */ /* 0x000fea000383ffff */
.L_x_148:
[----:B------:R-:W-:Y:S05]  /*1800*/  BRA.U !UP0, `(.L_x_150) ;  /* 0xfffffff108dc7547 */ /* 0x000fea000b83ffff */
.L_x_145:
[----:B------:R-:W-:Y:S01]  /*1810*/  BAR.SYNC.DEFER_BLOCKING 0x0 ;  /* 0x0000000000007b1d */ /* 0x000fe20000010000 */
[----:B------:R-:W-:-:S05]  /*1820*/  ISETP.NE.AND P0, PT, R20, RZ, PT ;  /* 0x000000ff1400720c */ /* 0x000fca0003f05270 */
[----:B------:R-:W-:Y:S08]  /*1830*/  BSSY.RECONVERGENT B0, `(.L_x_151) ;  /* 0x0000164000007945 */ /* 0x000ff00003800200 */
[----:B------:R-:W-:Y:S05]  /*1840*/  @P0 BRA `(.L_x_152) ;  /* 0x0000001400880947 */ /* 0x000fea0003800000 */
[----:B------:R-:W-:Y:S01]  /*1850*/  UISETP.GE.U32.AND UP0, UPT, UR22, 0x7, UPT ;  /* 0x000000071600788c */ /* 0x000fe2000bf06070 */
[----:B0-23--:R-:W-:-:S08]  /*1860*/  IMAD.MOV.U32 R3, RZ, RZ, RZ ;  /* 0x000000ffff037224 */ /* 0x00dfd000078e00ff */
[----:B------:R-:W-:Y:S05]  /*1870*/  BRA.U !UP0, `(.L_x_153) ;  /* 0x00000005085c7547 */ /* 0x000fea000b800000 */
[----:B----4-:R-:W0:Y:S01]  /*1880*/  LDC.64 R2, c[0x0][0x380] ;  /* 0x0000e000ff027b82 */ /* 0x010e220000000a00 */
[----:B-1---5:R-:W-:-:S07]  /*1890*/  IMAD.MOV.U32 R5, RZ, RZ, RZ ;  /* 0x000000ffff057224 */ /* 0x022fce00078e00ff */
.L_x_170:
[----:B----4-:R-:W-:Y:S01]  /*18a0*/  IMAD R7, R5, 0x400, R0 ;  /* 0x0000040005077824 */ /* 0x010fe200078e0200 */
[----:B------:R-:W-:Y:S04]  /*18b0*/  BSSY.RECONVERGENT B1, `(.L_x_154) ;  /* 0x000000f000017945 */ /* 0x000fe80003800200 */
[----:B01----:R-:W1:Y:S04]  /*18c0*/  LDS R18, [R7] ;  /* 0x0000000007127984 */ /* 0x003e680000000800 */
[----:B--23--:R2:W3:Y:S04]  /*18d0*/  LDS R9, [R7+0x400] ;  /* 0x0004000007097984 */ /* 0x00c4e80000000800 */
[----:B------:R2:W4:Y:S04]  /*18e0*/  LDS R22, [R7+0x800] ;  /* 0x0008000007167984 */ /* 0x0005280000000800 */
[----:B------:R2:W0:Y:S04]  /*18f0*/  LDS R14, [R7+0xc00] ;  /* 0x000c0000070e7984 */ /* 0x0004280000000800 */
[----:B------:R2:W0:Y:S04]  /*1900*/  LDS R12, [R7+0x1000] ;  /* 0x00100000070c7984 */ /* 0x0004280000000800 */
[----:B------:R2:W0:Y:S04]  /*1910*/  LDS R6, [R7+0x1400] ;  /* 0x0014000007067984 */ /* 0x0004280000000800 */
[----:B------:R2:W0:Y:S04]  /*1920*/  LDS R8, [R7+0x1800] ;  /* 0x0018000007087984 */ /* 0x0004280000000800 */
[----:B------:R2:W0:Y:S01]  /*1930*/  LDS R10, [R7+0x1c00] ;  /* 0x001c0000070a7984 */ /* 0x0004220000000800 */
[----:B-1----:R-:W-:-:S13]  /*1940*/  ISETP.NE.AND P0, PT, R18, RZ, PT ;  /* 0x000000ff1200720c */ /* 0x002fda0003f05270 */
[----:B--234-:R-:W-:Y:S05]  /*1950*/  @!P0 BRA `(.L_x_155) ;  /* 0x0000000000108947 */ /* 0x01cfea0003800000 */
[----:B------:R-:W-:Y:S01]  /*1960*/  LEA R17, R5, R4, 0x8 ;  /* 0x0000000405117211 */ /* 0x000fe200078e40ff */
[----:B------:R-:W-:-:S04]  /*1970*/  IMAD.MOV.U32 R19, RZ, RZ, RZ ;  /* 0x000000ffff137224 */ /* 0x000fc800078e00ff */
[----:B0-----:R-:W-:-:S05]  /*1980*/  IMAD.WIDE.U32 R16, R17, 0x8, R2 ;  /* 0x0000000811107825 */ /* 0x001fca00078e0002 */
[----:B------:R1:W-:Y:S02]  /*1990*/  REDG.E.ADD.64.STRONG.GPU desc[UR20][R16.64], R18 ;  /* 0x000000121000798e */ /* 0x0003e4000c12e514 */
.L_x_155:
[----:B------:R-:W-:Y:S05]  /*19a0*/  BSYNC.RECONVERGENT B1 ;  /* 0x0000000000017941 */ /* 0x000fea0003800200 */
.L_x_154:
[----:B------:R-:W-:Y:S01]  /*19b0*/  ISETP.NE.AND P6, PT, R9, RZ, PT ;  /* 0x000000ff0900720c */ /* 0x000fe20003fc5270 */
[----:B------:R-:W-:Y:S01]  /*19c0*/  BSSY.RECONVERGENT B1, `(.L_x_156) ;  /* 0x000000e000017945 */ /* 0x000fe20003800200 */
[----:B------:R-:W-:Y:S02]  /*19d0*/  ISETP.NE.AND P0, PT, R22, RZ, PT ;  /* 0x000000ff1600720c */ /* 0x000fe40003f05270 */
[----:B0-----:R-:W-:Y:S02]  /*19e0*/  ISETP.NE.AND P1, PT, R14, RZ, PT ;  /* 0x000000ff0e00720c */ /* 0x001fe40003f25270 */
[----:B------:R-:W-:Y:S02]  /*19f0*/  ISETP.NE.AND P2, PT, R12, RZ, PT ;  /* 0x000000ff0c00720c */ /* 0x000fe40003f45270 */
[----:B------:R-:W-:Y:S02]  /*1a00*/  ISETP.NE.AND P3, PT, R6, RZ, PT ;  /* 0x000000ff0600720c */ /* 0x000fe40003f65270 */
[----:B------:R-:W-:-:S02]  /*1a10*/  ISETP.NE.AND P4, PT, R8, RZ, PT ;  /* 0x000000ff0800720c */ /* 0x000fc40003f85270 */
[----:B------:R-:W-:Y:S01]  /*1a20*/  ISETP.NE.AND P5, PT, R10, RZ, PT ;  /* 0x000000ff0a00720c */ /* 0x000fe20003fa5270 */
[----:B------:R-:W-:-:S12]  /*1a30*/  @!P6 BRA `(.L_x_157) ;  /* 0x000000000018e947 */ /* 0x000fd80003800000 */
[----:B-1----:R-:W-:Y:S02]  /*1a40*/  IMAD R17, R5, 0x100, R4 ;  /* 0x0000010005117824 */ /* 0x002fe400078e0204 */
[----:B------:R-:W-:Y:S02]  /*1a50*/  IMAD.MOV.U32 R18, RZ, RZ, R9 ;  /* 0x000000ffff127224 */ /* 0x000fe400078e0009 */
[----:B------:R-:W-:Y:S02]  /*1a60*/  VIADD R17, R17, 0x100 ;  /* 0x0000010011117836 */ /* 0x000fe40000000000 */
[----:B------:R-:W-:Y:S02]  /*1a70*/  IMAD.MOV.U32 R19, RZ, RZ, RZ ;  /* 0x000000ffff137224 */ /* 0x000fe400078e00ff */
[----:B------:R-:W-:-:S05]  /*1a80*/  IMAD.WIDE.U32 R16, R17, 0x8, R2 ;  /* 0x0000000811107825 */ /* 0x000fca00078e0002 */
[----:B------:R0:W-:Y:S02]  /*1a90*/  REDG.E.ADD.64.STRONG.GPU desc[UR20][R16.64], R18 ;  /* 0x000000121000798e */ /* 0x0001e4000c12e514 */
.L_x_157:
[----:B------:R-:W-:Y:S05]  /*1aa0*/  BSYNC.RECONVERGENT B1 ;  /* 0x0000000000017941 */ /* 0x000fea0003800200 */
.L_x_156:
[----:B------:R-:W-:Y:S04]  /*1ab0*/  BSSY.RECONVERGENT B1, `(.L_x_158) ;  /* 0x0000007000017945 */ /* 0x000fe80003800200 */
[----:B------:R-:W-:Y:S05]  /*1ac0*/  @!P0 BRA `(.L_x_159) ;  /* 0x0000000000148947 */ /* 0x000fea0003800000 */
[----:B01----:R-:W-:Y:S02]  /*1ad0*/  IMAD R17, R5, 0x100, R4 ;  /* 0x0000010005117824 */ /* 0x003fe400078e0204 */
[----:B------:R-:W-:-:S03]  /*1ae0*/  IMAD.MOV.U32 R23, RZ, RZ, RZ ;  /* 0x000000ffff177224 */ /* 0x000fc600078e00ff */
[----:B------:R-:W-:-:S05]  /*1af0*/  IADD3 R17, PT, PT, R17, 0x200, RZ ;  /* 0x0000020011117810 */ /* 0x000fca0007ffe0ff */
[----:B------:R-:W-:-:S05]  /*1b00*/  IMAD.WIDE.U32 R16, R17, 0x8, R2 ;  /* 0x0000000811107825 */ /* 0x000fca00078e0002 */
[----:B------:R2:W-:Y:S02]  /*1b10*/  REDG.E.ADD.64.STRONG.GPU desc[UR20][R16.64], R22 ;  /* 0x000000161000798e */ /* 0x0005e4000c12e514 */
.L_x_159:
[----:B------:R-:W-:Y:S05]  /*1b20*/  BSYNC.RECONVERGENT B1 ;  /* 0x0000000000017941 */ /* 0x000fea0003800200 */
.L_x_158:
[----:B------:R-:W-:Y:S04]  /*1b30*/  BSSY.RECONVERGENT B1, `(.L_x_160) ;  /* 0x0000007000017945 */ /* 0x000fe80003800200 */
[----:B------:R-:W-:Y:S05]  /*1b40*/  @!P1 BRA `(.L_x_161) ;  /* 0x0000000000149947 */ /* 0x000fea0003800000 */
[----:B012---:R-:W-:Y:S02]  /*1b50*/  IMAD R17, R5, 0x100, R4 ;  /* 0x0000010005117824 */ /* 0x007fe400078e0204 */
[----:B------:R-:W-:Y:S02]  /*1b60*/  IMAD.MOV.U32 R15, RZ, RZ, RZ ;  /* 0x000000ffff0f7224 */ /* 0x000fe400078e00ff */
[----:B------:R-:W-:-:S04]  /*1b70*/  VIADD R17, R17, 0x300 ;  /* 0x0000030011117836 */ /* 0x000fc80000000000 */
[----:B------:R-:W-:-:S05]  /*1b80*/  IMAD.WIDE.U32 R16, R17, 0x8, R2 ;  /* 0x0000000811107825 */ /* 0x000fca00078e0002 */
[----:B------:R3:W-:Y:S02]  /*1b90*/  REDG.E.ADD.64.STRONG.GPU desc[UR20][R16.64], R14 ;  /* 0x0000000e1000798e */ /* 0x0007e4000c12e514 */
.L_x_161:
[----:B------:R-:W-:Y:S05]  /*1ba0*/  BSYNC.RECONVERGENT B1 ;  /* 0x0000000000017941 */ /* 0x000fea0003800200 */
.L_x_160:
[----:B------:R-:W-:Y:S04]  /*1bb0*/  BSSY.RECONVERGENT B1, `(.L_x_162) ;  /* 0x0000007000017945 */ /* 0x000fe80003800200 */
[----:B------:R-:W-:Y:S05]  /*1bc0*/  @!P2 BRA `(.L_x_163) ;  /* 0x000000000014a947 */ /* 0x000fea0003800000 */
[----:B---3--:R-:W-:Y:S02]  /*1bd0*/  IMAD R15, R5, 0x100, R4 ;  /* 0x00000100050f7824 */ /* 0x008fe400078e0204 */
[----:B------:R-:W-:Y:S02]  /*1be0*/  HFMA2 R13, -RZ, RZ, 0, 0 ;  /* 0x00000000ff0d7431 */ /* 0x000fe400000001ff */
[----:B------:R-:W-:-:S04]  /*1bf0*/  VIADD R15, R15, 0x400 ;  /* 0x000004000f0f7836 */ /* 0x000fc80000000000 */
[----:B------:R-:W-:-:S05]  /*1c00*/  IMAD.WIDE.U32 R14, R15, 0x8, R2 ;  /* 0x000000080f0e7825 */ /* 0x000fca00078e0002 */
[----:B------:R4:W-:Y:S02]  /*1c10*/  REDG.E.ADD.64.STRONG.GPU desc[UR20][R14.64], R12 ;  /* 0x0000000c0e00798e */ /* 0x0009e4000c12e514 */
.L_x_163:
[----:B------:R-:W-:Y:S05]  /*1c20*/  BSYNC.RECONVERGENT B1 ;  /* 0x0000000000017941 */ /* 0x000fea0003800200 */
.L_x_162:
[----:B------:R-:W-:Y:S04]  /*1c30*/  BSSY.RECONVERGENT B1, `(.L_x_164) ;  /* 0x0000007000017945 */ /* 0x000fe80003800200 */
[----:B------:R-:W-:Y:S05]  /*1c40*/  @!P3 BRA `(.L_x_165) ;  /* 0x000000000014b947 */ /* 0x000fea0003800000 */
[----:B----4-:R-:W-:Y:S02]  /*1c50*/  IMAD R13, R5, 0x100, R4 ;  /* 0x00000100050d7824 */ /* 0x010fe400078e0204 */
[----:B------:R-:W-:Y:S02]  /*1c60*/  IMAD.MOV.U32 R7, RZ, RZ, RZ ;  /* 0x000000ffff077224 */ /* 0x000fe400078e00ff */
[----:B------:R-:W-:-:S04]  /*1c70*/  VIADD R13, R13, 0x500 ;  /* 0x000005000d0d7836 */ /* 0x000fc80000000000 */
[----:B------:R-:W-:-:S05]  /*1c80*/  IMAD.WIDE.U32 R12, R13, 0x8, R2 ;  /* 0x000000080d0c7825 */ /* 0x000fca00078e0002 */
[----:B------:R4:W-:Y:S02]  /*1c90*/  REDG.E.ADD.64.STRONG.GPU desc[UR20][R12.64], R6 ;  /* 0x000000060c00798e */ /* 0x0009e4000c12e514 */
.L_x_165:
[----:B------:R-:W-:Y:S05]  /*1ca0*/  BSYNC.RECONVERGENT B1 ;  /* 0x0000000000017941 */ /* 0x000fea0003800200 */
.L_x_164:
[----:B------:R-:W-:Y:S04]  /*1cb0*/  BSSY.RECONVERGENT B1, `(.L_x_166) ;  /* 0x0000007000017945 */ /* 0x000fe80003800200 */
[----:B------:R-:W-:Y:S05]  /*1cc0*/  @!P4 BRA `(.L_x_167) ;  /* 0x000000000014c947 */ /* 0x000fea0003800000 */
[----:B----4-:R-:W-:Y:S02]  /*1cd0*/  IMAD R7, R5, 0x100, R4 ;  /* 0x0000010005077824 */ /* 0x010fe400078e0204 */
[----:B------:R-:W-:Y:S02]  /*1ce0*/  IMAD.MOV.U32 R9, RZ, RZ, RZ ;  /* 0x000000ffff097224 */ /* 0x000fe400078e00ff */
[----:B------:R-:W-:-:S04]  /*1cf0*/  VIADD R7, R7, 0x600 ;  /* 0x0000060007077836 */ /* 0x000fc80000000000 */
[----:B------:R-:W-:-:S05]  /*1d00*/  IMAD.WIDE.U32 R6, R7, 0x8, R2 ;  /* 0x0000000807067825 */ /* 0x000fca00078e0002 */
[----:B------:R4:W-:Y:S02]  /*1d10*/  REDG.E.ADD.64.STRONG.GPU desc[UR20][R6.64], R8 ;  /* 0x000000080600798e */ /* 0x0009e4000c12e514 */
.L_x_167:
[----:B------:R-:W-:Y:S05]  /*1d20*/  BSYNC.RECONVERGENT B1 ;  /* 0x0000000000017941 */ /* 0x000fea0003800200 */
.L_x_166:
[----:B------:R-:W-:Y:S04]  /*1d30*/  BSSY.RECONVERGENT B1, `(.L_x_168) ;  /* 0x0000007000017945 */ /* 0x000fe80003800200 */
[----:B------:R-:W-:Y:S05]  /*1d40*/  @!P5 BRA `(.L_x_169) ;  /* 0x000000000014d947 */ /* 0x000fea0003800000 */
[----:B----4-:R-:W-:Y:S01]  /*1d50*/  LEA R7, R5, R4, 0x8 ;  /* 0x0000000405077211 */ /* 0x010fe200078e40ff */
[----:B------:R-:W-:-:S04]  /*1d60*/  IMAD.MOV.U32 R11, RZ, RZ, RZ ;  /* 0x000000ffff0b7224 */ /* 0x000fc800078e00ff */
[----:B------:R-:W-:-:S04]  /*1d70*/  VIADD R7, R7, 0x700 ;  /* 0x0000070007077836 */ /* 0x000fc80000000000 */
[----:B------:R-:W-:-:S05]  /*1d80*/  IMAD.WIDE.U32 R6, R7, 0x8, R2 ;  /* 0x0000000807067825 */ /* 0x000fca00078e0002 */
[----:B------:R4:W-:Y:S02]  /*1d90*/  REDG.E.ADD.64.STRONG.GPU desc[UR20][R6.64], R10 ;  /* 0x0000000a0600798e */ /* 0x0009e4000c12e514 */
.L_x_169:
[----:B------:R-:W-:Y:S05]  /*1da0*/  BSYNC.RECONVERGENT B1 ;  /* 0x0000000000017941 */ /* 0x000fea0003800200 */
.L_x_168:
[----:B------:R-:W-:-:S05]  /*1db0*/  VIADD R5, R5, 0x8 ;  /* 0x0000000805057836 */ /* 0x000fca0000000000 */
[----:B------:R-:W-:-:S13]  /*1dc0*/  ISETP.NE.AND P0, PT, R5, UR27, PT ;  /* 0x0000001b05007c0c */ /* 0x000fda000bf05270 */
[----:B------:R-:W-:Y:S05]  /*1dd0*/  @P0 BRA `(.L_x_170) ;  /* 0xfffffff800b00947 */ /* 0x000fea000383ffff */
[----:B------:R-:W-:-:S07]  /*1de0*/  IMAD.U32 R3, RZ, RZ, UR27 ;  /* 0x0000001bff037e24 */ /* 0x000fce000f8e00ff */
.L_x_153:
[----:B------:R-:W-:Y:S02]  /*1df0*/  UISETP.NE.AND UP0, UPT, UR24, URZ, UPT ;  /* 0x000000ff1800728c */ /* 0x000fe4000bf05270 */
[----:B----45:R-:W-:Y:S02]  /*1e00*/  IMAD.U32 R8, RZ, RZ, UR24 ;  /* 0x00000018ff087e24 */ /* 0x030fe4000f8e00ff */
[----:B-1----:R-:W-:-:S03]  /*1e10*/  IMAD.U32 R5, RZ, RZ, UR25 ;  /* 0x00000019ff057e24 */ /* 0x002fc6000f8e00ff */
[----:B------:R-:W-:Y:S01]  /*1e20*/  IADD3 R8, PT, PT, R8, -0x1, RZ ;  /* 0xffffffff08087810 */ /* 0x000fe20007ffe0ff */
[----:B------:R-:W-:Y:S01]  /*1e30*/  VIADD R5, R5, 0xffffffff ;  /* 0xffffffff05057836 */ /* 0x000fe20000000000 */
[----:B------:R-:W-:Y:S06]  /*1e40*/  BRA.U !UP0, `(.L_x_171) ;  /* 0x0000000508707547 */ /* 0x000fec000b800000 */
[----:B------:R-:W-:-:S13]  /*1e50*/  ISETP.GE.U32.AND P0, PT, R8, 0x3, PT ;  /* 0x000000030800780c */ /* 0x000fda0003f06070 */
[----:B------:R-:W-:Y:S05]  /*1e60*/  @!P0 BRA `(.L_x_172) ;  /* 0x0000000000bc8947 */ /* 0x000fea0003800000 */
[----:B------:R-:W-:Y:S01]  /*1e70*/  IMAD R7, R3, 0x400, R0 ;  /* 0x0000040003077824 */ /* 0x000fe200078e0200 */
[----:B------:R-:W-:Y:S04]  /*1e80*/  BSSY.RECONVERGENT B1, `(.L_x_173) ;  /* 0x000000f000017945 */ /* 0x000fe80003800200 */
[----:B------:R-:W1:Y:S04]  /*1e90*/  LDS R12, [R7] ;  /* 0x00000000070c7984 */ /* 0x000e680000000800 */
[----:B------:R-:W4:Y:S04]  /*1ea0*/  LDS R9, [R7+0x400] ;  /* 0x0004000007097984 */ /* 0x000f280000000800 */
[----:B------:R-:W5:Y:S04]  /*1eb0*/  LDS R6, [R7+0x800] ;  /* 0x0008000007067984 */ /* 0x000f680000000800 */
[----:B------:R-:W0:Y:S01]  /*1ec0*/  LDS R2, [R7+0xc00] ;  /* 0x000c000007027984 */ /* 0x000e220000000800 */
[----:B-1----:R-:W-:-:S02]  /*1ed0*/  ISETP.NE.AND P0, PT, R12, RZ, PT ;  /* 0x000000ff0c00720c */ /* 0x002fc40003f05270 */
[----:B----4-:R-:W-:Y:S02]  /*1ee0*/  ISETP.NE.AND P1, PT, R9, RZ, PT ;  /* 0x000000ff0900720c */ /* 0x010fe40003f25270 */
[----:B-----5:R-:W-:Y:S02]  /*1ef0*/  ISETP.NE.AND P2, PT, R6, RZ, PT ;  /* 0x000000ff0600720c */ /* 0x020fe40003f45270 */
[----:B0-----:R-:W-:-:S07]  /*1f00*/  ISETP.NE.AND P3, PT, R2, RZ, PT ;  /* 0x000000ff0200720c */ /* 0x001fce0003f65270 */
[----:B------:R-:W-:Y:S06]  /*1f10*/  @!P0 BRA `(.L_x_174) ;  /* 0x0000000000148947 */ /* 0x000fec0003800000 */
[----:B------:R-:W0:Y:S01]  /*1f20*/  LDC.64 R10, c[0x0][0x380] ;  /* 0x0000e000ff0a7b82 */ /* 0x000e220000000a00 */
[----:B------:R-:W-:Y:S02]  /*1f30*/  IMAD R7, R3, 0x100, R4 ;  /* 0x0000010003077824 */ /* 0x000fe400078e0204 */
[----:B------:R-:W-:Y:S02]  /*1f40*/  IMAD.MOV.U32 R13, RZ, RZ, RZ ;  /* 0x000000ffff0d7224 */ /* 0x000fe400078e00ff */
[----:B0-----:R-:W-:-:S05]  /*1f50*/  IMAD.WIDE.U32 R10, R7, 0x8, R10 ;  /* 0x00000008070a7825 */ /* 0x001fca00078e000a */
[----:B------:R0:W-:Y:S02]  /*1f60*/  REDG.E.ADD.64.STRONG.GPU desc[UR20][R10.64], R12 ;  /* 0x0000000c0a00798e */ /* 0x0001e4000c12e514 */
.L_x_174:
[----:B------:R-:W-:Y:S05]  /*1f70*/  BSYNC.RECONVERGENT B1 ;  /* 0x0000000000017941 */ /* 0x000fea0003800200 */
.L_x_173:
[----:B------:R-:W-:Y:S04]  /*1f80*/  BSSY.RECONVERGENT B1, `(.L_x_175) ;  /* 0x0000009000017945 */ /* 0x000fe80003800200 */
[----:B------:R-:W-:Y:S05]  /*1f90*/  @!P1 BRA `(.L_x_176) ;  /* 0x00000000001c9947 */ /* 0x000fea0003800000 */
[----:B0-----:R-:W0:Y:S01]  /*1fa0*/  LDC.64 R10, c[0x0][0x380] ;  /* 0x0000e000ff0a7b82 */ /* 0x001e220000000a00 */
[----:B------:R-:W-:Y:S01]  /*1fb0*/  IMAD R7, R3, 0x100, R4 ;  /* 0x0000010003077824 */ /* 0x000fe200078e0204 */
[----:B------:R-:W-:Y:S01]  /*1fc0*/  MOV R12, R9 ;  /* 0x00000009000c7202 */ /* 0x000fe20000000f00 */
[----:B------:R-:W-:Y:S02]  /*1fd0*/  IMAD.MOV.U32 R13, RZ, RZ, RZ ;  /* 0x000000ffff0d7224 */ /* 0x000fe400078e00ff */
[----:B------:R-:W-:-:S04]  /*1fe0*/  VIADD R7, R7, 0x100 ;  /* 0x0000010007077836 */ /* 0x000fc80000000000 */
[----:B0-----:R-:W-:-:S05]  /*1ff0*/  IMAD.WIDE.U32 R10, R7, 0x8, R10 ;  /* 0x00000008070a7825 */ /* 0x001fca00078e000a */
[----:B------:R1:W-:Y:S02]  /*2000*/  REDG.E.ADD.64.STRONG.GPU desc[UR20][R10.64], R12 ;  /* 0x0000000c0a00798e */ /* 0x0003e4000c12e514 */
.L_x_176:
[----:B------:R-:W-:Y:S05]  /*2010*/  BSYNC.RECONVERGENT B1 ;  /* 0x0000000000017941 */ /* 0x000fea0003800200 */
.L_x_175:
[----:B------:R-:W-:Y:S04]  /*2020*/  BSSY.RECONVERGENT B1, `(.L_x_177) ;  /* 0x0000008000017945 */ /* 0x000fe80003800200 */
[----:B------:R-:W-:Y:S05]  /*2030*/  @!P2 BRA `(.L_x_178) ;  /* 0x000000000018a947 */ /* 0x000fea0003800000 */
[----:B01----:R-:W0:Y:S01]  /*2040*/  LDC.64 R10, c[0x0][0x380] ;  /* 0x0000e000ff0a7b82 */ /* 0x003e220000000a00 */
[----:B------:R-:W-:-:S04]  /*2050*/  IMAD R7, R3, 0x100, R4 ;  /* 0x0000010003077824 */ /* 0x000fc800078e0204 */
[----:B------:R-:W-:-:S04]  /*2060*/  VIADD R7, R7, 0x200 ;  /* 0x0000020007077836 */ /* 0x000fc80000000000 */
[----:B0-----:R-:W-:-:S04]  /*2070*/  IMAD.WIDE.U32 R10, R7, 0x8, R10 ;  /* 0x00000008070a7825 */ /* 0x001fc800078e000a */
[----:B------:R-:W-:-:S05]  /*2080*/  IMAD.MOV.U32 R7, RZ, RZ, RZ ;  /* 0x000000ffff077224 */ /* 0x000fca00078e00ff */
[----:B------:R4:W-:Y:S02]  /*2090*/  REDG.E.ADD.64.STRONG.GPU desc[UR20][R10.64], R6 ;  /* 0x000000060a00798e */ /* 0x0009e4000c12e514 */
.L_x_178:
[----:B------:R-:W-:Y:S05]  /*20a0*/  BSYNC.RECONVERGENT B1 ;  /* 0x0000000000017941 */ /* 0x000fea0003800200 */
.L_x_177:
[----:B------:R-:W-:Y:S04]  /*20b0*/  BSSY.RECONVERGENT B1, `(.L_x_179) ;  /* 0x0000009000017945 */ /* 0x000fe80003800200 */
[----:B------:R-:W-:Y:S05]  /*20c0*/  @!P3 BRA `(.L_x_180) ;  /* 0x00000000001cb947 */ /* 0x000fea0003800000 */
[----:B----4-:R-:W4:Y:S01]  /*20d0*/  LDC.64 R6, c[0x0][0x380] ;  /* 0x0000e000ff067b82 */ /* 0x010f220000000a00 */
[----:B------:R-:W-:Y:S01]  /*20e0*/  IMAD R9, R3, 0x100, R4 ;  /* 0x0000010003097824 */ /* 0x000fe200078e0204 */
[----:B01----:R-:W-:Y:S01]  /*20f0*/  MOV R10, R2 ;  /* 0x00000002000a7202 */ /* 0x003fe20000000f00 */
[----:B------:R-:W-:Y:S02]  /*2100*/  IMAD.MOV.U32 R11, RZ, RZ, RZ ;  /* 0x000000ffff0b7224 */ /* 0x000fe400078e00ff */
[----:B------:R-:W-:-:S04]  /*2110*/  VIADD R9, R9, 0x300 ;  /* 0x0000030009097836 */ /* 0x000fc80000000000 */
[----:B----4-:R-:W-:-:S05]  /*2120*/  IMAD.WIDE.U32 R6, R9, 0x8, R6 ;  /* 0x0000000809067825 */ /* 0x010fca00078e0006 */
[----:B------:R0:W-:Y:S02]  /*2130*/  REDG.E.ADD.64.STRONG.GPU desc[UR20][R6.64], R10 ;  /* 0x0000000a0600798e */ /* 0x0001e4000c12e514 */
.L_x_180:
[----:B------:R-:W-:Y:S05]  /*2140*/  BSYNC.RECONVERGENT B1 ;  /* 0x0000000000017941 */ /* 0x000fea0003800200 */
.L_x_179:
[----:B------:R-:W-:-:S07]  /*2150*/  VIADD R3, R3, 0x4 ;  /* 0x0000000403037836 */ /* 0x000fce0000000000 */
.L_x_172:
[----:B------:R-:W-:Y:S01]  /*2160*/  UISETP.NE.AND UP0, UPT, UR25, URZ, UPT ;  /* 0x000000ff1900728c */ /* 0x000fe2000bf05270 */
[----:B------:R-:W-:Y:S08]  /*2170*/  BSSY.RECONVERGENT B1, `(.L_x_171) ;  /* 0x0000029000017945 */ /* 0x000ff00003800200 */
[----:B------:R-:W-:Y:S05]  /*2180*/  BRA.U !UP0, `(.L_x_181) ;  /* 0x00000001089c7547 */ /* 0x000fea000b800000 */
[----:B------:R-:W-:-:S13]  /*2190*/  ISETP.NE.AND P0, PT, R5, RZ, PT ;  /* 0x000000ff0500720c */ /* 0x000fda0003f05270 */
[----:B------:R-:W-:Y:S05]  /*21a0*/  @!P0 BRA `(.L_x_182) ;  /* 0x0000000000648947 */ /* 0x000fea0003800000 */
[----:B0---4-:R-:W-:Y:S01]  /*21b0*/  IMAD R6, R3, 0x400, R0 ;  /* 0x0000040003067824 */ /* 0x011fe200078e0200 */
[----:B------:R-:W-:Y:S04]  /*21c0*/  BSSY.RECONVERGENT B2, `(.L_x_183) ;  /* 0x000000c000027945 */ /* 0x000fe80003800200 */
[----:B------:R-:W0:Y:S04]  /*21d0*/  LDS R2, [R6] ;  /* 0x0000000006027984 */ /* 0x000e280000000800 */
[----:B------:R-:W4:Y:S01]  /*21e0*/  LDS R9, [R6+0x400] ;  /* 0x0004000006097984 */ /* 0x000f220000000800 */
[----:B0-----:R-:W-:-:S02]  /*21f0*/  ISETP.NE.AND P0, PT, R2, RZ, PT ;  /* 0x000000ff0200720c */ /* 0x001fc40003f05270 */
[----:B----4-:R-:W-:-:S11]  /*2200*/  ISETP.NE.AND P1, PT, R9, RZ, PT ;  /* 0x000000ff0900720c */ /* 0x010fd60003f25270 */
[----:B------:R-:W-:Y:S05]  /*2210*/  @!P0 BRA `(.L_x_184) ;  /* 0x0000000000188947 */ /* 0x000fea0003800000 */
[----:B------:R-:W0:Y:S01]  /*2220*/  LDC.64 R6, c[0x0][0x380] ;  /* 0x0000e000ff067b82 */ /* 0x000e220000000a00 */
[----:B-1----:R-:W-:-:S04]  /*2230*/  IMAD R11, R3, 0x100, R4 ;  /* 0x00000100030b7824 */ /* 0x002fc800078e0204 */
[----:B0-----:R-:W-:-:S04]  /*2240*/  IMAD.WIDE.U32 R10, R11, 0x8, R6 ;  /* 0x000000080b0a7825 */ /* 0x001fc800078e0006 */
[----:B------:R-:W-:Y:S02]  /*2250*/  IMAD.MOV.U32 R6, RZ, RZ, R2 ;  /* 0x000000ffff067224 */ /* 0x000fe400078e0002 */
[----:B------:R-:W-:-:S05]  /*2260*/  IMAD.MOV.U32 R7, RZ, RZ, RZ ;  /* 0x000000ffff077224 */ /* 0x000fca00078e00ff */
[----:B------:R0:W-:Y:S02]  /*2270*/  REDG.E.ADD.64.STRONG.GPU desc[UR20][R10.64], R6 ;  /* 0x000000060a00798e */ /* 0x0001e4000c12e514 */
.L_x_184:
[----:B------:R-:W-:Y:S05]  /*2280*/  BSYNC.RECONVERGENT B2 ;  /* 0x0000000000027941 */ /* 0x000fea0003800200 */
.L_x_183:
[----:B------:R-:W-:Y:S04]  /*2290*/  BSSY.RECONVERGENT B2, `(.L_x_185) ;  /* 0x0000009000027945 */ /* 0x000fe80003800200 */
[----:B------:R-:W-:Y:S05]  /*22a0*/  @!P1 BRA `(.L_x_186) ;  /* 0x00000000001c9947 */ /* 0x000fea0003800000 */
[----:B0-----:R-:W0:Y:S01]  /*22b0*/  LDC.64 R6, c[0x0][0x380] ;  /* 0x0000e000ff067b82 */ /* 0x001e220000000a00 */
[----:B------:R-:W-:-:S05]  /*22c0*/  LEA R2, R3, R4, 0x8 ;  /* 0x0000000403027211 */ /* 0x000fca00078e40ff */
[----:B-1----:R-:W-:-:S04]  /*22d0*/  VIADD R11, R2, 0x100 ;  /* 0x00000100020b7836 */ /* 0x002fc80000000000 */
[----:B0-----:R-:W-:-:S04]  /*22e0*/  IMAD.WIDE.U32 R10, R11, 0x8, R6 ;  /* 0x000000080b0a7825 */ /* 0x001fc800078e0006 */
[----:B------:R-:W-:Y:S02]  /*22f0*/  IMAD.MOV.U32 R6, RZ, RZ, R9 ;  /* 0x000000ffff067224 */ /* 0x000fe400078e0009 */
[----:B------:R-:W-:-:S05]  /*2300*/  IMAD.MOV.U32 R7, RZ, RZ, RZ ;  /* 0x000000ffff077224 */ /* 0x000fca00078e00ff */
[----:B------:R4:W-:Y:S02]  /*2310*/  REDG.E.ADD.64.STRONG.GPU desc[UR20][R10.64], R6 ;  /* 0x000000060a00798e */ /* 0x0009e4000c12e514 */
.L_x_186:
[----:B------:R-:W-:Y:S05]  /*2320*/  BSYNC.RECONVERGENT B2 ;  /* 0x0000000000027941 */ /* 0x000fea0003800200 */
.L_x_185:
[----:B------:R-:W-:-:S07]  /*2330*/  VIADD R3, R3, 0x2 ;  /* 0x0000000203037836 */ /* 0x000fce0000000000 */
.L_x_182:
[----:B------:R-:W-:-:S09]  /*2340*/  UISETP.NE.AND UP0, UPT, UR9, URZ, UPT ;  /* 0x000000ff0900728c */ /* 0x000fd2000bf05270 */
[----:B------:R-:W-:Y:S05]  /*2350*/  BRA.U !UP0, `(.L_x_181) ;  /* 0x0000000108287547 */ /* 0x000fea000b800000 */
[----:B------:R-:W-:-:S05]  /*2360*/  IMAD R2, R3, 0x400, R0 ;  /* 0x0000040003027824 */ /* 0x000fca00078e0200 */
[----:B------:R-:W5:Y:S02]  /*2370*/  LDS R9, [R2] ;  /* 0x0000000002097984 */ /* 0x000f640000000800 */
[----:B-----5:R-:W-:-:S13]  /*2380*/  ISETP.NE.AND P0, PT, R9, RZ, PT ;  /* 0x000000ff0900720c */ /* 0x020fda0003f05270 */
[----:B------:R-:W-:Y:S05]  /*2390*/  @!P0 BRA `(.L_x_181) ;  /* 0x0000000000188947 */ /* 0x000fea0003800000 */
[----:B0---4-:R-:W0:Y:S01]  /*23a0*/  LDC.64 R6, c[0x0][0x380] ;  /* 0x0000e000ff067b82 */ /* 0x011e220000000a00 */
[----:B------:R-:W-:-:S04]  /*23b0*/  IMAD R3, R3, 0x100, R4 ;  /* 0x0000010003037824 */ /* 0x000fc800078e0204 */
[----:B0-----:R-:W-:Y:S01]  /*23c0*/  IMAD.WIDE.U32 R2, R3, 0x8, R6 ;  /* 0x0000000803027825 */ /* 0x001fe200078e0006 */
[----:B------:R-:W-:-:S03]  /*23d0*/  MOV R6, R9 ;  /* 0x0000000900067202 */ /* 0x000fc60000000f00 */
[----:B------:R-:W-:-:S05]  /*23e0*/  IMAD.MOV.U32 R7, RZ, RZ, RZ ;  /* 0x000000ffff077224 */ /* 0x000fca00078e00ff */
[----:B------:R0:W-:Y:S02]  /*23f0*/  REDG.E.ADD.64.STRONG.GPU desc[UR20][R2.64], R6 ;  /* 0x000000060200798e */ /* 0x0001e4000c12e514 */
.L_x_181:
[----:B------:R-:W-:Y:S05]  /*2400*/  BSYNC.RECONVERGENT B1 ;  /* 0x0000000000017941 */ /* 0x000fea0003800200 */
.L_x_171:
[----:B------:R-:W-:-:S13]  /*2410*/  ISETP.GT.U32.AND P0, PT, R4, 0x7f, PT ;  /* 0x0000007f0400780c */ /* 0x000fda0003f04070 */
[----:B------:R-:W-:Y:S05]  /*2420*/  @P0 BRA `(.L_x_152) ;  /* 0x0000000800900947 */ /* 0x000fea0003800000 */
[----:B------:R-:W-:Y:S01]  /*2430*/  UISETP.GE.U32.AND UP0, UPT, UR22, 0x7, UPT ;  /* 0x000000071600788c */ /* 0x000fe2000bf06070 */
[----:B0-----:R-:W-:-:S08]  /*2440*/  IMAD.MOV.U32 R3, RZ, RZ, RZ ;  /* 0x000000ffff037224 */ /* 0x001fd000078e00ff */
[----:B------:R-:W-:Y:S05]  /*2450*/  BRA.U !UP0, `(.L_x_187) ;  /* 0x0000000508147547 */ /* 0x000fea000b800000 */
[----:B------:R-:W0:Y:S01]  /*2460*/  LDC.64 R2, c[0x0][0x380] ;  /* 0x0000e000ff027b82 */ /* 0x000e220000000a00 */
[----:B------:R-:W-:-:S07]  /*2470*/  IMAD.MOV.U32 R9, RZ, RZ, RZ ;  /* 0x000000ffff097224 */ /* 0x000fce00078e00ff */
.L_x_204:
[C---:B01--4-:R-:W-:Y:S01]  /*2480*/  IMAD R11, R9.reuse, 0x400, R0 ;  /* 0x00000400090b7824 */ /* 0x053fe200078e0200 */
[----:B------:R-:W-:Y:S01]  /*2490*/  BSSY.RECONVERGENT B1, `(.L_x_188) ;  /* 0x0000011000017945 */ /* 0x000fe20003800200 */
[C---:B--23--:R-:W-:Y:S02]  /*24a0*/  IMAD R7, R9.reuse, 0x100, R4 ;  /* 0x0000010009077824 */ /* 0x04cfe400078e0204 */
[----:B------:R-:W-:Y:S01]  /*24b0*/  VIADD R9, R9, 0x8 ;  /* 0x0000000809097836 */ /* 0x000fe20000000000 */
[----:B---3--:R-:W1:Y:S01]  /*24c0*/  LDS R14, [R11+0x200] ;  /* 0x000200000b0e7984 */ /* 0x008e620000000800 */
[----:B0-----:R-:W-:-:S03]  /*24d0*/  IMAD.WIDE.U32 R6, R7, 0x8, R2 ;  /* 0x0000000807067825 */ /* 0x001fc600078e0002 */
[----:B------:R-:W0:Y:S04]  /*24e0*/  LDS R13, [R11+0x600] ;  /* 0x000600000b0d7984 */ /* 0x000e280000000800 */
[----:B--2---:R2:W3:Y:S04]  /*24f0*/  LDS R17, [R11+0xa00] ;  /* 0x000a00000b117984 */ /* 0x0044e80000000800 */
[----:B------:R2:W4:Y:S04]  /*2500*/  LDS R18, [R11+0xe00] ;  /* 0x000e00000b127984 */ /* 0x0005280000000800 */
[----:B------:R2:W2:Y:S04]  /*2510*/  LDS R19, [R11+0x1200] ;  /* 0x001200000b137984 */ /* 0x0004a80000000800 */
[----:B------:R0:W2:Y:S04]  /*2520*/  LDS R16, [R11+0x1600] ;  /* 0x001600000b107984 */ /* 0x0000a80000000800 */
[----:B------:R0:W2:Y:S04]  /*2530*/  LDS R12, [R11+0x1a00] ;  /* 0x001a00000b0c7984 */ /* 0x0000a80000000800 */
[----:B------:R0:W2:Y:S01]  /*2540*/  LDS R10, [R11+0x1e00] ;  /* 0x001e00000b0a7984 */ /* 0x0000a20000000800 */
[----:B-1----:R-:W-:-:S02]  /*2550*/  ISETP.NE.AND P0, PT, R14, RZ, PT ;  /* 0x000000ff0e00720c */ /* 0x002fc40003f05270 */
[----:B0-----:R-:W-:-:S11]  /*2560*/  ISETP.NE.AND P1, PT, R13, RZ, PT ;  /* 0x000000ff0d00720c */ /* 0x001fd60003f25270 */
[----:B---34-:R-:W-:Y:S05]  /*2570*/  @!P0 BRA `(.L_x_189) ;  /* 0x0000000000088947 */ /* 0x018fea0003800000 */
[----:B------:R-:W-:-:S05]  /*2580*/  HFMA2 R15, -RZ, RZ, 0, 0 ;  /* 0x00000000ff0f7431 */ /* 0x000fca00000001ff */
[----:B------:R0:W-:Y:S02]  /*2590*/  REDG.E.ADD.64.STRONG.GPU desc[UR20][R6.64+0x400], R14 ;  /* 0x0004000e0600798e */ /* 0x0001e4000c12e514 */
.L_x_189:
[----:B------:R-:W-:Y:S05]  /*25a0*/  BSYNC.RECONVERGENT B1 ;  /* 0x0000000000017941 */ /* 0x000fea0003800200 */
.L_x_188:
[----:B------:R-:W-:Y:S04]  /*25b0*/  BSSY.RECONVERGENT B1, `(.L_x_190) ;  /* 0x0000005000017945 */ /* 0x000fe80003800200 */
[----:B------:R-:W-:Y:S05]  /*25c0*/  @!P1 BRA `(.L_x_191) ;  /* 0x00000000000c9947 */ /* 0x000fea0003800000 */
[----:B0-----:R-:W-:Y:S02]  /*25d0*/  IMAD.MOV.U32 R14, RZ, RZ, R13 ;  /* 0x000000ffff0e7224 */ /* 0x001fe400078e000d */
[----:B------:R-:W-:-:S05]  /*25e0*/  IMAD.MOV.U32 R15, RZ, RZ, RZ ;  /* 0x000000ffff0f7224 */ /* 0x000fca00078e00ff */
[----:B------:R1:W-:Y:S02]  /*25f0*/  REDG.E.ADD.64.STRONG.GPU desc[UR20][R6.64+0xc00], R14 ;  /* 0x000c000e0600798e */ /* 0x0003e4000c12e514 */
.L_x_191:
[----:B------:R-:W-:Y:S05]  /*2600*/  BSYNC.RECONVERGENT B1 ;  /* 0x0000000000017941 */ /* 0x000fea0003800200 */
.L_x_190:
[----:B------:R-:W-:Y:S01]  /*2610*/  ISETP.NE.AND P6, PT, R17, RZ, PT ;  /* 0x000000ff1100720c */ /* 0x000fe20003fc5270 */
[----:B------:R-:W-:Y:S01]  /*2620*/  BSSY.RECONVERGENT B1, `(.L_x_192) ;  /* 0x000000b000017945 */ /* 0x000fe20003800200 */
[----:B------:R-:W-:Y:S02]  /*2630*/  ISETP.NE.AND P0, PT, R9, UR27, PT ;  /* 0x0000001b09007c0c */ /* 0x000fe4000bf05270 */
[----:B------:R-:W-:Y:S02]  /*2640*/  ISETP.NE.AND P1, PT, R18, RZ, PT ;  /* 0x000000ff1200720c */ /* 0x000fe40003f25270 */
[----:B--2---:R-:W-:Y:S02]  /*2650*/  ISETP.NE.AND P2, PT, R19, RZ, PT ;  /* 0x000000ff1300720c */ /* 0x004fe40003f45270 */
[----:B------:R-:W-:Y:S02]  /*2660*/  ISETP.NE.AND P3, PT, R16, RZ, PT ;  /* 0x000000ff1000720c */ /* 0x000fe40003f65270 */
[----:B------:R-:W-:-:S02]  /*2670*/  ISETP.NE.AND P4, PT, R12, RZ, PT ;  /* 0x000000ff0c00720c */ /* 0x000fc40003f85270 */
[----:B------:R-:W-:Y:S01]  /*2680*/  ISETP.NE.AND P5, PT, R10, RZ, PT ;  /* 0x000000ff0a00720c */ /* 0x000fe20003fa5270 */
[----:B------:R-:W-:-:S12]  /*2690*/  @!P6 BRA `(.L_x_193) ;  /* 0x00000000000ce947 */ /* 0x000fd80003800000 */
[----:B01----:R-:W-:Y:S02]  /*26a0*/  IMAD.MOV.U32 R14, RZ, RZ, R17 ;  /* 0x000000ffff0e7224 */ /* 0x003fe400078e0011 */
[----:B------:R-:W-:-:S05]  /*26b0*/  IMAD.MOV.U32 R15, RZ, RZ, RZ ;  /* 0x000000ffff0f7224 */ /* 0x000fca00078e00ff */
[----:B------:R2:W-:Y:S02]  /*26c0*/  REDG.E.ADD.64.STRONG.GPU desc[UR20][R6.64+0x1400], R14 ;  /* 0x0014000e0600798e */ /* 0x0005e4000c12e514 */
.L_x_193:
[----:B------:R-:W-:Y:S05]  /*26d0*/  BSYNC.RECONVERGENT B1 ;  /* 0x0000000000017941 */ /* 0x000fea0003800200 */
.L_x_192:
[----:B------:R-:W-:Y:S04]  /*26e0*/  BSSY.RECONVERGENT B1, `(.L_x_194) ;  /* 0x0000005000017945 */ /* 0x000fe80003800200 */
[----:B------:R-:W-:Y:S05]  /*26f0*/  @!P1 BRA `(.L_x_195) ;  /* 0x00000000000c9947 */ /* 0x000fea0003800000 */
[----:B012---:R-:W-:Y:S02]  /*2700*/  IMAD.MOV.U32 R14, RZ, RZ, R18 ;  /* 0x000000ffff0e7224 */ /* 0x007fe400078e0012 */
[----:B------:R-:W-:-:S05]  /*2710*/  IMAD.MOV.U32 R15, RZ, RZ, RZ ;  /* 0x000000ffff0f7224 */ /* 0x000fca00078e00ff */
[----:B------:R3:W-:Y:S02]  /*2720*/  REDG.E.ADD.64.STRONG.GPU desc[UR20][R6.64+0x1c00], R14 ;  /* 0x001c000e0600798e */ /* 0x0007e4000c12e514 */
.L_x_195:
[----:B------:R-:W-:Y:S05]  /*2730*/  BSYNC.RECONVERGENT B1 ;  /* 0x0000000000017941 */ /* 0x000fea0003800200 */
.L_x_194:
[----:B------:R-:W-:Y:S04]  /*2740*/  BSSY.RECONVERGENT B1, `(.L_x_196) ;  /* 0x0000005000017945 */ /* 0x000fe80003800200 */
[----:B------:R-:W-:Y:S05]  /*2750*/  @!P2 BRA `(.L_x_197) ;  /* 0x00000000000ca947 */ /* 0x000fea0003800000 */
[----:B0123--:R-:W-:Y:S01]  /*2760*/  MOV R14, R19 ;  /* 0x00000013000e7202 */ /* 0x00ffe20000000f00 */
[----:B------:R-:W-:-:S05]  /*2770*/  IMAD.MOV.U32 R15, RZ, RZ, RZ ;  /* 0x000000ffff0f7224 */ /* 0x000fca00078e00ff */
[----:B------:R4:W-:Y:S02]  /*2780*/  REDG.E.ADD.64.STRONG.GPU desc[UR20][R6.64+0x2400], R14 ;  /* 0x0024000e0600798e */ /* 0x0009e4000c12e514 */
.L_x_197:
[----:B------:R-:W-:Y:S05]  /*2790*/  BSYNC.RECONVERGENT B1 ;  /* 0x0000000000017941 */ /* 0x000fea0003800200 */
.L_x_196:
[----:B------:R-:W-:Y:S04]  /*27a0*/  BSSY.RECONVERGENT B1, `(.L_x_198) ;  /* 0x0000004000017945 */ /* 0x000fe80003800200 */
[----:B------:R-:W-:Y:S05]  /*27b0*/  @!P3 BRA `(.L_x_199) ;  /* 0x000000000008b947 */ /* 0x000fea0003800000 */
[----:B------:R-:W-:-:S05]  /*27c0*/  IMAD.MOV.U32 R17, RZ, RZ, RZ ;  /* 0x000000ffff117224 */ /* 0x000fca00078e00ff */
[----:B------:R0:W-:Y:S02]  /*27d0*/  REDG.E.ADD.64.STRONG.GPU desc[UR20][R6.64+0x2c00], R16 ;  /* 0x002c00100600798e */ /* 0x0001e4000c12e514 */
.L_x_199:
[----:B------:R-:W-:Y:S05]  /*27e0*/  BSYNC.RECONVERGENT B1 ;  /* 0x0000000000017941 */ /* 0x000fea0003800200 */
.L_x_198:
[----:B------:R-:W-:Y:S04]  /*27f0*/  BSSY.RECONVERGENT B1, `(.L_x_200) ;  /* 0x0000004000017945 */ /* 0x000fe80003800200 */
[----:B------:R-:W-:Y:S05]  /*2800*/  @!P4 BRA `(.L_x_201) ;  /* 0x000000000008c947 */ /* 0x000fea0003800000 */
[----:B------:R-:W-:-:S05]  /*2810*/  IMAD.MOV.U32 R13, RZ, RZ, RZ ;  /* 0x000000ffff0d7224 */ /* 0x000fca00078e00ff */
[----:B------:R0:W-:Y:S02]  /*2820*/  REDG.E.ADD.64.STRONG.GPU desc[UR20][R6.64+0x3400], R12 ;  /* 0x0034000c0600798e */ /* 0x0001e4000c12e514 */
.L_x_201:
[----:B------:R-:W-:Y:S05]  /*2830*/  BSYNC.RECONVERGENT B1 ;  /* 0x0000000000017941 */ /* 0x000fea0003800200 */
.L_x_200:
[----:B------:R-:W-:Y:S04]  /*2840*/  BSSY.RECONVERGENT B1, `(.L_x_202) ;  /* 0x0000004000017945 */ /* 0x000fe80003800200 */
[----:B------:R-:W-:Y:S05]  /*2850*/  @!P5 BRA `(.L_x_203) ;  /* 0x000000000008d947 */ /* 0x000fea0003800000 */
[----:B------:R-:W-:-:S05]  /*2860*/  IMAD.MOV.U32 R11, RZ, RZ, RZ ;  /* 0x000000ffff0b7224 */ /* 0x000fca00078e00ff */
[----:B------:R0:W-:Y:S02]  /*2870*/  REDG.E.ADD.64.STRONG.GPU desc[UR20][R6.64+0x3c00], R10 ;  /* 0x003c000a0600798e */ /* 0x0001e4000c12e514 */
.L_x_203:
[----:B------:R-:W-:Y:S05]  /*2880*/  BSYNC.RECONVERGENT B1 ;  /* 0x0000000000017941 */ /* 0x000fea0003800200 */
.L_x_202:
[----:B------:R-:W-:Y:S05]  /*2890*/  @P0 BRA `(.L_x_204) ;  /* 0xfffffff800f80947 */ /* 0x000fea000383ffff */
[----:B------:R-:W-:-:S07]  /*28a0*/  IMAD.U32 R3, RZ, RZ, UR27 ;  /* 0x0000001bff037e24 */ /* 0x000fce000f8e00ff */
.L_x_187:
[----:B------:R-:W-:-:S09]  /*28b0*/  UISETP.NE.AND UP0, UPT, UR24, URZ, UPT ;  /* 0x000000ff1800728c */ /* 0x000fd2000bf05270 */
[----:B------:R-:W-:Y:S05]  /*28c0*/  BRA.U !UP0, `(.L_x_152) ;  /* 0x0000000508687547 */ /* 0x000fea000b800000 */
[----:B------:R-:W-:-:S13]  /*28d0*/  ISETP.GE.U32.AND P0, PT, R8, 0x3, PT ;  /* 0x000000030800780c */ /* 0x000fda0003f06070 */
[----:B------:R-:W-:Y:S05]  /*28e0*/  @!P0 BRA `(.L_x_205) ;  /* 0x0000000000bc8947 */ /* 0x000fea0003800000 */
[----:B01234-:R-:W-:Y:S01]  /*28f0*/  IMAD R7, R3, 0x400, R0 ;  /* 0x0000040003077824 */ /* 0x01ffe200078e0200 */
[----:B------:R-:W-:Y:S04]  /*2900*/  BSSY.RECONVERGENT B1, `(.L_x_206) ;  /* 0x000000f000017945 */ /* 0x000fe80003800200 */
[----:B------:R-:W0:Y:S04]  /*2910*/  LDS R10, [R7+0x200] ;  /* 0x00020000070a7984 */ /* 0x000e280000000800 */
[----:B------:R-:W1:Y:S04]  /*2920*/  LDS R12, [R7+0x600] ;  /* 0x00060000070c7984 */ /* 0x000e680000000800 */
[----:B------:R-:W2:Y:S04]  /*2930*/  LDS R6, [R7+0xa00] ;  /* 0x000a000007067984 */ /* 0x000ea80000000800 */
[----:B------:R-:W3:Y:S01]  /*2940*/  LDS R2, [R7+0xe00] ;  /* 0x000e000007027984 */ /* 0x000ee20000000800 */
[----:B0-----:R-:W-:-:S02]  /*2950*/  ISETP.NE.AND P0, PT, R10, RZ, PT ;  /* 0x000000ff0a00720c */ /* 0x001fc40003f05270 */
[----:B-1----:R-:W-:Y:S02]  /*2960*/  ISETP.NE.AND P1, PT, R12, RZ, PT ;  /* 0x000000ff0c00720c */ /* 0x002fe40003f25270 */
[----:B--2---:R-:W-:Y:S02]  /*2970*/  ISETP.NE.AND P2, PT, R6, RZ, PT ;  /* 0x000000ff0600720c */ /* 0x004fe40003f45270 */
[----:B---3--:R-:W-:-:S07]  /*2980*/  ISETP.NE.AND P3, PT, R2, RZ, PT ;  /* 0x000000ff0200720c */ /* 0x008fce0003f65270 */
[----:B------:R-:W-:Y:S06]  /*2990*/  @!P0 BRA `(.L_x_207) ;  /* 0x0000000000148947 */ /* 0x000fec0003800000 */
[----:B------:R-:W0:Y:S01]  /*29a0*/  LDC.64 R8, c[0x0][0x380] ;  /* 0x0000e000ff087b82 */ /* 0x000e220000000a00 */
[----:B------:R-:W-:Y:S01]  /*29b0*/  LEA R7, R3, R4, 0x8 ;  /* 0x0000000403077211 */ /* 0x000fe200078e40ff */
[----:B------:R-:W-:-:S04]  /*29c0*/  IMAD.MOV.U32 R11, RZ, RZ, RZ ;  /* 0x000000ffff0b7224 */ /* 0x000fc800078e00ff */
[----:B0-----:R-:W-:-:S05]  /*29d0*/  IMAD.WIDE.U32 R8, R7, 0x8, R8 ;  /* 0x0000000807087825 */ /* 0x001fca00078e0008 */
[----:B------:R0:W-:Y:S02]  /*29e0*/  REDG.E.ADD.64.STRONG.GPU desc[UR20][R8.64+0x400], R10 ;  /* 0x0004000a0800798e */ /* 0x0001e4000c12e514 */
.L_x_207:
[----:B------:R-:W-:Y:S05]  /*29f0*/  BSYNC.RECONVERGENT B1 ;  /* 0x0000000000017941 */ /* 0x000fea0003800200 */
.L_x_206:
[----:B------:R-:W-:Y:S04]  /*2a00*/  BSSY.RECONVERGENT B1, `(.L_x_208) ;  /* 0x0000009000017945 */ /* 0x000fe80003800200 */
[----:B------:R-:W-:Y:S05]  /*2a10*/  @!P1 BRA `(.L_x_209) ;  /* 0x00000000001c9947 */ /* 0x000fea0003800000 */
[----:B0-----:R-:W0:Y:S01]  /*2a20*/  LDC.64 R8, c[0x0][0x380] ;  /* 0x0000e000ff087b82 */ /* 0x001e220000000a00 */
[----:B------:R-:W-:Y:S02]  /*2a30*/  IMAD R7, R3, 0x100, R4 ;  /* 0x0000010003077824 */ /* 0x000fe400078e0204 */
[----:B------:R-:W-:Y:S02]  /*2a40*/  IMAD.MOV.U32 R10, RZ, RZ, R12 ;  /* 0x000000ffff0a7224 */ /* 0x000fe400078e000c */
[----:B------:R-:W-:Y:S02]  /*2a50*/  VIADD R7, R7, 0x100 ;  /* 0x0000010007077836 */ /* 0x000fe40000000000 */
[----:B------:R-:W-:Y:S02]  /*2a60*/  IMAD.MOV.U32 R11, RZ, RZ, RZ ;  /* 0x000000ffff0b7224 */ /* 0x000fe400078e00ff */
[----:B0-----:R-:W-:-:S05]  /*2a70*/  IMAD.WIDE.U32 R8, R7, 0x8, R8 ;  /* 0x0000000807087825 */ /* 0x001fca00078e0008 */
[----:B------:R1:W-:Y:S02]  /*2a80*/  REDG.E.ADD.64.STRONG.GPU desc[UR20][R8.64+0x400], R10 ;  /* 0x0004000a0800798e */ /* 0x0003e4000c12e514 */
.L_x_209:
[----:B------:R-:W-:Y:S05]  /*2a90*/  BSYNC.RECONVERGENT B1 ;  /* 0x0000000000017941 */ /* 0x000fea0003800200 */
.L_x_208:
[----:B------:R-:W-:Y:S04]  /*2aa0*/  BSSY.RECONVERGENT B1, `(.L_x_210) ;  /* 0x0000008000017945 */ /* 0x000fe80003800200 */
[----:B------:R-:W-:Y:S05]  /*2ab0*/  @!P2 BRA `(.L_x_211) ;  /* 0x000000000018a947 */ /* 0x000fea0003800000 */
[----:B01----:R-:W0:Y:S01]  /*2ac0*/  LDC.64 R8, c[0x0][0x380] ;  /* 0x0000e000ff087b82 */ /* 0x003e220000000a00 */
[----:B------:R-:W-:-:S05]  /*2ad0*/  IMAD R7, R3, 0x100, R4 ;  /* 0x0000010003077824 */ /* 0x000fca00078e0204 */
[----:B------:R-:W-:-:S05]  /*2ae0*/  IADD3 R7, PT, PT, R7, 0x200, RZ ;  /* 0x0000020007077810 */ /* 0x000fca0007ffe0ff */
[----:B0-----:R-:W-:-:S04]  /*2af0*/  IMAD.WIDE.U32 R8, R7, 0x8, R8 ;  /* 0x0000000807087825 */ /* 0x001fc800078e0008 */
[----:B------:R-:W-:-:S05]  /*2b00*/  IMAD.MOV.U32 R7, RZ, RZ, RZ ;  /* 0x000000ffff077224 */ /* 0x000fca00078e00ff */
[----:B------:R2:W-:Y:S02]  /*2b10*/  REDG.E.ADD.64.STRONG.GPU desc[UR20][R8.64+0x400], R6 ;  /* 0x000400060800798e */ /* 0x0005e4000c12e514 */
.L_x_211:
[----:B------:R-:W-:Y:S05]  /*2b20*/  BSYNC.RECONVERGENT B1 ;  /* 0x0000000000017941 */ /* 0x000fea0003800200 */
.L_x_210:
[----:B------:R-:W-:Y:S04]  /*2b30*/  BSSY.RECONVERGENT B1, `(.L_x_212) ;  /* 0x0000009000017945 */ /* 0x000fe80003800200 */
[----:B------:R-:W-:Y:S05]  /*2b40*/  @!P3 BRA `(.L_x_213) ;  /* 0x00000000001cb947 */ /* 0x000fea0003800000 */
[----:B--2---:R-:W2:Y:S01]  /*2b50*/  LDC.64 R6, c[0x0][0x380] ;  /* 0x0000e000ff067b82 */ /* 0x004ea20000000a00 */
[----:B01----:R-:W-:Y:S02]  /*2b60*/  IMAD R9, R3, 0x100, R4 ;  /* 0x0000010003097824 */ /* 0x003fe400078e0204 */
[----:B------:R-:W-:Y:S02]  /*2b70*/  IMAD.MOV.U32 R8, RZ, RZ, R2 ;  /* 0x000000ffff087224 */ /* 0x000fe400078e0002 */
[----:B------:R-:W-:-:S04]  /*2b80*/  VIADD R9, R9, 0x300 ;  /* 0x0000030009097836 */ /* 0x000fc80000000000 */
[----:B--2---:R-:W-:-:S04]  /*2b90*/  IMAD.WIDE.U32 R6, R9, 0x8, R6 ;  /* 0x0000000809067825 */ /* 0x004fc800078e0006 */
[----:B------:R-:W-:-:S05]  /*2ba0*/  IMAD.MOV.U32 R9, RZ, RZ, RZ ;  /* 0x000000ffff097224 */ /* 0x000fca00078e00ff */
[----:B------:R3:W-:Y:S02]  /*2bb0*/  REDG.E.ADD.64.STRONG.GPU desc[UR20][R6.64+0x400], R8 ;  /* 0x000400080600798e */ /* 0x0007e4000c12e514 */
.L_x_213:
[----:B------:R-:W-:Y:S05]  /*2bc0*/  BSYNC.RECONVERGENT B1 ;  /* 0x0000000000017941 */ /* 0x000fea0003800200 */
.L_x_212:
[----:B------:R-:W-:-:S07]  /*2bd0*/  VIADD R3, R3, 0x4 ;  /* 0x0000000403037836 */ /* 0x000fce0000000000 */
.L_x_205:
[----:B------:R-:W-:-:S09]  /*2be0*/  UISETP.NE.AND UP0, UPT, UR25, URZ, UPT ;  /* 0x000000ff1900728c */ /* 0x000fd2000bf05270 */
[----:B------:R-:W-:Y:S05]  /*2bf0*/  BRA.U !UP0, `(.L_x_152) ;  /* 0x00000001089c7547 */ /* 0x000fea000b800000 */
[----:B------:R-:W-:-:S13]  /*2c00*/  ISETP.NE.AND P0, PT, R5, RZ, PT ;  /* 0x000000ff0500720c */ /* 0x000fda0003f05270 */
[----:B------:R-:W-:Y:S05]  /*2c10*/  @!P0 BRA `(.L_x_214) ;  /* 0x0000000000648947 */ /* 0x000fea0003800000 */
[----:B01234-:R-:W-:Y:S01]  /*2c20*/  LEA R6, R3, R0, 0xa ;  /* 0x0000000003067211 */ /* 0x01ffe200078e50ff */
[----:B------:R-:W-:Y:S04]  /*2c30*/  BSSY.RECONVERGENT B1, `(.L_x_215) ;  /* 0x000000c000017945 */ /* 0x000fe80003800200 */
[----:B------:R-:W0:Y:S04]  /*2c40*/  LDS R2, [R6+0x200] ;  /* 0x0002000006027984 */ /* 0x000e280000000800 */
[----:B------:R-:W1:Y:S01]  /*2c50*/  LDS R5, [R6+0x600] ;  /* 0x0006000006057984 */ /* 0x000e620000000800 */
[----:B0-----:R-:W-:-:S02]  /*2c60*/  ISETP.NE.AND P0, PT, R2, RZ, PT ;  /* 0x000000ff0200720c */ /* 0x001fc40003f05270 */
[----:B-1----:R-:W-:-:S11]  /*2c70*/  ISETP.NE.AND P1, PT, R5, RZ, PT ;  /* 0x000000ff0500720c */ /* 0x002fd60003f25270 */
[----:B------:R-:W-:Y:S05]  /*2c80*/  @!P0 BRA `(.L_x_216) ;  /* 0x0000000000188947 */ /* 0x000fea0003800000 */
[----:B------:R-:W0:Y:S01]  /*2c90*/  LDC.64 R6, c[0x0][0x380] ;  /* 0x0000e000ff067b82 */ /* 0x000e220000000a00 */
[----:B------:R-:W-:-:S04]  /*2ca0*/  IMAD R9, R3, 0x100, R4 ;  /* 0x0000010003097824 */ /* 0x000fc800078e0204 */
[----:B0-----:R-:W-:-:S04]  /*2cb0*/  IMAD.WIDE.U32 R8, R9, 0x8, R6 ;  /* 0x0000000809087825 */ /* 0x001fc800078e0006 */
[----:B------:R-:W-:Y:S02]  /*2cc0*/  IMAD.MOV.U32 R6, RZ, RZ, R2 ;  /* 0x000000ffff067224 */ /* 0x000fe400078e0002 */
[----:B------:R-:W-:-:S05]  /*2cd0*/  IMAD.MOV.U32 R7, RZ, RZ, RZ ;  /* 0x000000ffff077224 */ /* 0x000fca00078e00ff */
[----:B------:R0:W-:Y:S02]  /*2ce0*/  REDG.E.ADD.64.STRONG.GPU desc[UR20][R8.64+0x400], R6 ;  /* 0x000400060800798e */ /* 0x0001e4000c12e514 */
.L_x_216:
[----:B------:R-:W-:Y:S05]  /*2cf0*/  BSYNC.RECONVERGENT B1 ;  /* 0x0000000000017941 */ /* 0x000fea0003800200 */
.L_x_215:
[----:B------:R-:W-:Y:S04]  /*2d00*/  BSSY.RECONVERGENT B1, `(.L_x_217) ;  /* 0x0000009000017945 */ /* 0x000fe80003800200 */
[----:B------:R-:W-:Y:S05]  /*2d10*/  @!P1 BRA `(.L_x_218) ;  /* 0x00000000001c9947 */ /* 0x000fea0003800000 */
[----:B0-----:R-:W0:Y:S01]  /*2d20*/  LDC.64 R6, c[0x0][0x380] ;  /* 0x0000e000ff067b82 */ /* 0x001e220000000a00 */
[----:B------:R-:W-:-:S04]  /*2d30*/  IMAD R2, R3, 0x100, R4 ;  /* 0x0000010003027824 */ /* 0x000fc800078e0204 */
[----:B------:R-:W-:-:S04]  /*2d40*/  VIADD R9, R2, 0x100 ;  /* 0x0000010002097836 */ /* 0x000fc80000000000 */
[----:B0-----:R-:W-:-:S04]  /*2d50*/  IMAD.WIDE.U32 R8, R9, 0x8, R6 ;  /* 0x0000000809087825 */ /* 0x001fc800078e0006 */
[----:B------:R-:W-:Y:S02]  /*2d60*/  HFMA2 R7, -RZ, RZ, 0, 0 ;  /* 0x00000000ff077431 */ /* 0x000fe400000001ff */
[----:B------:R-:W-:-:S05]  /*2d70*/  IMAD.MOV.U32 R6, RZ, RZ, R5 ;  /* 0x000000ffff067224 */ /* 0x000fca00078e0005 */
[----:B------:R1:W-:Y:S02]  /*2d80*/  REDG.E.ADD.64.STRONG.GPU desc[UR20][R8.64+0x400], R6 ;  /* 0x000400060800798e */ /* 0x0003e4000c12e514 */
.L_x_218:
[----:B------:R-:W-:Y:S05]  /*2d90*/  BSYNC.RECONVERGENT B1 ;  /* 0x0000000000017941 */ /* 0x000fea0003800200 */
.L_x_217:
[----:B------:R-:W-:-:S07]  /*2da0*/  VIADD R3, R3, 0x2 ;  /* 0x0000000203037836 */ /* 0x000fce0000000000 */
.L_x_214:
[----:B------:R-:W-:-:S09]  /*2db0*/  UISETP.NE.AND UP0, UPT, UR9, URZ, UPT ;  /* 0x000000ff0900728c */ /* 0x000fd2000bf05270 */
[----:B------:R-:W-:Y:S05]  /*2dc0*/  BRA.U !UP0, `(.L_x_152) ;  /* 0x0000000108287547 */ /* 0x000fea000b800000 */
[----:B------:R-:W-:-:S05]  /*2dd0*/  IMAD R2, R3, 0x400, R0 ;  /* 0x0000040003027824 */ /* 0x000fca00078e0200 */
[----:B------:R-:W5:Y:S02]  /*2de0*/  LDS R5, [R2+0x200] ;  /* 0x0002000002057984 */ /* 0x000f640000000800 */
[----:B-----5:R-:W-:-:S13]  /*2df0*/  ISETP.NE.AND P0, PT, R5, RZ, PT ;  /* 0x000000ff0500720c */ /* 0x020fda0003f05270 */
[----:B------:R-:W-:Y:S05]  /*2e00*/  @!P0 BRA `(.L_x_152) ;  /* 0x0000000000188947 */ /* 0x000fea0003800000 */
[----:B01234-:R-:W0:Y:S01]  /*2e10*/  LDC.64 R6, c[0x0][0x380] ;  /* 0x0000e000ff067b82 */ /* 0x01fe220000000a00 */
[----:B------:R-:W-:-:S04]  /*2e20*/  IMAD R3, R3, 0x100, R4 ;  /* 0x0000010003037824 */ /* 0x000fc800078e0204 */
[----:B0-----:R-:W-:-:S04]  /*2e30*/  IMAD.WIDE.U32 R2, R3, 0x8, R6 ;  /* 0x0000000803027825 */ /* 0x001fc800078e0006 */
[----:B------:R-:W-:Y:S02]  /*2e40*/  IMAD.MOV.U32 R6, RZ, RZ, R5 ;  /* 0x000000ffff067224 */ /* 0x000fe400078e0005 */
[----:B------:R-:W-:-:S05]  /*2e50*/  IMAD.MOV.U32 R7, RZ, RZ, RZ ;  /* 0x000000ffff077224 */ /* 0x000fca00078e00ff */
[----:B------:R0:W-:Y:S02]  /*2e60*/  REDG.E.ADD.64.STRONG.GPU desc[UR20][R2.64+0x400], R6 ;  /* 0x000400060200798e */ /* 0x0001e4000c12e514 */
.L_x_152:
[----:B------:R-:W-:Y:S05]  /*2e70*/  BSYNC.RECONVERGENT B0 ;  /* 0x0000000000007941 */ /* 0x000fea0003800200 */
.L_x_151:
[----:B------:R-:W-:Y:S01]  /*2e80*/  BAR.SYNC.DEFER_BLOCKING 0x0 ;  /* 0x0000000000007b1d */ /* 0x000fe20000010000 */
[----:B------:R-:W-:-:S04]  /*2e90*/  UIADD3 UR6, UP0, UPT, UR6, 0x1, URZ ;  /* 0x0000000106067890 */ /* 0x000fc8000ff1e0ff */
[----:B------:R-:W-:Y:S02]  /*2ea0*/  UIADD3.X UR7, UPT, UPT, URZ, UR7, URZ, UP0, !UPT ;  /* 0x00000007ff077290 */ /* 0x000fe400087fe4ff */
[----:B------:R-:W-:-:S04]  /*2eb0*/  UISETP.NE.U32.AND UP0, UPT, UR6, UR11, UPT ;  /* 0x0000000b0600728c */ /* 0x000fc8000bf05070 */
[----:B------:R-:W-:-:S09]  /*2ec0*/  UISETP.NE.AND.EX UP0, UPT, UR7, UR12, UPT, UP0 ;  /* 0x0000000c0700728c */ /* 0x000fd2000bf05300 */
[----:B------:R-:W-:Y:S05]  /*2ed0*/  BRA.U UP0, `(.L_x_219) ;  /* 0xffffffd100f07547 */ /* 0x000fea000b83ffff */
[----:B------:R-:W-:Y:S05]  /*2ee0*/  EXIT ;  /* 0x000000000000794d */ /* 0x000fea0003800000 */
.L_x_220:
        /* <DEDUP_REMOVED lines=9> */
.L_x_452:


//--------------------- .text._ZN3cub18CUB_300001_SM_10006detail10radix_sort31DeviceRadixSortSingleTileKernelINS1_5radix10policy_hubIiiyE10Policy1000ELNS0_9SortOrderE0EiiyNS1_21identity_decomposer_tEEEvPKT1_PSA_PKT2_PSE_T3_iiT4_ --------------------------
	.section	.text._ZN3cub18CUB_300001_SM_10006detail10radix_sort31DeviceRadixSortSingleTileKernelINS1_5radix10policy_hubIiiyE10Policy1000ELNS0_9SortOrderE0EiiyNS1_21identity_decomposer_tEEEvPKT1_PSA_PKT2_PSE_T3_iiT4_,"ax",@progbits
	.align	128
        .global         _ZN3cub18CUB_300001_SM_10006detail10radix_sort31DeviceRadixSortSingleTileKernelINS1_5radix10policy_hubIiiyE10Policy1000ELNS0_9SortOrderE0EiiyNS1_21identity_decomposer_tEEEvPKT1_PSA_PKT2_PSE_T3_iiT4_
        .type           _ZN3cub18CUB_300001_SM_10006detail10radix_sort31DeviceRadixSortSingleTileKernelINS1_5radix10policy_hubIiiyE10Policy1000ELNS0_9SortOrderE0EiiyNS1_21identity_decomposer_tEEEvPKT1_PSA_PKT2_PSE_T3_iiT4_,@function
        .size           _ZN3cub18CUB_300001_SM_10006detail10radix_sort31DeviceRadixSortSingleTileKernelINS1_5radix10policy_hubIiiyE10Policy1000ELNS0_9SortOrderE0EiiyNS1_21identity_decomposer_tEEEvPKT1_PSA_PKT2_PSE_T3_iiT4_,(.L_x_453 - _ZN3cub18CUB_300001_SM_10006detail10radix_sort31DeviceRadixSortSingleTileKernelINS1_5radix10policy_hubIiiyE10Policy1000ELNS0_9SortOrderE0EiiyNS1_21identity_decomposer_tEEEvPKT1_PSA_PKT2_PSE_T3_iiT4_)
        .other          _ZN3cub18CUB_300001_SM_10006detail10radix_sort31DeviceRadixSortSingleTileKernelINS1_5radix10policy_hubIiiyE10Policy1000ELNS0_9SortOrderE0EiiyNS1_21identity_decomposer_tEEEvPKT1_PSA_PKT2_PSE_T3_iiT4_,@"STO_CUDA_ENTRY STV_DEFAULT"
_ZN3cub18CUB_300001_SM_10006detail10radix_sort31DeviceRadixSortSingleTileKernelINS1_5radix10policy_hubIiiyE10Policy1000ELNS0_9SortOrderE0EiiyNS1_21identity_decomposer_tEEEvPKT1_PSA_PKT2_PSE_T3_iiT4_:
.text._ZN3cub18CUB_300001_SM_10006detail10radix_sort31DeviceRadixSortSingleTileKernelINS1_5radix10policy_hubIiiyE10Policy1000ELNS0_9SortOrderE0EiiyNS1_21identity_decomposer_tEEEvPKT1_PSA_PKT2_PSE_T3_iiT4_:
[----:B------:R-:W-:Y:S01]  /*0000*/  LDC R1, c[0x0][0x37c] ;  /* 0x0000df00ff017b82 */ /* 0x000fe20000000800 */
[----:B------:R-:W0:Y:S01]  /*0010*/  S2R R0, SR_TID.X ;  /* 0x0000000000007919 */ /* 0x000e220000002100 */
[----:B------:R-:W1:Y:S06]  /*0020*/  LDCU UR4, c[0x0][0x3a0] ;  /* 0x00007400ff0477ac */ /* 0x000e6c0008000800 */
[----:B------:R-:W2:Y:S01]  /*0030*/  LDC.64 R6, c[0x0][0x380] ;  /* 0x0000e000ff067b82 */ /* 0x000ea20000000a00 */
[----:B------:R-:W3:Y:S01]  /*0040*/  LDCU.64 UR8, c[0x0][0x358] ;  /* 0x00006b00ff0877ac */ /* 0x000ee20008000a00 */
[----:B------:R-:W4:Y:S01]  /*0050*/  LDCU UR10, c[0x0][0x3ac] ;  /* 0x00007580ff0a77ac */ /* 0x000f220008000800 */
[----:B0-----:R-:W-:-:S04]  /*0060*/  IMAD R9, R0, 0x13, RZ ;  /* 0x0000001300097824 */ /* 0x001fc800078e02ff */
[C---:B------:R-:W-:Y:S01]  /*0070*/  VIADD R4, R9.reuse, 0x1 ;  /* 0x0000000109047836 */ /* 0x040fe20000000000 */
[C---:B-1----:R-:W-:Y:S01]  /*0080*/  ISETP.GE.AND P6, PT, R9.reuse, UR4, PT ;  /* 0x0000000409007c0c */ /* 0x042fe2000bfc6270 */
[C---:B------:R-:W-:Y:S02]  /*0090*/  VIADD R8, R9.reuse, 0x5 ;  /* 0x0000000509087836 */ /* 0x040fe40000000000 */
[C---:B--2---:R-:W-:Y:S01]  /*00a0*/  IMAD.WIDE.U32 R6, R9.reuse, 0x4, R6 ;  /* 0x0000000409067825 */ /* 0x044fe200078e0006 */
[----:B------:R-:W-:Y:S02]  /*00b0*/  ISETP.GE.AND P5, PT, R4, UR4, PT ;  /* 0x0000000404007c0c */ /* 0x000fe4000bfa6270 */
[----:B------:R-:W-:Y:S01]  /*00c0*/  ISETP.GE.AND P1, PT, R8, UR4, PT ;  /* 0x0000000408007c0c */ /* 0x000fe2000bf26270 */
[C---:B------:R-:W-:Y:S01]  /*00d0*/  VIADD R5, R9.reuse, 0x2 ;  /* 0x0000000209057836 */ /* 0x040fe20000000000 */
[----:B------:R-:W-:Y:S01]  /*00e0*/  P2R R46, PR, RZ, 0x20 ;  /* 0x00000020ff2e7803 */ /* 0x000fe20000000000 */
[C---:B------:R-:W-:Y:S01]  /*00f0*/  VIADD R10, R9.reuse, 0x6 ;  /* 0x00000006090a7836 */ /* 0x040fe20000000000 */
[----:B------:R-:W-:Y:S01]  /*0100*/  P2R R49, PR, RZ, 0x2 ;  /* 0x00000002ff317803 */ /* 0x000fe20000000000 */
[----:B------:R-:W-:Y:S01]  /*0110*/  VIADD R4, R9, 0x3 ;  /* 0x0000000309047836 */ /* 0x000fe20000000000 */
[----:B------:R-:W-:Y:S01]  /*0120*/  ISETP.GE.AND P4, PT, R5, UR4, PT ;  /* 0x0000000405007c0c */ /* 0x000fe2000bf86270 */
[C---:B------:R-:W-:Y:S01]  /*0130*/  VIADD R5, R9.reuse, 0x4 ;  /* 0x0000000409057836 */ /* 0x040fe20000000000 */
[----:B------:R-:W-:Y:S01]  /*0140*/  ISETP.GE.AND P0, PT, R10, UR4, PT ;  /* 0x000000040a007c0c */ /* 0x000fe2000bf06270 */
[----:B------:R-:W-:Y:S01]  /*0150*/  VIADD R29, R9, 0x9 ;  /* 0x00000009091d7836 */ /* 0x000fe20000000000 */
[----:B------:R-:W-:Y:S01]  /*0160*/  ISETP.GE.AND P3, PT, R4, UR4, PT ;  /* 0x0000000404007c0c */ /* 0x000fe2000bf66270 */
[----:B---3--:R-:W2:Y:S01]  /*0170*/  @!P5 LDG.E R8, desc[UR8][R6.64+0x4] ;  /* 0x000004080608d981 */ /* 0x008ea2000c1e1900 */
[----:B------:R-:W-:Y:S01]  /*0180*/  ISETP.GE.AND P2, PT, R5, UR4, PT ;  /* 0x0000000405007c0c */ /* 0x000fe2000bf46270 */
[C---:B------:R-:W-:Y:S01]  /*0190*/  VIADD R4, R9.reuse, 0x7 ;  /* 0x0000000709047836 */ /* 0x040fe20000000000 */
[----:B------:R-:W-:Y:S01]  /*01a0*/  P2R R50, PR, RZ, 0x1 ;  /* 0x00000001ff327803 */ /* 0x000fe20000000000 */
[----:B------:R-:W3:Y:S01]  /*01b0*/  @!P1 LDG.E R35, desc[UR8][R6.64+0x14] ;  /* 0x0000140806239981 */ /* 0x000ee2000c1e1900 */
[C---:B------:R-:W-:Y:S01]  /*01c0*/  VIADD R5, R9.reuse, 0x8 ;  /* 0x0000000809057836 */ /* 0x040fe20000000000 */
[----:B------:R-:W-:Y:S01]  /*01d0*/  P2R R47, PR, RZ, 0x8 ;  /* 0x00000008ff2f7803 */ /* 0x000fe20000000000 */
[C---:B------:R-:W-:Y:S01]  /*01e0*/  VIADD R30, R9.reuse, 0xa ;  /* 0x0000000a091e7836 */ /* 0x040fe20000000000 */
[----:B------:R-:W4:Y:S01]  /*01f0*/  @!P4 LDG.E R10, desc[UR8][R6.64+0x8] ;  /* 0x00000808060ac981 */ /* 0x000f22000c1e1900 */
[C---:B------:R-:W-:Y:S01]  /*0200*/  VIADD R31, R9.reuse, 0xb ;  /* 0x0000000b091f7836 */ /* 0x040fe20000000000 */
[----:B------:R-:W-:Y:S01]  /*0210*/  P2R R48, PR, RZ, 0x4 ;  /* 0x00000004ff307803 */ /* 0x000fe20000000000 */
[C---:B------:R-:W-:Y:S01]  /*0220*/  VIADD R32, R9.reuse, 0xc ;  /* 0x0000000c09207836 */ /* 0x040fe20000000000 */
[----:B------:R-:W3:Y:S01]  /*0230*/  @!P3 LDG.E R11, desc[UR8][R6.64+0xc] ;  /* 0x00000c08060bb981 */ /* 0x000ee2000c1e1900 */
[----:B------:R-:W-:Y:S01]  /*0240*/  VIADD R33, R9, 0x10 ;  /* 0x0000001009217836 */ /* 0x000fe20000000000 */
[----:B------:R-:W-:-:S02]  /*0250*/  P2R R45, PR, RZ, 0x10 ;  /* 0x00000010ff2d7803 */ /* 0x000fc40000000000 */
[----:B------:R-:W3:Y:S04]  /*0260*/  @!P2 LDG.E R34, desc[UR8][R6.64+0x10] ;  /* 0x000010080622a981 */ /* 0x000ee8000c1e1900 */
[----:B------:R-:W3:Y:S01]  /*0270*/  @!P0 LDG.E R36, desc[UR8][R6.64+0x18] ;  /* 0x0000180806248981 */ /* 0x000ee2000c1e1900 */
[----:B------:R-:W-:-:S03]  /*0280*/  ISETP.GE.AND P0, PT, R4, UR4, PT ;  /* 0x0000000404007c0c */ /* 0x000fc6000bf06270 */
[----:B------:R-:W3:Y:S01]  /*0290*/  @!P6 LDG.E R61, desc[UR8][R6.64] ;  /* 0x00000008063de981 */ /* 0x000ee2000c1e1900 */
[----:B------:R-:W-:-:S09]  /*02a0*/  P2R R51, PR, RZ, 0x1 ;  /* 0x00000001ff337803 */ /* 0x000fd20000000000 */
[----:B------:R-:W3:Y:S01]  /*02b0*/  @!P0 LDG.E R37, desc[UR8][R6.64+0x1c] ;  /* 0x00001c0806258981 */ /* 0x000ee2000c1e1900 */
[----:B------:R-:W-:Y:S02]  /*02c0*/  ISETP.GE.AND P0, PT, R5, UR4, PT ;  /* 0x0000000405007c0c */ /* 0x000fe4000bf06270 */
[----:B------:R-:W0:Y:S02]  /*02d0*/  LDC.64 R4, c[0x0][0x390] ;  /* 0x0000e400ff047b82 */ /* 0x000e240000000a00 */
[----:B------:R-:W-:-:S09]  /*02e0*/  P2R R52, PR, RZ, 0x1 ;  /* 0x00000001ff347803 */ /* 0x000fd20000000000 */
[----:B------:R-:W3:Y:S01]  /*02f0*/  @!P0 LDG.E R38, desc[UR8][R6.64+0x20] ;  /* 0x0000200806268981 */ /* 0x000ee2000c1e1900 */
[----:B------:R-:W-:-:S04]  /*0300*/  ISETP.GE.AND P0, PT, R29, UR4, PT ;  /* 0x000000041d007c0c */ /* 0x000fc8000bf06270 */
[----:B------:R-:W-:-:S09]  /*0310*/  P2R R53, PR, RZ, 0x1 ;  /* 0x00000001ff357803 */ /* 0x000fd20000000000 */
[----:B------:R-:W3:Y:S01]  /*0320*/  @!P0 LDG.E R39, desc[UR8][R6.64+0x24] ;  /* 0x0000240806278981 */ /* 0x000ee2000c1e1900 */
[----:B------:R-:W-:Y:S01]  /*0330*/  ISETP.GE.AND P0, PT, R30, UR4, PT ;  /* 0x000000041e007c0c */ /* 0x000fe2000bf06270 */
[----:B------:R-:W-:-:S05]  /*0340*/  VIADD R30, R9, 0xd ;  /* 0x0000000d091e7836 */ /* 0x000fca0000000000 */
[----:B------:R-:W-:Y:S02]  /*0350*/  ISETP.GE.AND P1, PT, R30, UR4, PT ;  /* 0x000000041e007c0c */ /* 0x000fe4000bf26270 */
[----:B------:R-:W-:Y:S02]  /*0360*/  P2R R54, PR, RZ, 0x1 ;  /* 0x00000001ff367803 */ /* 0x000fe40000000000 */
[----:B------:R-:W-:-:S03]  /*0370*/  P2R R58, PR, RZ, 0x2 ;  /* 0x00000002ff3a7803 */ /* 0x000fc60000000000 */
[----:B------:R-:W3:Y:S01]  /*0380*/  @!P0 LDG.E R40, desc[UR8][R6.64+0x28] ;  /* 0x0000280806288981 */ /* 0x000ee2000c1e1900 */
[----:B------:R-:W-:-:S05]  /*0390*/  ISETP.GE.AND P0, PT, R31, UR4, PT ;  /* 0x000000041f007c0c */ /* 0x000fca000bf06270 */
[----:B------:R-:W3:Y:S01]  /*03a0*/  @!P1 LDG.E R62, desc[UR8][R6.64+0x34] ;  /* 0x00003408063e9981 */ /* 0x000ee2000c1e1900 */
[----:B------:R-:W-:-:S04]  /*03b0*/  ISETP.NE.AND P1, PT, R54, RZ, PT ;  /* 0x000000ff3600720c */ /* 0x000fc80003f25270 */
[----:B------:R-:W-:Y:S02]  /*03c0*/  P2R R57, PR, RZ, 0x2 ;  /* 0x00000002ff397803 */ /* 0x000fe40000000000 */
[----:B------:R-:W-:Y:S01]  /*03d0*/  ISETP.NE.AND P1, PT, R53, RZ, PT ;  /* 0x000000ff3500720c */ /* 0x000fe20003f25270 */
[----:B------:R-:W3:Y:S03]  /*03e0*/  @!P0 LDG.E R41, desc[UR8][R6.64+0x2c] ;  /* 0x00002c0806298981 */ /* 0x000ee6000c1e1900 */
[----:B------:R-:W-:Y:S02]  /*03f0*/  P2R R56, PR, RZ, 0x2 ;  /* 0x00000002ff387803 */ /* 0x000fe40000000000 */
[----:B------:R-:W-:Y:S02]  /*0400*/  ISETP.NE.AND P1, PT, R52, RZ, PT ;  /* 0x000000ff3400720c */ /* 0x000fe40003f25270 */
[----:B------:R-:W-:-:S02]  /*0410*/  P2R R60, PR, RZ, 0x1 ;  /* 0x00000001ff3c7803 */ /* 0x000fc40000000000 */
[----:B------:R-:W-:Y:S02]  /*0420*/  P2R R55, PR, RZ, 0x2 ;  /* 0x00000002ff377803 */ /* 0x000fe40000000000 */
[----:B------:R-:W-:Y:S02]  /*0430*/  ISETP.GE.AND P0, PT, R32, UR4, PT ;  /* 0x0000000420007c0c */ /* 0x000fe4000bf06270 */
[----:B------:R-:W-:Y:S01]  /*0440*/  ISETP.NE.AND P1, PT, R51, RZ, PT ;  /* 0x000000ff3300720c */ /* 0x000fe20003f25270 */
[----:B------:R-:W-:-:S03]  /*0450*/  VIADD R32, R9, 0xf ;  /* 0x0000000f09207836 */ /* 0x000fc60000000000 */
[----:B------:R-:W-:Y:S02]  /*0460*/  P2R R54, PR, RZ, 0x2 ;  /* 0x00000002ff367803 */ /* 0x000fe40000000000 */
[----:B------:R-:W-:Y:S02]  /*0470*/  ISETP.NE.AND P1, PT, R50, RZ, PT ;  /* 0x000000ff3200720c */ /* 0x000fe40003f25270 */
[----:B------:R-:W-:Y:S02]  /*0480*/  ISETP.GE.AND P3, PT, R32, UR4, PT ;  /* 0x0000000420007c0c */ /* 0x000fe4000bf66270 */
[----:B------:R-:W-:Y:S01]  /*0490*/  P2R R53, PR, RZ, 0x2 ;  /* 0x00000002ff357803 */ /* 0x000fe20000000000 */
[----:B------:R-:W3:Y:S01]  /*04a0*/  @!P0 LDG.E R42, desc[UR8][R6.64+0x30] ;  /* 0x00003008062a8981 */ /* 0x000ee2000c1e1900 */
[----:B------:R-:W-:Y:S01]  /*04b0*/  ISETP.NE.AND P1, PT, R49, RZ, PT ;  /* 0x000000ff3100720c */ /* 0x000fe20003f25270 */
[----:B------:R-:W-:-:S03]  /*04c0*/  VIADD R31, R9, 0xe ;  /* 0x0000000e091f7836 */ /* 0x000fc60000000000 */
[----:B------:R-:W-:Y:S01]  /*04d0*/  P2R R51, PR, RZ, 0x2 ;  /* 0x00000002ff337803 */ /* 0x000fe20000000000 */
[C---:B------:R-:W-:Y:S01]  /*04e0*/  VIADD R43, R9.reuse, 0x11 ;  /* 0x00000011092b7836 */ /* 0x040fe20000000000 */
[----:B------:R-:W-:Y:S01]  /*04f0*/  ISETP.NE.AND P1, PT, R48, RZ, PT ;  /* 0x000000ff3000720c */ /* 0x000fe20003f25270 */
[----:B------:R-:W-:Y:S01]  /*0500*/  VIADD R44, R9, 0x12 ;  /* 0x00000012092c7836 */ /* 0x000fe20000000000 */
[----:B------:R-:W-:Y:S02]  /*0510*/  ISETP.GE.AND P2, PT, R31, UR4, PT ;  /* 0x000000041f007c0c */ /* 0x000fe4000bf46270 */
[----:B------:R-:W-:Y:S02]  /*0520*/  P2R R49, PR, RZ, 0x2 ;  /* 0x00000002ff317803 */ /* 0x000fe40000000000 */
[----:B------:R-:W-:Y:S02]  /*0530*/  ISETP.NE.AND P1, PT, R47, RZ, PT ;  /* 0x000000ff2f00720c */ /* 0x000fe40003f25270 */
[----:B------:R-:W-:Y:S01]  /*0540*/  ISETP.GE.AND P4, PT, R33, UR4, PT ;  /* 0x0000000421007c0c */ /* 0x000fe2000bf86270 */
[----:B------:R-:W3:Y:S01]  /*0550*/  @!P3 LDG.E R47, desc[UR8][R6.64+0x3c] ;  /* 0x00003c08062fb981 */ /* 0x000ee2000c1e1900 */
[----:B------:R-:W-:-:S02]  /*0560*/  ISETP.GE.AND P5, PT, R43, UR4, PT ;  /* 0x000000042b007c0c */ /* 0x000fc4000bfa6270 */
[----:B------:R-:W-:Y:S02]  /*0570*/  ISETP.GE.AND P6, PT, R44, UR4, PT ;  /* 0x000000042c007c0c */ /* 0x000fe4000bfc6270 */
[----:B------:R-:W-:Y:S02]  /*0580*/  P2R R48, PR, RZ, 0x2 ;  /* 0x00000002ff307803 */ /* 0x000fe40000000000 */
[----:B------:R-:W-:-:S04]  /*0590*/  ISETP.NE.AND P1, PT, R45, RZ, PT ;  /* 0x000000ff2d00720c */ /* 0x000fc80003f25270 */
[----:B------:R-:W-:Y:S01]  /*05a0*/  P2R R45, PR, RZ, 0x2 ;  /* 0x00000002ff2d7803 */ /* 0x000fe20000000000 */
[----:B0-----:R-:W-:Y:S01]  /*05b0*/  IMAD.WIDE.U32 R4, R9, 0x4, R4 ;  /* 0x0000000409047825 */ /* 0x001fe200078e0004 */
[----:B------:R-:W-:Y:S01]  /*05c0*/  ISETP.NE.AND P1, PT, R46, RZ, PT ;  /* 0x000000ff2e00720c */ /* 0x000fe20003f25270 */
[----:B------:R-:W3:Y:S01]  /*05d0*/  @!P4 LDG.E R50, desc[UR8][R6.64+0x40] ;  /* 0x000040080632c981 */ /* 0x000ee2000c1e1900 */
[----:B------:R-:W-:-:S03]  /*05e0*/  P2R R59, PR, RZ, 0x1 ;  /* 0x00000001ff3b7803 */ /* 0x000fc60000000000 */
[----:B------:R-:W3:Y:S01]  /*05f0*/  @!P2 LDG.E R46, desc[UR8][R6.64+0x38] ;  /* 0x00003808062ea981 */ /* 0x000ee2000c1e1900 */
[----:B------:R-:W-:Y:S01]  /*0600*/  ISETP.GE.AND P0, PT, R9, UR4, PT ;  /* 0x0000000409007c0c */ /* 0x000fe2000bf06270 */
[----:B------:R-:W-:Y:S01]  /*0610*/  IMAD.MOV.U32 R30, RZ, RZ, -0x1 ;  /* 0xffffffffff1e7424 */ /* 0x000fe200078e00ff */
[----:B------:R-:W0:Y:S01]  /*0620*/  S2UR UR6, SR_CgaCtaId ;  /* 0x00000000000679c3 */ /* 0x000e220000008800 */
[----:B------:R-:W3:Y:S01]  /*0630*/  @!P5 LDG.E R9, desc[UR8][R6.64+0x44] ;  /* 0x000044080609d981 */ /* 0x000ee2000c1e1900 */
[----:B------:R-:W-:Y:S01]  /*0640*/  IMAD.MOV.U32 R31, RZ, RZ, -0x1 ;  /* 0xffffffffff1f7424 */ /* 0x000fe200078e00ff */
[----:B------:R-:W1:Y:S02]  /*0650*/  LDCU.64 UR4, c[0x0][0x3a8] ;  /* 0x00007500ff0477ac */ /* 0x000e640008000a00 */
[----:B------:R-:W3:Y:S03]  /*0660*/  @!P6 LDG.E R52, desc[UR8][R6.64+0x48] ;  /* 0x000048080634e981 */ /* 0x000ee6000c1e1900 */
[----:B------:R-:W-:Y:S06]  /*0670*/  BAR.SYNC.DEFER_BLOCKING 0x0 ;  /* 0x0000000000007b1d */ /* 0x000fec0000010000 */
[----:B------:R0:W5:Y:S01]  /*0680*/  @!P1 LDG.E R3, desc[UR8][R4.64+0x4] ;  /* 0x0000040804039981 */ /* 0x000162000c1e1900 */
[----:B------:R-:W-:-:S02]  /*0690*/  IMAD.MOV.U32 R32, RZ, RZ, -0x1 ;  /* 0xffffffffff207424 */ /* 0x000fc400078e00ff */
[----:B------:R-:W-:Y:S01]  /*06a0*/  IMAD.MOV.U32 R33, RZ, RZ, -0x1 ;  /* 0xffffffffff217424 */ /* 0x000fe200078e00ff */
[----:B------:R0:W5:Y:S01]  /*06b0*/  @!P0 LDG.E R2, desc[UR8][R4.64] ;  /* 0x0000000804028981 */ /* 0x000162000c1e1900 */
[----:B--2---:R-:W-:Y:S01]  /*06c0*/  @!P1 LOP3.LUT R30, R8, 0x80000000, RZ, 0x3c, !PT ;  /* 0x80000000081e9812 */ /* 0x004fe200078e3cff */
[----:B------:R-:W-:Y:S01]  /*06d0*/  IMAD.MOV.U32 R29, RZ, RZ, -0x1 ;  /* 0xffffffffff1d7424 */ /* 0x000fe200078e00ff */
[----:B------:R-:W-:Y:S01]  /*06e0*/  ISETP.NE.AND P1, PT, R45, RZ, PT ;  /* 0x000000ff2d00720c */ /* 0x000fe20003f25270 */
[----:B------:R2:W5:Y:S01]  /*06f0*/  @!P2 LDG.E R24, desc[UR8][R4.64+0x38] ;  /* 0x000038080418a981 */ /* 0x000562000c1e1900 */
[----:B-1----:R-:W-:-:S03]  /*0700*/  UIADD3 UR7, UPT, UPT, UR4, 0x6, URZ ;  /* 0x0000000604077890 */ /* 0x002fc6000fffe0ff */
[----:B------:R2:W5:Y:S01]  /*0710*/  @!P3 LDG.E R25, desc[UR8][R4.64+0x3c] ;  /* 0x00003c080419b981 */ /* 0x000562000c1e1900 */
[----:B------:R-:W-:-:S03]  /*0720*/  UIADD3 UR5, UPT, UPT, -UR4, UR5, URZ ;  /* 0x0000000504057290 */ /* 0x000fc6000fffe1ff */
[----:B------:R2:W5:Y:S04]  /*0730*/  @!P4 LDG.E R26, desc[UR8][R4.64+0x40] ;  /* 0x00004008041ac981 */ /* 0x000568000c1e1900 */
[----:B----4-:R-:W-:Y:S01]  /*0740*/  @!P1 LOP3.LUT R31, R10, 0x80000000, RZ, 0x3c, !PT ;  /* 0x800000000a1f9812 */ /* 0x010fe200078e3cff */
[----:B------:R2:W5:Y:S01]  /*0750*/  @!P1 LDG.E R12, desc[UR8][R4.64+0x8] ;  /* 0x00000808040c9981 */ /* 0x000562000c1e1900 */
[----:B------:R-:W-:-:S03]  /*0760*/  ISETP.NE.AND P1, PT, R48, RZ, PT ;  /* 0x000000ff3000720c */ /* 0x000fc60003f25270 */
[----:B------:R2:W5:Y:S04]  /*0770*/  @!P5 LDG.E R27, desc[UR8][R4.64+0x44] ;  /* 0x00004408041bd981 */ /* 0x000568000c1e1900 */
[----:B------:R2:W5:Y:S06]  /*0780*/  @!P6 LDG.E R28, desc[UR8][R4.64+0x48] ;  /* 0x00004808041ce981 */ /* 0x00056c000c1e1900 */
[----:B---3--:R-:W-:Y:S01]  /*0790*/  @!P1 LOP3.LUT R32, R11, 0x80000000, RZ, 0x3c, !PT ;  /* 0x800000000b209812 */ /* 0x008fe200078e3cff */
[----:B------:R2:W5:Y:S01]  /*07a0*/  @!P1 LDG.E R13, desc[UR8][R4.64+0xc] ;  /* 0x00000c08040d9981 */ /* 0x000562000c1e1900 */
[----:B------:R-:W-:-:S13]  /*07b0*/  ISETP.NE.AND P1, PT, R49, RZ, PT ;  /* 0x000000ff3100720c */ /* 0x000fda0003f25270 */
[----:B------:R-:W-:Y:S01]  /*07c0*/  @!P1 LOP3.LUT R33, R34, 0x80000000, RZ, 0x3c, !PT ;  /* 0x8000000022219812 */ /* 0x000fe200078e3cff */
[----:B------:R2:W5:Y:S01]  /*07d0*/  @!P1 LDG.E R14, desc[UR8][R4.64+0x10] ;  /* 0x00001008040e9981 */ /* 0x000562000c1e1900 */
[----:B------:R-:W-:Y:S01]  /*07e0*/  ISETP.NE.AND P1, PT, R51, RZ, PT ;  /* 0x000000ff3300720c */ /* 0x000fe20003f25270 */
[----:B------:R-:W-:-:S12]  /*07f0*/  IMAD.MOV.U32 R34, RZ, RZ, -0x1 ;  /* 0xffffffffff227424 */ /* 0x000fd800078e00ff */
        /* <DEDUP_REMOVED lines=15> */
[----:B------:R-:W-:Y:S01]  /*08f0*/  IMAD.MOV.U32 R38, RZ, RZ, -0x1 ;  /* 0xffffffffff267424 */ /* 0x000fe200078e00ff */
[----:B------:R-:W-:Y:S02]  /*0900*/  @!P0 LOP3.LUT R29, R61, 0x80000000, RZ, 0x3c, !PT ;  /* 0x800000003d1d8812 */ /* 0x000fe400078e3cff */
[----:B------:R-:W-:-:S09]  /*0910*/  ISETP.NE.AND P0, PT, R60, RZ, PT ;  /* 0x000000ff3c00720c */ /* 0x000fd20003f05270 */
[----:B------:R-:W-:Y:S01]  /*0920*/  @!P1 LOP3.LUT R38, R39, 0x80000000, RZ, 0x3c, !PT ;  /* 0x8000000027269812 */ /* 0x000fe200078e3cff */
[----:B------:R2:W5:Y:S01]  /*0930*/  @!P1 LDG.E R19, desc[UR8][R4.64+0x24] ;  /* 0x0000240804139981 */ /* 0x000562000c1e1900 */
[----:B------:R-:W-:Y:S01]  /*0940*/  ISETP.NE.AND P1, PT, R57, RZ, PT ;  /* 0x000000ff3900720c */ /* 0x000fe20003f25270 */
[----:B------:R-:W-:Y:S02]  /*0950*/  IMAD.MOV.U32 R39, RZ, RZ, -0x1 ;  /* 0xffffffffff277424 */ /* 0x000fe400078e00ff */
[----:B------:R2:W5:Y:S10]  /*0960*/  @!P0 LDG.E R21, desc[UR8][R4.64+0x2c] ;  /* 0x00002c0804158981 */ /* 0x000574000c1e1900 */
[----:B------:R-:W-:Y:S01]  /*0970*/  @!P1 LOP3.LUT R39, R40, 0x80000000, RZ, 0x3c, !PT ;  /* 0x8000000028279812 */ /* 0x000fe200078e3cff */
[----:B------:R-:W-:Y:S01]  /*0980*/  IMAD.MOV.U32 R40, RZ, RZ, -0x1 ;  /* 0xffffffffff287424 */ /* 0x000fe200078e00ff */
[----:B------:R2:W5:Y:S01]  /*0990*/  @!P1 LDG.E R20, desc[UR8][R4.64+0x28] ;  /* 0x0000280804149981 */ /* 0x000562000c1e1900 */
[----:B------:R-:W-:-:S02]  /*09a0*/  @!P0 LOP3.LUT R40, R41, 0x80000000, RZ, 0x3c, !PT ;  /* 0x8000000029288812 */ /* 0x000fc400078e3cff */
[----:B------:R-:W-:Y:S02]  /*09b0*/  ISETP.NE.AND P1, PT, R58, RZ, PT ;  /* 0x000000ff3a00720c */ /* 0x000fe40003f25270 */
[----:B------:R-:W-:Y:S01]  /*09c0*/  ISETP.NE.AND P0, PT, R59, RZ, PT ;  /* 0x000000ff3b00720c */ /* 0x000fe20003f05270 */
[----:B------:R-:W-:Y:S01]  /*09d0*/  IMAD.MOV.U32 R41, RZ, RZ, -0x1 ;  /* 0xffffffffff297424 */ /* 0x000fe200078e00ff */
[----:B------:R-:W-:Y:S02]  /*09e0*/  UMOV UR4, 0x400 ;  /* 0x0000040000047882 */ /* 0x000fe40000000000 */
[----:B0-----:R-:W-:-:S07]  /*09f0*/  ULEA UR4, UR6, UR4, 0x18 ;  /* 0x0000000406047291 */ /* 0x001fce000f8ec0ff */
[----:B------:R2:W5:Y:S02]  /*0a00*/  @!P1 LDG.E R23, desc[UR8][R4.64+0x34] ;  /* 0x0000340804179981 */ /* 0x000564000c1e1900 */
[----:B------:R-:W-:Y:S02]  /*0a10*/  @!P0 LOP3.LUT R41, R42, 0x80000000, RZ, 0x3c, !PT ;  /* 0x800000002a298812 */ /* 0x000fe400078e3cff */
[----:B------:R2:W5:Y:S01]  /*0a20*/  @!P0 LDG.E R22, desc[UR8][R4.64+0x30] ;  /* 0x0000300804168981 */ /* 0x000562000c1e1900 */
[----:B------:R-:W0:Y:S01]  /*0a30*/  S2R R42, SR_LANEID ;  /* 0x00000000002a7919 */ /* 0x000e220000000000 */
[----:B------:R-:W-:Y:S01]  /*0a40*/  IMAD.MOV.U32 R45, RZ, RZ, -0x1 ;  /* 0xffffffffff2d7424 */ /* 0x000fe200078e00ff */
[----:B------:R-:W-:Y:S02]  /*0a50*/  @!P3 LOP3.LUT R45, R47, 0x80000000, RZ, 0x3c, !PT ;  /* 0x800000002f2db812 */ /* 0x000fe400078e3cff */
[----:B------:R-:W-:Y:S01]  /*0a60*/  LEA R47, R0, UR4, 0x2 ;  /* 0x00000004002f7c11 */ /* 0x000fe2000f8e10ff */
[----:B------:R-:W-:Y:S01]  /*0a70*/  IMAD.MOV.U32 R44, RZ, RZ, -0x1 ;  /* 0xffffffffff2c7424 */ /* 0x000fe200078e00ff */
[----:B------:R-:W-:-:S02]  /*0a80*/  SHF.R.U32.HI R124, RZ, 0x5, R0 ;  /* 0x00000005ff7c7819 */ /* 0x000fc40000011600 */
[----:B------:R-:W-:Y:S01]  /*0a90*/  @!P2 LOP3.LUT R44, R46, 0x80000000, RZ, 0x3c, !PT ;  /* 0x800000002e2ca812 */ /* 0x000fe200078e3cff */
[----:B------:R-:W-:Y:S02]  /*0aa0*/  IMAD R51, R0, 0x80, R47 ;  /* 0x0000008000337824 */ /* 0x000fe400078e022f */
[----:B------:R-:W-:Y:S01]  /*0ab0*/  IMAD.MOV.U32 R46, RZ, RZ, -0x1 ;  /* 0xffffffffff2e7424 */ /* 0x000fe200078e00ff */
[----:B------:R-:W-:Y:S01]  /*0ac0*/  @!P4 LOP3.LUT R46, R50, 0x80000000, RZ, 0x3c, !PT ;  /* 0x80000000322ec812 */ /* 0x000fe200078e3cff */
[----:B------:R-:W-:Y:S01]  /*0ad0*/  IMAD.MOV.U32 R43, RZ, RZ, -0x1 ;  /* 0xffffffffff2b7424 */ /* 0x000fe200078e00ff */
[----:B------:R-:W-:Y:S01]  /*0ae0*/  @!P1 LOP3.LUT R43, R62, 0x80000000, RZ, 0x3c, !PT ;  /* 0x800000003e2b9812 */ /* 0x000fe200078e3cff */
[----:B------:R-:W-:Y:S01]  /*0af0*/  IMAD.MOV.U32 R48, RZ, RZ, -0x1 ;  /* 0xffffffffff307424 */ /* 0x000fe200078e00ff */
[----:B------:R-:W-:Y:S01]  /*0b00*/  @!P5 LOP3.LUT R48, R9, 0x80000000, RZ, 0x3c, !PT ;  /* 0x800000000930d812 */ /* 0x000fe200078e3cff */
[----:B------:R-:W-:Y:S01]  /*0b10*/  IMAD.MOV.U32 R49, RZ, RZ, -0x1 ;  /* 0xffffffffff317424 */ /* 0x000fe200078e00ff */
[----:B------:R-:W-:Y:S01]  /*0b20*/  @!P6 LOP3.LUT R49, R52, 0x80000000, RZ, 0x3c, !PT ;  /* 0x800000003431e812 */ /* 0x000fe200078e3cff */
[----:B------:R-:W-:Y:S01]  /*0b30*/  IMAD R53, R0, -0x38, R51 ;  /* 0xffffffc800357824 */ /* 0x000fe200078e0233 */
[----:B------:R-:W-:Y:S01]  /*0b40*/  LEA R50, R124, UR4, 0x2 ;  /* 0x000000047c327c11 */ /* 0x000fe2000f8e10ff */
[----:B--2---:R-:W-:Y:S06]  /*0b50*/  BAR.SYNC.DEFER_BLOCKING 0x0 ;  /* 0x0000000000007b1d */ /* 0x004fec0000010000 */
.L_x_222:
[----:B------:R-:W-:Y:S01]  /*0b60*/  UISETP.LT.AND UP0, UPT, UR5, 0x6, UPT ;  /* 0x000000060500788c */ /* 0x000fe2000bf01270 */
[----:B------:R-:W-:Y:S01]  /*0b70*/  STS [R47], RZ ;  /* 0x000000ff2f007388 */ /* 0x000fe20000000800 */
[----:B------:R-:W-:Y:S01]  /*0b80*/  UIADD3 UR6, UPT, UPT, UR7, -0x6, URZ ;  /* 0xfffffffa07067890 */ /* 0x000fe2000fffe0ff */
[----:B0-----:R-:W-:Y:S01]  /*0b90*/  ISETP.NE.AND P1, PT, R42, 0x1f, PT ;  /* 0x0000001f2a00780c */ /* 0x001fe20003f25270 */
[----:B------:R-:W-:Y:S01]  /*0ba0*/  USEL UR4, UR5, 0x6, UP0 ;  /* 0x0000000605047887 */ /* 0x000fe20008000000 */
[----:B------:R-:W-:Y:S01]  /*0bb0*/  STS [R47+0x400], RZ ;  /* 0x000400ff2f007388 */ /* 0x000fe20000000800 */
[C---:B------:R-:W-:Y:S01]  /*0bc0*/  ISETP.NE.AND P2, PT, R124.reuse, 0x6, PT ;  /* 0x000000067c00780c */ /* 0x040fe20003f45270 */
[----:B------:R-:W-:Y:S01]  /*0bd0*/  UISETP.GE.AND UP0, UPT, UR7, UR10, UPT ;  /* 0x0000000a0700728c */ /* 0x000fe2000bf06270 */
[----:B-1----:R-:W-:Y:S01]  /*0be0*/  SHF.R.U32.HI R4, RZ, UR6, R29 ;  /* 0x00000006ff047c19 */ /* 0x002fe2000801161d */
[----:B------:R-:W-:Y:S01]  /*0bf0*/  UBMSK UR4, URZ, UR4 ;  /* 0x00000004ff04729b */ /* 0x000fe20008000000 */
[----:B------:R-:W-:Y:S01]  /*0c00*/  STS [R47+0x800], RZ ;  /* 0x000800ff2f007388 */ /* 0x000fe20000000800 */
[----:B------:R-:W-:-:S03]  /*0c10*/  ISETP.NE.AND P3, PT, R124, 0x7, PT ;  /* 0x000000077c00780c */ /* 0x000fc60003f65270 */
[----:B------:R-:W-:Y:S01]  /*0c20*/  STS [R47+0xc00], RZ ;  /* 0x000c00ff2f007388 */ /* 0x000fe20000000800 */
[----:B------:R-:W-:-:S03]  /*0c30*/  LOP3.LUT R4, R4, UR4, RZ, 0xc0, !PT ;  /* 0x0000000404047c12 */ /* 0x000fc6000f8ec0ff */
[----:B------:R-:W-:Y:S02]  /*0c40*/  STS [R47+0x1000], RZ ;  /* 0x001000ff2f007388 */ /* 0x000fe40000000800 */
[----:B------:R-:W-:Y:S01]  /*0c50*/  IMAD.SHL.U32 R5, R4, 0x400, RZ ;  /* 0x0000040004057824 */ /* 0x000fe200078e00ff */
[----:B------:R-:W-:Y:S01]  /*0c60*/  SHF.R.U32.HI R4, RZ, 0x4, R4 ;  /* 0x00000004ff047819 */ /* 0x000fe20000011604 */
[----:B------:R-:W-:Y:S03]  /*0c70*/  STS [R47+0x1400], RZ ;  /* 0x001400ff2f007388 */ /* 0x000fe60000000800 */
[----:B------:R-:W-:Y:S01]  /*0c80*/  LOP3.LUT R54, R5, 0x7c00, RZ, 0xc0, !PT ;  /* 0x00007c0005367812 */ /* 0x000fe200078ec0ff */
[----:B------:R-:W-:Y:S01]  /*0c90*/  STS [R47+0x1800], RZ ;  /* 0x001800ff2f007388 */ /* 0x000fe20000000800 */
[----:B------:R-:W-:-:S03]  /*0ca0*/  LOP3.LUT R4, R4, 0xffffffe, RZ, 0xc0, !PT ;  /* 0x0ffffffe04047812 */ /* 0x000fc600078ec0ff */
[----:B------:R-:W-:Y:S01]  /*0cb0*/  STS [R47+0x1c00], RZ ;  /* 0x001c00ff2f007388 */ /* 0x000fe20000000800 */
[----:B------:R-:W-:Y:S02]  /*0cc0*/  IADD3 R54, PT, PT, R4, R47, R54 ;  /* 0x0000002f04367210 */ /* 0x000fe40007ffe036 */
[----:B------:R-:W-:Y:S01]  /*0cd0*/  SHF.R.U32.HI R4, RZ, UR6, R30 ;  /* 0x00000006ff047c19 */ /* 0x000fe2000801161e */
[----:B------:R-:W-:Y:S03]  /*0ce0*/  STS [R47+0x2000], RZ ;  /* 0x002000ff2f007388 */ /* 0x000fe60000000800 */
[----:B------:R-:W-:Y:S01]  /*0cf0*/  LOP3.LUT R4, R4, UR4, RZ, 0xc0, !PT ;  /* 0x0000000404047c12 */ /* 0x000fe2000f8ec0ff */
[----:B------:R-:W-:Y:S04]  /*0d00*/  STS [R47+0x2400], RZ ;  /* 0x002400ff2f007388 */ /* 0x000fe80000000800 */
[----:B------:R-:W-:Y:S01]  /*0d10*/  STS [R47+0x2800], RZ ;  /* 0x002800ff2f007388 */ /* 0x000fe20000000800 */
[----:B------:R-:W-:Y:S01]  /*0d20*/  IMAD.SHL.U32 R5, R4, 0x400, RZ ;  /* 0x0000040004057824 */ /* 0x000fe200078e00ff */
[----:B------:R-:W-:-:S02]  /*0d30*/  SHF.R.U32.HI R4, RZ, 0x4, R4 ;  /* 0x00000004ff047819 */ /* 0x000fc40000011604 */
[----:B------:R-:W-:Y:S02]  /*0d40*/  STS [R47+0x2c00], RZ ;  /* 0x002c00ff2f007388 */ /* 0x000fe40000000800 */
[----:B------:R-:W-:Y:S02]  /*0d50*/  LOP3.LUT R56, R5, 0x7c00, RZ, 0xc0, !PT ;  /* 0x00007c0005387812 */ /* 0x000fe400078ec0ff */
        /* <DEDUP_REMOVED lines=32> */
[----:B------:R-:W0:Y:S02]  /*0f60*/  LDS.U16 R52, [R54] ;  /* 0x0000000036347984 */ /* 0x000e240000000400 */
[----:B0-----:R-:W-:-:S05]  /*0f70*/  VIADD R5, R52, 0x1 ;  /* 0x0000000134057836 */ /* 0x001fca0000000000 */
[----:B------:R0:W-:Y:S04]  /*0f80*/  STS.U16 [R54], R5 ;  /* 0x0000000536007388 */ /* 0x0001e80000000400 */
[----:B------:R-:W1:Y:S01]  /*0f90*/  LDS.U16 R57, [R56] ;  /* 0x0000000038397984 */ /* 0x000e620000000400 */
[----:B0-----:R-:W-:Y:S01]  /*0fa0*/  IMAD.SHL.U32 R5, R4, 0x400, RZ ;  /* 0x0000040004057824 */ /* 0x001fe200078e00ff */
[----:B------:R-:W-:-:S04]  /*0fb0*/  SHF.R.U32.HI R4, RZ, 0x4, R4 ;  /* 0x00000004ff047819 */ /* 0x000fc80000011604 */
[----:B------:R-:W-:Y:S02]  /*0fc0*/  LOP3.LUT R60, R5, 0x7c00, RZ, 0xc0, !PT ;  /* 0x00007c00053c7812 */ /* 0x000fe400078ec0ff */
[----:B------:R-:W-:-:S04]  /*0fd0*/  LOP3.LUT R4, R4, 0xffffffe, RZ, 0xc0, !PT ;  /* 0x0ffffffe04047812 */ /* 0x000fc800078ec0ff */
[----:B------:R-:W-:Y:S02]  /*0fe0*/  IADD3 R60, PT, PT, R4, R47, R60 ;  /* 0x0000002f043c7210 */ /* 0x000fe40007ffe03c */
[----:B------:R-:W-:-:S04]  /*0ff0*/  SHF.R.U32.HI R4, RZ, UR6, R33 ;  /* 0x00000006ff047c19 */ /* 0x000fc80008011621 */
[----:B------:R-:W-:-:S05]  /*1000*/  LOP3.LUT R4, R4, UR4, RZ, 0xc0, !PT ;  /* 0x0000000404047c12 */ /* 0x000fca000f8ec0ff */
[----:B------:R-:W-:Y:S01]  /*1010*/  IMAD.SHL.U32 R6, R4, 0x400, RZ ;  /* 0x0000040004067824 */ /* 0x000fe200078e00ff */
[----:B------:R-:W-:-:S04]  /*1020*/  SHF.R.U32.HI R4, RZ, 0x4, R4 ;  /* 0x00000004ff047819 */ /* 0x000fc80000011604 */
[----:B------:R-:W-:Y:S02]  /*1030*/  LOP3.LUT R6, R6, 0x7c00, RZ, 0xc0, !PT ;  /* 0x00007c0006067812 */ /* 0x000fe400078ec0ff */
[----:B------:R-:W-:-:S04]  /*1040*/  LOP3.LUT R4, R4, 0xffffffe, RZ, 0xc0, !PT ;  /* 0x0ffffffe04047812 */ /* 0x000fc800078ec0ff */
[----:B------:R-:W-:Y:S01]  /*1050*/  IADD3 R62, PT, PT, R4, R47, R6 ;  /* 0x0000002f043e7210 */ /* 0x000fe20007ffe006 */
[----:B-1----:R-:W-:Y:S01]  /*1060*/  VIADD R7, R57, 0x1 ;  /* 0x0000000139077836 */ /* 0x002fe20000000000 */
[----:B------:R-:W-:-:S04]  /*1070*/  SHF.R.U32.HI R4, RZ, UR6, R34 ;  /* 0x00000006ff047c19 */ /* 0x000fc80008011622 */
[----:B------:R-:W-:Y:S01]  /*1080*/  STS.U16 [R56], R7 ;  /* 0x0000000738007388 */ /* 0x000fe20000000400 */
[----:B------:R-:W-:-:S03]  /*1090*/  LOP3.LUT R4, R4, UR4, RZ, 0xc0, !PT ;  /* 0x0000000404047c12 */ /* 0x000fc6000f8ec0ff */
        /* <DEDUP_REMOVED lines=129> */
[----:B------:R-:W-:Y:S01]  /*18b0*/  SHF.R.U32.HI R4, RZ, UR6, R49 ;  /* 0x00000006ff047c19 */ /* 0x000fe20008011631 */
[----:B------:R-:W0:Y:S03]  /*18c0*/  S2UR UR6, SR_CgaCtaId ;  /* 0x00000000000679c3 */ /* 0x000e260000008800 */
[----:B------:R-:W-:Y:S01]  /*18d0*/  LOP3.LUT R4, R4, UR4, RZ, 0xc0, !PT ;  /* 0x0000000404047c12 */ /* 0x000fe2000f8ec0ff */
[----:B------:R-:W-:-:S04]  /*18e0*/  UMOV UR4, 0x400 ;  /* 0x0000040000047882 */ /* 0x000fc80000000000 */
[----:B------:R-:W-:Y:S01]  /*18f0*/  IMAD.SHL.U32 R6, R4, 0x400, RZ ;  /* 0x0000040004067824 */ /* 0x000fe200078e00ff */
[----:B------:R-:W-:-:S04]  /*1900*/  SHF.R.U32.HI R4, RZ, 0x4, R4 ;  /* 0x00000004ff047819 */ /* 0x000fc80000011604 */
[----:B------:R-:W-:Y:S02]  /*1910*/  LOP3.LUT R6, R6, 0x7c00, RZ, 0xc0, !PT ;  /* 0x00007c0006067812 */ /* 0x000fe400078ec0ff */
[----:B------:R-:W-:-:S04]  /*1920*/  LOP3.LUT R4, R4, 0xffffffe, RZ, 0xc0, !PT ;  /* 0x0ffffffe04047812 */ /* 0x000fc800078ec0ff */
[----:B------:R-:W-:Y:S01]  /*1930*/  IADD3 R90, PT, PT, R4, R47, R6 ;  /* 0x0000002f045a7210 */ /* 0x000fe20007ffe006 */
[----:B-1----:R-:W-:Y:S01]  /*1940*/  VIADD R7, R85, 0x1 ;  /* 0x0000000155077836 */ /* 0x002fe20000000000 */
[----:B0-----:R-:W-:-:S04]  /*1950*/  ULEA UR4, UR6, UR4, 0x18 ;  /* 0x0000000406047291 */ /* 0x001fc8000f8ec0ff */
[----:B------:R-:W-:Y:S04]  /*1960*/  STS.U16 [R84], R7 ;  /* 0x0000000754007388 */ /* 0x000fe80000000400 */
[----:B------:R-:W0:Y:S02]  /*1970*/  LDS.U16 R87, [R86] ;  /* 0x0000000056577984 */ /* 0x000e240000000400 */
[----:B0-----:R-:W-:-:S05]  /*1980*/  VIADD R5, R87, 0x1 ;  /* 0x0000000157057836 */ /* 0x001fca0000000000 */
[----:B------:R-:W-:Y:S04]  /*1990*/  STS.U16 [R86], R5 ;  /* 0x0000000556007388 */ /* 0x000fe80000000400 */
[----:B------:R-:W0:Y:S02]  /*19a0*/  LDS.U16 R89, [R88] ;  /* 0x0000000058597984 */ /* 0x000e240000000400 */
[----:B0-----:R-:W-:-:S05]  /*19b0*/  VIADD R7, R89, 0x1 ;  /* 0x0000000159077836 */ /* 0x001fca0000000000 */
[----:B------:R-:W-:Y:S04]  /*19c0*/  STS.U16 [R88], R7 ;  /* 0x0000000758007388 */ /* 0x000fe80000000400 */
[----:B------:R-:W0:Y:S02]  /*19d0*/  LDS.U16 R91, [R90] ;  /* 0x000000005a5b7984 */ /* 0x000e240000000400 */
[----:B0-----:R-:W-:-:S05]  /*19e0*/  VIADD R5, R91, 0x1 ;  /* 0x000000015b057836 */ /* 0x001fca0000000000 */
[----:B------:R-:W-:Y:S01]  /*19f0*/  STS.U16 [R90], R5 ;  /* 0x000000055a007388 */ /* 0x000fe20000000400 */
[----:B------:R-:W-:Y:S06]  /*1a00*/  BAR.SYNC.DEFER_BLOCKING 0x0 ;  /* 0x0000000000007b1d */ /* 0x000fec0000010000 */
[----:B------:R-:W-:Y:S04]  /*1a10*/  LDS R92, [R51] ;  /* 0x00000000335c7984 */ /* 0x000fe80000000800 */
[----:B------:R-:W0:Y:S04]  /*1a20*/  LDS R93, [R51+0x4] ;  /* 0x00000400335d7984 */ /* 0x000e280000000800 */
[----:B------:R-:W1:Y:S04]  /*1a30*/  LDS R94, [R51+0x8] ;  /* 0x00000800335e7984 */ /* 0x000e680000000800 */
[----:B------:R-:W2:Y:S04]  /*1a40*/  LDS R95, [R51+0xc] ;  /* 0x00000c00335f7984 */ /* 0x000ea80000000800 */
[----:B------:R-:W3:Y:S04]  /*1a50*/  LDS R96, [R51+0x10] ;  /* 0x0000100033607984 */ /* 0x000ee80000000800 */
[----:B------:R-:W4:Y:S04]  /*1a60*/  LDS R97, [R51+0x14] ;  /* 0x0000140033617984 */ /* 0x000f280000000800 */
[----:B------:R-:W4:Y:S04]  /*1a70*/  LDS R98, [R51+0x18] ;  /* 0x0000180033627984 */ /* 0x000f280000000800 */
[----:B------:R-:W4:Y:S04]  /*1a80*/  LDS R99, [R51+0x1c] ;  /* 0x00001c0033637984 */ /* 0x000f280000000800 */
[----:B------:R-:W4:Y:S04]  /*1a90*/  LDS R100, [R51+0x20] ;  /* 0x0000200033647984 */ /* 0x000f280000000800 */
[----:B------:R-:W4:Y:S04]  /*1aa0*/  LDS R101, [R51+0x24] ;  /* 0x0000240033657984 */ /* 0x000f280000000800 */
[----:B------:R-:W4:Y:S04]  /*1ab0*/  LDS R102, [R51+0x28] ;  /* 0x0000280033667984 */ /* 0x000f280000000800 */
[----:B------:R-:W4:Y:S01]  /*1ac0*/  LDS R103, [R51+0x2c] ;  /* 0x00002c0033677984 */ /* 0x000f220000000800 */
[----:B0-----:R-:W-:-:S03]  /*1ad0*/  IMAD.IADD R93, R92, 0x1, R93 ;  /* 0x000000015c5d7824 */ /* 0x001fc600078e025d */
[----:B------:R-:W0:Y:S01]  /*1ae0*/  LDS R104, [R51+0x30] ;  /* 0x0000300033687984 */ /* 0x000e220000000800 */
[----:B-1----:R-:W-:-:S03]  /*1af0*/  IMAD.IADD R94, R94, 0x1, R93 ;  /* 0x000000015e5e7824 */ /* 0x002fc600078e025d */
[----:B------:R-:W1:Y:S01]  /*1b00*/  LDS R105, [R51+0x34] ;  /* 0x0000340033697984 */ /* 0x000e620000000800 */
[----:B--2---:R-:W-:-:S03]  /*1b10*/  IMAD.IADD R95, R95, 0x1, R94 ;  /* 0x000000015f5f7824 */ /* 0x004fc600078e025e */
[----:B------:R-:W2:Y:S01]  /*1b20*/  LDS R106, [R51+0x38] ;  /* 0x00003800336a7984 */ /* 0x000ea20000000800 */
[----:B---3--:R-:W-:-:S03]  /*1b30*/  IMAD.IADD R96, R96, 0x1, R95 ;  /* 0x0000000160607824 */ /* 0x008fc600078e025f */
[----:B------:R-:W3:Y:S01]  /*1b40*/  LDS R107, [R51+0x3c] ;  /* 0x00003c00336b7984 */ /* 0x000ee20000000800 */
[----:B----4-:R-:W-:-:S03]  /*1b50*/  IMAD.IADD R97, R97, 0x1, R96 ;  /* 0x0000000161617824 */ /* 0x010fc600078e0260 */
[----:B------:R-:W4:Y:S01]  /*1b60*/  LDS R108, [R51+0x40] ;  /* 0x00004000336c7984 */ /* 0x000f220000000800 */
[----:B------:R-:W-:-:S03]  /*1b70*/  IMAD.IADD R98, R98, 0x1, R97 ;  /* 0x0000000162627824 */ /* 0x000fc600078e0261 */
        /* <DEDUP_REMOVED lines=31> */
[----:B------:R-:W-:-:S04]  /*1d70*/  IMAD.IADD R114, R114, 0x1, R113 ;  /* 0x0000000172727824 */ /* 0x000fc800078e0271 */
[----:B0-----:R-:W-:-:S04]  /*1d80*/  IMAD.IADD R115, R115, 0x1, R114 ;  /* 0x0000000173737824 */ /* 0x001fc800078e0272 */
[----:B-1----:R-:W-:-:S04]  /*1d90*/  IMAD.IADD R116, R116, 0x1, R115 ;  /* 0x0000000174747824 */ /* 0x002fc800078e0273 */
[----:B--2---:R-:W-:-:S04]  /*1da0*/  IMAD.IADD R117, R117, 0x1, R116 ;  /* 0x0000000175757824 */ /* 0x004fc800078e0274 */
[----:B---3--:R-:W-:-:S04]  /*1db0*/  IMAD.IADD R118, R118, 0x1, R117 ;  /* 0x0000000176767824 */ /* 0x008fc800078e0275 */
[----:B----4-:R-:W-:-:S04]  /*1dc0*/  IMAD.IADD R119, R119, 0x1, R118 ;  /* 0x0000000177777824 */ /* 0x010fc800078e0276 */
[----:B------:R-:W-:-:S04]  /*1dd0*/  IMAD.IADD R120, R120, 0x1, R119 ;  /* 0x0000000178787824 */ /* 0x000fc800078e0277 */
[----:B------:R-:W-:-:S04]  /*1de0*/  IMAD.IADD R121, R121, 0x1, R120 ;  /* 0x0000000179797824 */ /* 0x000fc800078e0278 */
[----:B------:R-:W-:-:S04]  /*1df0*/  IMAD.IADD R122, R122, 0x1, R121 ;  /* 0x000000017a7a7824 */ /* 0x000fc800078e0279 */
[----:B------:R-:W-:-:S04]  /*1e00*/  IMAD.IADD R123, R123, 0x1, R122 ;  /* 0x000000017b7b7824 */ /* 0x000fc800078e027a */
[----:B------:R-:W-:-:S05]  /*1e10*/  IMAD.IADD R125, R4, 0x1, R123 ;  /* 0x00000001047d7824 */ /* 0x000fca00078e027b */
        /* <DEDUP_REMOVED lines=8> */
[----:B------:R-:W0:Y:S02]  /*1ea0*/  SHFL.UP P0, R126, R127, 0x10, RZ ;  /* 0x060000007f7e7989 */ /* 0x000e2400000000ff */
[----:B0-----:R-:W-:Y:S01]  /*1eb0*/  @P0 IMAD.IADD R126, R127, 0x1, R126 ;  /* 0x000000017f7e0824 */ /* 0x001fe200078e027e */
[----:B------:R-:W-:-:S03]  /*1ec0*/  ISETP.NE.AND P0, PT, R124, 0x1, PT ;  /* 0x000000017c00780c */ /* 0x000fc60003f05270 */
[----:B------:R-:W-:Y:S01]  /*1ed0*/  IMAD.IADD R125, R126, 0x1, -R125 ;  /* 0x000000017e7d7824 */ /* 0x000fe200078e0a7d */
[----:B------:R-:W-:Y:S01]  /*1ee0*/  @!P1 STS [R50+0x8400], R126 ;  /* 0x0084007e32009388 */ /* 0x000fe20000000800 */
[----:B------:R-:W-:Y:S01]  /*1ef0*/  BAR.SYNC.DEFER_BLOCKING 0x0 ;  /* 0x0000000000007b1d */ /* 0x000fe20000010000 */
[----:B------:R-:W-:-:S05]  /*1f00*/  ISETP.NE.AND P1, PT, R124, 0x4, PT ;  /* 0x000000047c00780c */ /* 0x000fca0003f25270 */
[----:B------:R-:W0:Y:S04]  /*1f10*/  LDS.128 R4, [UR4+0x8400] ;  /* 0x00840004ff047984 */ /* 0x000e280008000c00 */
[----:B------:R-:W1:Y:S01]  /*1f20*/  LDS.128 R8, [UR4+0x8410] ;  /* 0x00841004ff087984 */ /* 0x000e620008000c00 */
[C---:B0-----:R-:W-:Y:S01]  /*1f30*/  SEL R55, R4.reuse, R55, !P0 ;  /* 0x0000003704377207 */ /* 0x041fe20004000000 */
[----:B------:R-:W-:Y:S01]  /*1f40*/  IMAD.IADD R5, R4, 0x1, R5 ;  /* 0x0000000104057824 */ /* 0x000fe200078e0205 */
[----:B------:R-:W-:-:S03]  /*1f50*/  ISETP.NE.AND P0, PT, R124, 0x2, PT ;  /* 0x000000027c00780c */ /* 0x000fc60003f05270 */
[----:B------:R-:W-:Y:S01]  /*1f60*/  IMAD.IADD R6, R6, 0x1, R5 ;  /* 0x0000000106067824 */ /* 0x000fe200078e0205 */
[----:B------:R-:W-:Y:S02]  /*1f70*/  SEL R55, R5, R55, !P0 ;  /* 0x0000003705377207 */ /* 0x000fe40004000000 */
[----:B------:R-:W-:Y:S01]  /*1f80*/  ISETP.NE.AND P0, PT, R124, 0x3, PT ;  /* 0x000000037c00780c */ /* 0x000fe20003f05270 */
[----:B------:R-:W-:-:S03]  /*1f90*/  IMAD.IADD R7, R7, 0x1, R6 ;  /* 0x0000000107077824 */ /* 0x000fc600078e0206 */
[----:B------:R-:W-:Y:S01]  /*1fa0*/  SEL R55, R6, R55, !P0 ;  /* 0x0000003706377207 */ /* 0x000fe20004000000 */
[C---:B-1----:R-:W-:Y:S01]  /*1fb0*/  IMAD.IADD R8, R7.reuse, 0x1, R8 ;  /* 0x0000000107087824 */ /* 0x042fe200078e0208 */
[----:B------:R-:W-:Y:S02]  /*1fc0*/  ISETP.NE.AND P0, PT, R124, 0x5, PT ;  /* 0x000000057c00780c */ /* 0x000fe40003f05270 */
[----:B------:R-:W-:Y:S01]  /*1fd0*/  SEL R55, R7, R55, !P1 ;  /* 0x0000003707377207 */ /* 0x000fe20004800000 */
[----:B------:R-:W-:Y:S01]  /*1fe0*/  IMAD.IADD R9, R9, 0x1, R8 ;  /* 0x0000000109097824 */ /* 0x000fe200078e0208 */
[----:B------:R-:W-:Y:S02]  /*1ff0*/  ISETP.NE.AND P1, PT, R42, RZ, PT ;  /* 0x000000ff2a00720c */ /* 0x000fe40003f25270 */
[----:B------:R-:W-:Y:S01]  /*2000*/  SEL R55, R8, R55, !P0 ;  /* 0x0000003708377207 */ /* 0x000fe20004000000 */
[----:B------:R-:W-:Y:S01]  /*2010*/  IMAD.IADD R10, R10, 0x1, R9 ;  /* 0x000000010a0a7824 */ /* 0x000fe200078e0209 */
[----:B------:R-:W-:-:S02]  /*2020*/  ISETP.GT.U32.AND P0, PT, R0, 0x1f, PT ;  /* 0x0000001f0000780c */ /* 0x000fc40003f04070 */
[----:B------:R-:W-:Y:S01]  /*2030*/  SEL R55, R9, R55, !P2 ;  /* 0x0000003709377207 */ /* 0x000fe20005000000 */
[----:B------:R-:W-:Y:S01]  /*2040*/  IMAD.IADD R11, R11, 0x1, R10 ;  /* 0x000000010b0b7824 */ /* 0x000fe200078e020a */
[----:B------:R-:W-:Y:S02]  /*2050*/  ISETP.GT.U32.OR P2, PT, R0, 0x1f, P1 ;  /* 0x0000001f0000780c */ /* 0x000fe40000f44470 */
[----:B------:R-:W-:Y:S02]  /*2060*/  SEL R4, R125, RZ, P1 ;  /* 0x000000ff7d047207 */ /* 0x000fe40000800000 */
[----:B------:R-:W-:-:S05]  /*2070*/  SEL R55, R10, R55, !P3 ;  /* 0x000000370a377207 */ /* 0x000fca0005800000 */
[----:B------:R-:W-:Y:S01]  /*2080*/  @P0 IMAD.IADD R125, R55, 0x1, R4 ;  /* 0x00000001377d0824 */ /* 0x000fe200078e0204 */
[----:B------:R-:W-:-:S03]  /*2090*/  ISETP.NE.AND P0, PT, R0, RZ, PT ;  /* 0x000000ff0000720c */ /* 0x000fc60003f05270 */
[----:B------:R-:W-:-:S05]  /*20a0*/  @!P2 IMAD.U32 R125, R11, 0x10000, RZ ;  /* 0x000100000b7da824 */ /* 0x000fca00078e00ff */
[----:B------:R-:W-:Y:S01]  /*20b0*/  @!P2 STS [UR4+0x8428], R125 ;  /* 0x0084287dff00a988 */ /* 0x000fe20008000804 */
[----:B------:R-:W-:Y:S06]  /*20c0*/  BAR.SYNC.DEFER_BLOCKING 0x0 ;  /* 0x0000000000007b1d */ /* 0x000fec0000010000 */
[----:B------:R-:W0:Y:S02]  /*20d0*/  LDS R4, [UR4+0x8428] ;  /* 0x00842804ff047984 */ /* 0x000e240008000800 */
[----:B0-----:R-:W-:-:S05]  /*20e0*/  SEL R4, R4, RZ, P0 ;  /* 0x000000ff04047207 */ /* 0x001fca0000000000 */
[----:B------:R-:W-:-:S04]  /*20f0*/  IMAD.IADD R4, R4, 0x1, R125 ;  /* 0x0000000104047824 */ /* 0x000fc800078e027d */
[--C-:B------:R-:W-:Y:S01]  /*2100*/  IMAD.IADD R92, R92, 0x1, R4.reuse ;  /* 0x000000015c5c7824 */ /* 0x100fe200078e0204 */
[----:B------:R-:W-:Y:S01]  /*2110*/  STS [R51], R4 ;  /* 0x0000000433007388 */ /* 0x000fe20000000800 */
[--C-:B------:R-:W-:Y:S02]  /*2120*/  IMAD.IADD R6, R93, 0x1, R4.reuse ;  /* 0x000000015d067824 */ /* 0x100fe400078e0204 */
[--C-:B------:R-:W-:Y:S01]  /*2130*/  IMAD.IADD R94, R94, 0x1, R4.reuse ;  /* 0x000000015e5e7824 */ /* 0x100fe200078e0204 */
[----:B------:R-:W-:Y:S01]  /*2140*/  STS [R51+0x4], R92 ;  /* 0x0000045c33007388 */ /* 0x000fe20000000800 */
[--C-:B------:R-:W-:Y:S02]  /*2150*/  IMAD.IADD R8, R95, 0x1, R4.reuse ;  /* 0x000000015f087824 */ /* 0x100fe400078e0204 */
[--C-:B------:R-:W-:Y:S01]  /*2160*/  IMAD.IADD R96, R96, 0x1, R4.reuse ;  /* 0x0000000160607824 */ /* 0x100fe200078e0204 */
[----:B------:R-:W-:Y:S01]  /*2170*/  STS [R51+0x8], R6 ;  /* 0x0000080633007388 */ /* 0x000fe20000000800 */
[----:B------:R-:W-:-:S02]  /*2180*/  IMAD.IADD R10, R97, 0x1, R4 ;  /* 0x00000001610a7824 */ /* 0x000fc400078e0204 */
[--C-:B------:R-:W-:Y:S01]  /*2190*/  IMAD.IADD R98, R98, 0x1, R4.reuse ;  /* 0x0000000162627824 */ /* 0x100fe200078e0204 */
[----:B------:R-:W-:Y:S01]  /*21a0*/  STS [R51+0xc], R94 ;  /* 0x00000c5e33007388 */ /* 0x000fe20000000800 */
        /* <DEDUP_REMOVED lines=36> */
[----:B------:R-:W-:-:S03]  /*23f0*/  IMAD.IADD R150, R123, 0x1, R4 ;  /* 0x000000017b967824 */ /* 0x000fc600078e0204 */
[----:B------:R-:W-:Y:S04]  /*2400*/  STS [R51+0x40], R134 ;  /* 0x0000408633007388 */ /* 0x000fe80000000800 */
        /* <DEDUP_REMOVED lines=15> */
[----:B------:R-:W-:Y:S01]  /*2500*/  STS [R51+0x80], R150 ;  /* 0x0000809633007388 */ /* 0x000fe20000000800 */
[----:B------:R-:W-:Y:S06]  /*2510*/  BAR.SYNC.DEFER_BLOCKING 0x0 ;  /* 0x0000000000007b1d */ /* 0x000fec0000010000 */
[----:B------:R-:W0:Y:S04]  /*2520*/  LDS.U16 R5, [R54] ;  /* 0x0000000036057984 */ /* 0x000e280000000400 */
[----:B------:R-:W1:Y:S04]  /*2530*/  LDS.U16 R56, [R56] ;  /* 0x0000000038387984 */ /* 0x000e680000000400 */
[----:B------:R-:W2:Y:S04]  /*2540*/  LDS.U16 R58, [R58] ;  /* 0x000000003a3a7984 */ /* 0x000ea80000000400 */
[----:B------:R-:W3:Y:S04]  /*2550*/  LDS.U16 R60, [R60] ;  /* 0x000000003c3c7984 */ /* 0x000ee80000000400 */
[----:B------:R-:W4:Y:S04]  /*2560*/  LDS.U16 R62, [R62] ;  /* 0x000000003e3e7984 */ /* 0x000f280000000400 */
[----:B------:R-:W4:Y:S04]  /*2570*/  LDS.U16 R64, [R64] ;  /* 0x0000000040407984 */ /* 0x000f280000000400 */
[----:B------:R-:W4:Y:S04]  /*2580*/  LDS.U16 R66, [R66] ;  /* 0x0000000042427984 */ /* 0x000f280000000400 */
[----:B------:R-:W4:Y:S04]  /*2590*/  LDS.U16 R68, [R68] ;  /* 0x0000000044447984 */ /* 0x000f280000000400 */
[----:B------:R-:W4:Y:S04]  /*25a0*/  LDS.U16 R70, [R70] ;  /* 0x0000000046467984 */ /* 0x000f280000000400 */
[----:B------:R-:W4:Y:S04]  /*25b0*/  LDS.U16 R72, [R72] ;  /* 0x0000000048487984 */ /* 0x000f280000000400 */
[----:B------:R-:W4:Y:S01]  /*25c0*/  LDS.U16 R74, [R74] ;  /* 0x000000004a4a7984 */ /* 0x000f220000000400 */
[----:B0-----:R-:W-:-:S03]  /*25d0*/  IMAD.IADD R5, R52, 0x1, R5 ;  /* 0x0000000134057824 */ /* 0x001fc600078e0205 */
[----:B------:R-:W0:Y:S01]  /*25e0*/  LDS.U16 R76, [R76] ;  /* 0x000000004c4c7984 */ /* 0x000e220000000400 */
[----:B-1----:R-:W-:-:S03]  /*25f0*/  IMAD.IADD R56, R57, 0x1, R56 ;  /* 0x0000000139387824 */ /* 0x002fc600078e0238 */
[----:B------:R-:W1:Y:S01]  /*2600*/  LDS.U16 R78, [R78] ;  /* 0x000000004e4e7984 */ /* 0x000e620000000400 */
[----:B--2---:R-:W-:-:S03]  /*2610*/  IMAD.IADD R58, R59, 0x1, R58 ;  /* 0x000000013b3a7824 */ /* 0x004fc600078e023a */
[----:B------:R-:W2:Y:S01]  /*2620*/  LDS.U16 R80, [R80] ;  /* 0x0000000050507984 */ /* 0x000ea20000000400 */
[----:B---3--:R-:W-:-:S03]  /*2630*/  IMAD.IADD R60, R61, 0x1, R60 ;  /* 0x000000013d3c7824 */ /* 0x008fc600078e023c */
[----:B------:R-:W3:Y:S01]  /*2640*/  LDS.U16 R82, [R82] ;  /* 0x0000000052527984 */ /* 0x000ee20000000400 */
[----:B----4-:R-:W-:-:S03]  /*2650*/  IMAD.IADD R62, R63, 0x1, R62 ;  /* 0x000000013f3e7824 */ /* 0x010fc600078e023e */
[----:B------:R-:W4:Y:S01]  /*2660*/  LDS.U16 R84, [R84] ;  /* 0x0000000054547984 */ /* 0x000f220000000400 */
[----:B------:R-:W-:-:S03]  /*2670*/  IMAD.IADD R64, R65, 0x1, R64 ;  /* 0x0000000141407824 */ /* 0x000fc600078e0240 */
[----:B------:R-:W4:Y:S01]  /*2680*/  LDS.U16 R86, [R86] ;  /* 0x0000000056567984 */ /* 0x000f220000000400 */
[----:B------:R-:W-:-:S03]  /*2690*/  IMAD.IADD R66, R67, 0x1, R66 ;  /* 0x0000000143427824 */ /* 0x000fc600078e0242 */
[----:B------:R-:W4:Y:S01]  /*26a0*/  LDS.U16 R88, [R88] ;  /* 0x0000000058587984 */ /* 0x000f220000000400 */
[----:B------:R-:W-:-:S03]  /*26b0*/  IMAD.IADD R68, R69, 0x1, R68 ;  /* 0x0000000145447824 */ /* 0x000fc600078e0244 */
[----:B------:R-:W4:Y:S01]  /*26c0*/  LDS.U16 R90, [R90] ;  /* 0x000000005a5a7984 */ /* 0x000f220000000400 */
[----:B------:R-:W-:Y:S02]  /*26d0*/  IMAD.IADD R70, R71, 0x1, R70 ;  /* 0x0000000147467824 */ /* 0x000fe400078e0246 */
[----:B------:R-:W-:Y:S02]  /*26e0*/  IMAD.IADD R72, R73, 0x1, R72 ;  /* 0x0000000149487824 */ /* 0x000fe400078e0248 */
[----:B------:R-:W-:Y:S02]  /*26f0*/  IMAD.IADD R74, R75, 0x1, R74 ;  /* 0x000000014b4a7824 */ /* 0x000fe400078e024a */
[----:B0-----:R-:W-:Y:S02]  /*2700*/  IMAD.IADD R76, R77, 0x1, R76 ;  /* 0x000000014d4c7824 */ /* 0x001fe400078e024c */
[----:B-1----:R-:W-:Y:S02]  /*2710*/  IMAD.IADD R78, R79, 0x1, R78 ;  /* 0x000000014f4e7824 */ /* 0x002fe400078e024e */
[----:B--2---:R-:W-:-:S02]  /*2720*/  IMAD.IADD R80, R81, 0x1, R80 ;  /* 0x0000000151507824 */ /* 0x004fc400078e0250 */
[----:B---3--:R-:W-:Y:S02]  /*2730*/  IMAD.IADD R82, R83, 0x1, R82 ;  /* 0x0000000153527824 */ /* 0x008fe400078e0252 */
[----:B----4-:R-:W-:Y:S02]  /*2740*/  IMAD.IADD R84, R85, 0x1, R84 ;  /* 0x0000000155547824 */ /* 0x010fe400078e0254 */
[----:B------:R-:W-:Y:S02]  /*2750*/  IMAD.IADD R86, R87, 0x1, R86 ;  /* 0x0000000157567824 */ /* 0x000fe400078e0256 */
[----:B------:R-:W-:Y:S02]  /*2760*/  IMAD.IADD R88, R89, 0x1, R88 ;  /* 0x0000000159587824 */ /* 0x000fe400078e0258 */
[----:B------:R-:W-:Y:S01]  /*2770*/  IMAD.IADD R90, R91, 0x1, R90 ;  /* 0x000000015b5a7824 */ /* 0x000fe200078e025a */
[----:B------:R-:W-:Y:S06]  /*2780*/  BAR.SYNC.DEFER_BLOCKING 0x0 ;  /* 0x0000000000007b1d */ /* 0x000fec0000010000 */
[----:B------:R-:W-:Y:S05]  /*2790*/  BRA.U UP0, `(.L_x_221) ;  /* 0x0000000500987547 */ /* 0x000fea000b800000 */
[----:B------:R-:W-:Y:S01]  /*27a0*/  LEA R4, R5, UR4, 0x2 ;  /* 0x0000000405047c11 */ /* 0x000fe2000f8e10ff */
[----:B------:R-:W-:Y:S01]  /*27b0*/  UIADD3 UR7, UPT, UPT, UR7, 0x6, URZ ;  /* 0x0000000607077890 */ /* 0x000fe2000fffe0ff */
[----:B------:R-:W-:Y:S01]  /*27c0*/  LEA R5, R56, UR4, 0x2 ;  /* 0x0000000438057c11 */ /* 0x000fe2000f8e10ff */
[----:B------:R-:W-:Y:S01]  /*27d0*/  UIADD3 UR5, UPT, UPT, UR5, -0x6, URZ ;  /* 0xfffffffa05057890 */ /* 0x000fe2000fffe0ff */
[----:B------:R-:W-:Y:S01]  /*27e0*/  LEA R6, R58, UR4, 0x2 ;  /* 0x000000043a067c11 */ /* 0x000fe2000f8e10ff */
[----:B------:R1:W-:Y:S01]  /*27f0*/  STS [R4], R29 ;  /* 0x0000001d04007388 */ /* 0x0003e20000000800 */
[----:B------:R-:W-:Y:S02]  /*2800*/  LEA R7, R60, UR4, 0x2 ;  /* 0x000000043c077c11 */ /* 0x000fe4000f8e10ff */
[----:B------:R-:W-:Y:S01]  /*2810*/  LEA R8, R62, UR4, 0x2 ;  /* 0x000000043e087c11 */ /* 0x000fe2000f8e10ff */
[----:B------:R1:W-:Y:S01]  /*2820*/  STS [R5], R30 ;  /* 0x0000001e05007388 */ /* 0x0003e20000000800 */
[----:B------:R-:W-:-:S02]  /*2830*/  LEA R9, R64, UR4, 0x2 ;  /* 0x0000000440097c11 */ /* 0x000fc4000f8e10ff */
[----:B------:R-:W-:Y:S01]  /*2840*/  LEA R10, R66, UR4, 0x2 ;  /* 0x00000004420a7c11 */ /* 0x000fe2000f8e10ff */
[----:B------:R1:W-:Y:S01]  /*2850*/  STS [R6], R31 ;  /* 0x0000001f06007388 */ /* 0x0003e20000000800 */
[----:B------:R-:W-:Y:S02]  /*2860*/  LEA R11, R68, UR4, 0x2 ;  /* 0x00000004440b7c11 */ /* 0x000fe4000f8e10ff */
        /* <DEDUP_REMOVED lines=16> */
[----:B------:R1:W-:Y:S04]  /*2970*/  STS [R52], R37 ;  /* 0x0000002534007388 */ /* 0x0003e80000000800 */
        /* <DEDUP_REMOVED lines=9> */
[----:B------:R1:W-:Y:S01]  /*2a10*/  STS [R64], R49 ;  /* 0x0000003140007388 */ /* 0x0003e20000000800 */
[----:B------:R-:W-:Y:S06]  /*2a20*/  BAR.SYNC.DEFER_BLOCKING 0x0 ;  /* 0x0000000000007b1d */ /* 0x000fec0000010000 */
[----:B------:R1:W2:Y:S04]  /*2a30*/  LDS R29, [R53] ;  /* 0x00000000351d7984 */ /* 0x0002a80000000800 */
[----:B------:R1:W3:Y:S04]  /*2a40*/  LDS R30, [R53+0x4] ;  /* 0x00000400351e7984 */ /* 0x0002e80000000800 */
[----:B------:R1:W4:Y:S04]  /*2a50*/  LDS R31, [R53+0x8] ;  /* 0x00000800351f7984 */ /* 0x0003280000000800 */
[----:B------:R1:W0:Y:S04]  /*2a60*/  LDS R32, [R53+0xc] ;  /* 0x00000c0035207984 */ /* 0x0002280000000800 */
        /* <DEDUP_REMOVED lines=14> */
[----:B------:R1:W0:Y:S01]  /*2b50*/  LDS R49, [R53+0x48] ;  /* 0x0000480035317984 */ /* 0x0002220000000800 */
[----:B------:R-:W-:Y:S06]  /*2b60*/  BAR.SYNC.DEFER_BLOCKING 0x0 ;  /* 0x0000000000007b1d */ /* 0x000fec0000010000 */
[----:B-----5:R1:W-:Y:S04]  /*2b70*/  STS [R4], R2 ;  /* 0x0000000204007388 */ /* 0x0203e80000000800 */
        /* <DEDUP_REMOVED lines=19> */
[----:B------:R1:W0:Y:S04]  /*2cb0*/  LDS R2, [R53] ;  /* 0x0000000035027984 */ /* 0x0002280000000800 */
        /* <DEDUP_REMOVED lines=19> */
[----:B--234-:R-:W-:Y:S05]  /*2df0*/  BRA `(.L_x_222) ;  /* 0xffffffdc00587947 */ /* 0x01cfea000383ffff */
.L_x_221:
[----:B------:R-:W-:Y:S01]  /*2e00*/  LEA R5, R5, UR4, 0x2 ;  /* 0x0000000405057c11 */ /* 0x000fe2000f8e10ff */
[----:B------:R-:W-:Y:S01]  /*2e10*/  IMAD R53, R0, -0x48, R53 ;  /* 0xffffffb800357824 */ /* 0x000fe200078e0235 */
[----:B------:R-:W-:Y:S01]  /*2e20*/  LEA R56, R56, UR4, 0x2 ;  /* 0x0000000438387c11 */ /* 0x000fe2000f8e10ff */
[----:B------:R-:W0:Y:S01]  /*2e30*/  LDCU.64 UR6, c[0x0][0x3a0] ;  /* 0x00007400ff0677ac */ /* 0x000e220008000a00 */
[----:B------:R-:W-:Y:S01]  /*2e40*/  LEA R58, R58, UR4, 0x2 ;  /* 0x000000043a3a7c11 */ /* 0x000fe2000f8e10ff */
[----:B------:R-:W-:Y:S01]  /*2e50*/  STS [R5], R29 ;  /* 0x0000001d05007388 */ /* 0x000fe20000000800 */
[----:B------:R-:W-:Y:S02]  /*2e60*/  LEA R60, R60, UR4, 0x2 ;  /* 0x000000043c3c7c11 */ /* 0x000fe4000f8e10ff */
[----:B------:R-:W-:Y:S01]  /*2e70*/  LEA R62, R62, UR4, 0x2 ;  /* 0x000000043e3e7c11 */ /* 0x000fe2000f8e10ff */
[----:B------:R-:W-:Y:S01]  /*2e80*/  STS [R56], R30 ;  /* 0x0000001e38007388 */ /* 0x000fe20000000800 */
[----:B------:R-:W-:-:S02]  /*2e90*/  LEA R64, R64, UR4, 0x2 ;  /* 0x0000000440407c11 */ /* 0x000fc4000f8e10ff */
[----:B------:R-:W-:Y:S01]  /*2ea0*/  LEA R66, R66, UR4, 0x2 ;  /* 0x0000000442427c11 */ /* 0x000fe2000f8e10ff */
[----:B------:R-:W-:Y:S01]  /*2eb0*/  STS [R58], R31 ;  /* 0x0000001f3a007388 */ /* 0x000fe20000000800 */
[----:B------:R-:W-:Y:S02]  /*2ec0*/  LEA R68, R68, UR4, 0x2 ;  /* 0x0000000444447c11 */ /* 0x000fe4000f8e10ff */
[----:B------:R-:W-:Y:S01]  /*2ed0*/  LEA R70, R70, UR4, 0x2 ;  /* 0x0000000446467c11 */ /* 0x000fe2000f8e10ff */
[----:B------:R-:W-:Y:S01]  /*2ee0*/  STS [R60], R32 ;  /* 0x000000203c007388 */ /* 0x000fe20000000800 */
[----:B------:R-:W-:Y:S02]  /*2ef0*/  LEA R72, R72, UR4, 0x2 ;  /* 0x0000000448487c11 */ /* 0x000fe4000f8e10ff */
[----:B------:R-:W-:Y:S01]  /*2f00*/  LEA R74, R74, UR4, 0x2 ;  /* 0x000000044a4a7c11 */ /* 0x000fe2000f8e10ff */
[----:B------:R-:W-:Y:S01]  /*2f10*/  STS [R62], R33 ;  /* 0x000000213e007388 */ /* 0x000fe20000000800 */
[----:B------:R-:W-:Y:S01]  /*2f20*/  LEA R76, R76, UR4, 0x2 ;  /* 0x000000044c4c7c11 */ /* 0x000fe2000f8e10ff */
[----:B0-----:R-:W-:Y:S01]  /*2f30*/  IMAD.U32 R4, RZ, RZ, UR7 ;  /* 0x00000007ff047e24 */ /* 0x001fe2000f8e00ff */
        /* <DEDUP_REMOVED lines=11> */
[----:B------:R-:W-:-:S03]  /*2ff0*/  ISETP.LT.U32.AND P2, PT, R0, UR6, PT ;  /* 0x0000000600007c0c */ /* 0x000fc6000bf41070 */
[----:B------:R-:W-:Y:S01]  /*3000*/  STS [R72], R38 ;  /* 0x0000002648007388 */ /* 0x000fe20000000800 */
[----:B------:R-:W-:-:S03]  /*3010*/  ISETP.GT.U32.AND.EX P2, PT, R4, RZ, PT, P2 ;  /* 0x000000ff0400720c */ /* 0x000fc60003f44120 */
[----:B------:R-:W-:Y:S04]  /*3020*/  STS [R74], R39 ;  /* 0x000000274a007388 */ /* 0x000fe80000000800 */
[----:B------:R-:W-:Y:S04]  /*3030*/  STS [R76], R40 ;  /* 0x000000284c007388 */ /* 0x000fe80000000800 */
[----:B------:R-:W-:Y:S04]  /*3040*/  STS [R78], R41 ;  /* 0x000000294e007388 */ /* 0x000fe80000000800 */
[----:B------:R-:W-:Y:S04]  /*3050*/  STS [R80], R43 ;  /* 0x0000002b50007388 */ /* 0x000fe80000000800 */
[----:B------:R-:W-:Y:S04]  /*3060*/  STS [R47], R44 ;  /* 0x0000002c2f007388 */ /* 0x000fe80000000800 */
[----:B------:R-:W-:Y:S04]  /*3070*/  STS [R84], R45 ;  /* 0x0000002d54007388 */ /* 0x000fe80000000800 */
[----:B------:R-:W-:Y:S04]  /*3080*/  STS [R51], R46 ;  /* 0x0000002e33007388 */ /* 0x000fe80000000800 */
[----:B------:R-:W-:Y:S04]  /*3090*/  STS [R88], R48 ;  /* 0x0000003058007388 */ /* 0x000fe80000000800 */
[----:B------:R-:W-:Y:S01]  /*30a0*/  STS [R90], R49 ;  /* 0x000000315a007388 */ /* 0x000fe20000000800 */
[----:B------:R-:W-:Y:S06]  /*30b0*/  BAR.SYNC.DEFER_BLOCKING 0x0 ;  /* 0x0000000000007b1d */ /* 0x000fec0000010000 */
[----:B------:R-:W0:Y:S04]  /*30c0*/  LDS R6, [R53] ;  /* 0x0000000035067984 */ /* 0x000e280000000800 */
[----:B------:R-:W1:Y:S04]  /*30d0*/  LDS R7, [R53+0x400] ;  /* 0x0004000035077984 */ /* 0x000e680000000800 */
[----:B------:R-:W2:Y:S04]  /*30e0*/  LDS R8, [R53+0x800] ;  /* 0x0008000035087984 */ /* 0x000ea80000000800 */
[----:B------:R-:W-:Y:S04]  /*30f0*/  LDS R9, [R53+0xc00] ;  /* 0x000c000035097984 */ /* 0x000fe80000000800 */
[----:B------:R-:W-:Y:S04]  /*3100*/  LDS R10, [R53+0x1000] ;  /* 0x00100000350a7984 */ /* 0x000fe80000000800 */
[----:B------:R-:W-:Y:S04]  /*3110*/  LDS R11, [R53+0x1400] ;  /* 0x00140000350b7984 */ /* 0x000fe80000000800 */
[----:B------:R-:W3:Y:S04]  /*3120*/  LDS R29, [R53+0x1800] ;  /* 0x00180000351d7984 */ /* 0x000ee80000000800 */
[----:B------:R-:W-:Y:S04]  /*3130*/  LDS R30, [R53+0x1c00] ;  /* 0x001c0000351e7984 */ /* 0x000fe80000000800 */
        /* <DEDUP_REMOVED lines=10> */
[----:B------:R-:W-:Y:S01]  /*31e0*/  LDS R41, [R53+0x4800] ;  /* 0x0048000035297984 */ /* 0x000fe20000000800 */
[----:B------:R-:W-:Y:S06]  /*31f0*/  BAR.SYNC.DEFER_BLOCKING 0x0 ;  /* 0x0000000000007b1d */ /* 0x000fec0000010000 */
[----:B-----5:R4:W-:Y:S04]  /*3200*/  STS [R5], R2 ;  /* 0x0000000205007388 */ /* 0x0209e80000000800 */
[----:B------:R0:W-:Y:S04]  /*3210*/  STS [R56], R3 ;  /* 0x0000000338007388 */ /* 0x0001e80000000800 */
[----:B------:R1:W-:Y:S01]  /*3220*/  STS [R58], R12 ;  /* 0x0000000c3a007388 */ /* 0x0003e20000000800 */
[----:B----4-:R-:W4:Y:S03]  /*3230*/  LDC.64 R4, c[0x0][0x398] ;  /* 0x0000e600ff047b82 */ /* 0x010f260000000a00 */
[----:B------:R-:W-:Y:S04]  /*3240*/  STS [R60], R13 ;  /* 0x0000000d3c007388 */ /* 0x000fe80000000800 */
[----:B------:R2:W-:Y:S01]  /*3250*/  STS [R62], R14 ;  /* 0x0000000e3e007388 */ /* 0x0005e20000000800 */
[----:B0-----:R-:W0:Y:S01]  /*3260*/  LDC.64 R2, c[0x0][0x388] ;  /* 0x0000e200ff027b82 */ /* 0x001e220000000a00 */
[----:B-1----:R-:W-:-:S02]  /*3270*/  VIADD R12, R0, 0x100 ;  /* 0x00000100000c7836 */ /* 0x002fc40000000000 */
[----:B------:R-:W-:Y:S04]  /*3280*/  STS [R64], R15 ;  /* 0x0000000f40007388 */ /* 0x000fe80000000800 */
[----:B------:R1:W-:Y:S01]  /*3290*/  STS [R66], R16 ;  /* 0x0000001042007388 */ /* 0x0003e20000000800 */
[----:B------:R-:W-:Y:S01]  /*32a0*/  ISETP.LT.U32.AND P4, PT, R12, UR6, PT ;  /* 0x000000060c007c0c */ /* 0x000fe2000bf81070 */
[C---:B--2---:R-:W-:Y:S01]  /*32b0*/  VIADD R14, R0.reuse, 0x200 ;  /* 0x00000200000e7836 */ /* 0x044fe20000000000 */
[----:B------:R-:W-:Y:S01]  /*32c0*/  LOP3.LUT R12, R0, 0x400, RZ, 0xfc, !PT ;  /* 0x00000400000c7812 */ /* 0x000fe200078efcff */
[----:B------:R-:W-:Y:S03]  /*32d0*/  STS [R68], R17 ;  /* 0x0000001144007388 */ /* 0x000fe60000000800 */
[----:B------:R-:W-:Y:S01]  /*32e0*/  ISETP.LT.U32.AND P3, PT, R14, UR6, PT ;  /* 0x000000060e007c0c */ /* 0x000fe2000bf61070 */
[----:B------:R-:W-:Y:S01]  /*32f0*/  STS [R70], R18 ;  /* 0x0000001246007388 */ /* 0x000fe20000000800 */
[----:B------:R-:W-:Y:S01]  /*3300*/  VIADD R14, R0, 0x500 ;  /* 0x00000500000e7836 */ /* 0x000fe20000000000 */
[----:B------:R-:W-:Y:S01]  /*3310*/  ISETP.LT.U32.AND P0, PT, R12, UR6, PT ;  /* 0x000000060c007c0c */ /* 0x000fe2000bf01070 */
[C---:B-1----:R-:W-:Y:S01]  /*3320*/  VIADD R16, R0.reuse, 0x300 ;  /* 0x0000030000107836 */ /* 0x042fe20000000000 */
[----:B------:R-:W-:Y:S01]  /*3330*/  STS [R72], R19 ;  /* 0x0000001348007388 */ /* 0x000fe20000000800 */
[----:B------:R-:W-:Y:S01]  /*3340*/  VIADD R12, R0, 0x600 ;  /* 0x00000600000c7836 */ /* 0x000fe20000000000 */
[----:B------:R-:W-:Y:S01]  /*3350*/  ISETP.LT.U32.AND P1, PT, R14, UR6, PT ;  /* 0x000000060e007c0c */ /* 0x000fe2000bf21070 */
[----:B------:R-:W-:Y:S01]  /*3360*/  IMAD.U32 R14, RZ, RZ, UR7 ;  /* 0x00000007ff0e7e24 */ /* 0x000fe2000f8e00ff */
[----:B------:R-:W-:Y:S01]  /*3370*/  STS [R74], R20 ;  /* 0x000000144a007388 */ /* 0x000fe20000000800 */
[----:B------:R-:W-:Y:S01]  /*3380*/  ISETP.LT.U32.AND P5, PT, R16, UR6, PT ;  /* 0x0000000610007c0c */ /* 0x000fe2000bfa1070 */
[----:B------:R-:W-:Y:S01]  /*3390*/  IMAD.U32 R16, RZ, RZ, UR7 ;  /* 0x00000007ff107e24 */ /* 0x000fe2000f8e00ff */
[----:B------:R-:W-:Y:S01]  /*33a0*/  ISETP.LT.U32.AND P6, PT, R12, UR6, PT ;  /* 0x000000060c007c0c */ /* 0x000fe2000bfc1070 */
[----:B------:R-:W-:Y:S01]  /*33b0*/  STS [R76], R21 ;  /* 0x000000154c007388 */ /* 0x000fe20000000800 */
[----:B0-----:R-:W-:Y:S01]  /*33c0*/  IMAD.WIDE.U32 R2, R0, 0x4, R2 ;  /* 0x0000000400027825 */ /* 0x001fe200078e0002 */
[----:B------:R-:W-:-:S02]  /*33d0*/  ISETP.GT.U32.AND.EX P3, PT, R14, RZ, PT, P3 ;  /* 0x000000ff0e00720c */ /* 0x000fc40003f64130 */
[----:B------:R-:W-:Y:S01]  /*33e0*/  STS [R78], R22 ;  /* 0x000000164e007388 */ /* 0x000fe20000000800 */
[----:B------:R-:W-:Y:S01]  /*33f0*/  ISETP.GT.U32.AND.EX P4, PT, R16, RZ, PT, P4 ;  /* 0x000000ff1000720c */ /* 0x000fe20003f84140 */
[----:B----4-:R-:W-:Y:S02]  /*3400*/  IMAD.WIDE.U32 R4, R0, 0x4, R4 ;  /* 0x0000000400047825 */ /* 0x010fe400078e0004 */
[----:B------:R0:W-:Y:S02]  /*3410*/  STS [R80], R23 ;  /* 0x0000001750007388 */ /* 0x0001e40000000800 */
[----:B------:R-:W-:Y:S02]  /*3420*/  IMAD.U32 R12, RZ, RZ, UR7 ;  /* 0x00000007ff0c7e24 */ /* 0x000fe4000f8e00ff */
[----:B------:R-:W-:Y:S03]  /*3430*/  STS [R47], R24 ;  /* 0x000000182f007388 */ /* 0x000fe60000000800 */
[----:B------:R-:W-:Y:S01]  /*3440*/  ISETP.GT.U32.AND.EX P5, PT, R12, RZ, PT, P5 ;  /* 0x000000ff0c00720c */ /* 0x000fe20003fa4150 */
[----:B------:R1:W-:Y:S01]  /*3450*/  STS [R84], R25 ;  /* 0x0000001954007388 */ /* 0x0003e20000000800 */
[----:B0-----:R-:W-:Y:S01]  /*3460*/  @P2 LOP3.LUT R23, R6, 0x80000000, RZ, 0x3c, !PT ;  /* 0x8000000006172812 */ /* 0x001fe200078e3cff */
[----:B------:R-:W-:-:S02]  /*3470*/  VIADD R6, R0, 0x700 ;  /* 0x0000070000067836 */ /* 0x000fc40000000000 */
[----:B------:R-:W-:Y:S04]  /*3480*/  STS [R51], R26 ;  /* 0x0000001a33007388 */ /* 0x000fe80000000800 */
[----:B------:R0:W-:Y:S01]  /*3490*/  STS [R88], R27 ;  /* 0x0000001b58007388 */ /* 0x0001e20000000800 */
[----:B-1----:R-:W-:-:S03]  /*34a0*/  @P4 LOP3.LUT R25, R7, 0x80000000, RZ, 0x3c, !PT ;  /* 0x8000000007194812 */ /* 0x002fc600078e3cff */
[----:B------:R-:W-:Y:S01]  /*34b0*/  STS [R90], R28 ;  /* 0x0000001c5a007388 */ /* 0x000fe20000000800 */
[----:B------:R-:W-:Y:S01]  /*34c0*/  BAR.SYNC.DEFER_BLOCKING 0x0 ;  /* 0x0000000000007b1d */ /* 0x000fe20000010000 */
[----:B0-----:R-:W-:Y:S01]  /*34d0*/  @P3 LOP3.LUT R27, R8, 0x80000000, RZ, 0x3c, !PT ;  /* 0x80000000081b3812 */ /* 0x001fe200078e3cff */
[----:B------:R-:W-:-:S05]  /*34e0*/  IMAD.U32 R8, RZ, RZ, UR7 ;  /* 0x00000007ff087e24 */ /* 0x000fca000f8e00ff */
[C---:B------:R-:W-:Y:S02]  /*34f0*/  ISETP.GT.U32.AND.EX P1, PT, R8.reuse, RZ, PT, P1 ;  /* 0x000000ff0800720c */ /* 0x040fe40003f24110 */
[----:B------:R-:W-:-:S13]  /*3500*/  ISETP.GT.U32.AND.EX P6, PT, R8, RZ, PT, P6 ;  /* 0x000000ff0800720c */ /* 0x000fda0003fc4160 */
[----:B---3--:R-:W-:Y:S01]  /*3510*/  @P6 LOP3.LUT R29, R29, 0x80000000, RZ, 0x3c, !PT ;  /* 0x800000001d1d6812 */ /* 0x008fe200078e3cff */
[----:B------:R-:W0:Y:S04]  /*3520*/  @P2 LDS R43, [R53] ;  /* 0x00000000352b2984 */ /* 0x000e280000000800 */
[----:B------:R-:W1:Y:S04]  /*3530*/  LDS R13, [R53+0x400] ;  /* 0x00040000350d7984 */ /* 0x000e680000000800 */
[----:B------:R-:W2:Y:S04]  /*3540*/  LDS R15, [R53+0x800] ;  /* 0x00080000350f7984 */ /* 0x000ea80000000800 */
[----:B------:R-:W3:Y:S04]  /*3550*/  LDS R17, [R53+0xc00] ;  /* 0x000c000035117984 */ /* 0x000ee80000000800 */
[----:B------:R-:W4:Y:S04]  /*3560*/  LDS R19, [R53+0x1000] ;  /* 0x0010000035137984 */ /* 0x000f280000000800 */
[----:B------:R-:W-:Y:S04]  /*3570*/  @P2 STG.E desc[UR8][R2.64], R23 ;  /* 0x0000001702002986 */ /* 0x000fe8000c101908 */
[----:B------:R-:W4:Y:S04]  /*3580*/  LDS R21, [R53+0x1400] ;  /* 0x0014000035157984 */ /* 0x000f280000000800 */
[----:B------:R-:W4:Y:S04]  /*3590*/  LDS R7, [R53+0x1800] ;  /* 0x0018000035077984 */ /* 0x000f280000000800 */
[----:B------:R-:W4:Y:S04]  /*35a0*/  LDS R23, [R53+0x1c00] ;  /* 0x001c000035177984 */ /* 0x000f280000000800 */
[----:B0-----:R0:W-:Y:S01]  /*35b0*/  @P2 STG.E desc[UR8][R4.64], R43 ;  /* 0x0000002b04002986 */ /* 0x0011e2000c101908 */
[----:B------:R-:W-:Y:S01]  /*35c0*/  ISETP.LT.U32.AND P2, PT, R6, UR6, PT ;  /* 0x0000000606007c0c */ /* 0x000fe2000bf41070 */
[----:B------:R-:W-:-:S02]  /*35d0*/  IMAD.U32 R6, RZ, RZ, UR7 ;  /* 0x00000007ff067e24 */ /* 0x000fc4000f8e00ff */
[----:B------:R2:W-:Y:S01]  /*35e0*/  @P4 STG.E desc[UR8][R2.64+0x400], R25 ;  /* 0x0004001902004986 */ /* 0x0005e2000c101908 */
[----:B------:R-:W-:Y:S02]  /*35f0*/  ISETP.GT.U32.AND.EX P2, PT, R8, RZ, PT, P2 ;  /* 0x000000ff0800720c */ /* 0x000fe40003f44120 */
[----:B------:R-:W-:Y:S01]  /*3600*/  ISETP.GT.U32.AND.EX P0, PT, R6, RZ, PT, P0 ;  /* 0x000000ff0600720c */ /* 0x000fe20003f04100 */
[----:B-1----:R-:W-:Y:S01]  /*3610*/  @P4 STG.E desc[UR8][R4.64+0x400], R13 ;  /* 0x0004000d04004986 */ /* 0x002fe2000c101908 */
[----:B------:R-:W-:Y:S02]  /*3620*/  LOP3.LUT R6, R0, 0x800, RZ, 0xfc, !PT ;  /* 0x0000080000067812 */ /* 0x000fe400078efcff */
[----:B0-----:R-:W-:Y:S01]  /*3630*/  @P5 LOP3.LUT R43, R9, 0x80000000, RZ, 0x3c, !PT ;  /* 0x80000000092b5812 */ /* 0x001fe200078e3cff */
[----:B------:R-:W-:Y:S01]  /*3640*/  @P3 STG.E desc[UR8][R2.64+0x800], R27 ;  /* 0x0008001b02003986 */ /* 0x000fe2000c101908 */
[----:B------:R-:W-:Y:S01]  /*3650*/  ISETP.LT.U32.AND P4, PT, R6, UR6, PT ;  /* 0x0000000606007c0c */ /* 0x000fe2000bf81070 */
[----:B------:R-:W-:-:S02]  /*3660*/  VIADD R6, R0, 0x900 ;  /* 0x0000090000067836 */ /* 0x000fc40000000000 */
[----:B------:R-:W0:Y:S04]  /*3670*/  LDS R9, [R53+0x2000] ;  /* 0x0020000035097984 */ /* 0x000e280000000800 */
[----:B--2---:R-:W-:Y:S01]  /*3680*/  @P0 LOP3.LUT R25, R10, 0x80000000, RZ, 0x3c, !PT ;  /* 0x800000000a190812 */ /* 0x004fe200078e3cff */
[----:B------:R-:W-:Y:S01]  /*3690*/  @P3 STG.E desc[UR8][R4.64+0x800], R15 ;  /* 0x0008000f04003986 */ /* 0x000fe2000c101908 */
[----:B------:R-:W-:Y:S01]  /*36a0*/  ISETP.LT.U32.AND P3, PT, R6, UR6, PT ;  /* 0x0000000606007c0c */ /* 0x000fe2000bf61070 */
[----:B------:R-:W-:Y:S02]  /*36b0*/  VIADD R6, R0, 0xa00 ;  /* 0x00000a0000067836 */ /* 0x000fe40000000000 */
[----:B------:R-:W-:Y:S01]  /*36c0*/  @P5 STG.E desc[UR8][R2.64+0xc00], R43 ;  /* 0x000c002b02005986 */ /* 0x000fe2000c101908 */
[----:B------:R-:W-:Y:S01]  /*36d0*/  ISETP.GT.U32.AND.EX P3, PT, R8, RZ, PT, P3 ;  /* 0x000000ff0800720c */ /* 0x000fe20003f64130 */
[----:B------:R-:W-:-:S02]  /*36e0*/  IMAD.U32 R10, RZ, RZ, UR7 ;  /* 0x00000007ff0a7e24 */ /* 0x000fc4000f8e00ff */
[----:B---3--:R1:W-:Y:S01]  /*36f0*/  @P5 STG.E desc[UR8][R4.64+0xc00], R17 ;  /* 0x000c001104005986 */ /* 0x0083e2000c101908 */
[----:B------:R-:W-:Y:S01]  /*3700*/  ISETP.LT.U32.AND P5, PT, R6, UR6, PT ;  /* 0x0000000606007c0c */ /* 0x000fe2000bfa1070 */
[----:B------:R-:W-:Y:S02]  /*3710*/  VIADD R6, R0, 0xb00 ;  /* 0x00000b0000067836 */ /* 0x000fe40000000000 */
[----:B------:R-:W2:Y:S01]  /*3720*/  LDS R13, [R53+0x2400] ;  /* 0x00240000350d7984 */ /* 0x000ea20000000800 */
[----:B------:R-:W-:-:S03]  /*3730*/  ISETP.GT.U32.AND.EX P5, PT, R8, RZ, PT, P5 ;  /* 0x000000ff0800720c */ /* 0x000fc60003fa4150 */
[----:B------:R-:W-:Y:S04]  /*3740*/  @P0 STG.E desc[UR8][R2.64+0x1000], R25 ;  /* 0x0010001902000986 */ /* 0x000fe8000c101908 */
[----:B----4-:R3:W-:Y:S01]  /*3750*/  @P0 STG.E desc[UR8][R4.64+0x1000], R19 ;  /* 0x0010001304000986 */ /* 0x0107e2000c101908 */
[----:B-1----:R-:W-:Y:S02]  /*3760*/  @P1 LOP3.LUT R17, R11, 0x80000000, RZ, 0x3c, !PT ;  /* 0x800000000b111812 */ /* 0x002fe400078e3cff */
[----:B------:R-:W-:Y:S01]  /*3770*/  ISETP.LT.U32.AND P0, PT, R6, UR6, PT ;  /* 0x0000000606007c0c */ /* 0x000fe2000bf01070 */
[----:B------:R-:W1:Y:S01]  /*3780*/  LDS R11, [R53+0x2800] ;  /* 0x00280000350b7984 */ /* 0x000e620000000800 */
[----:B------:R-:W-:Y:S01]  /*3790*/  IMAD.U32 R6, RZ, RZ, UR7 ;  /* 0x00000007ff067e24 */ /* 0x000fe2000f8e00ff */
[----:B------:R-:W-:-:S02]  /*37a0*/  @P5 LOP3.LUT R33, R33, 0x80000000, RZ, 0x3c, !PT ;  /* 0x8000000021215812 */ /* 0x000fc400078e3cff */
[----:B------:R-:W4:Y:S01]  /*37b0*/  LDS R15, [R53+0x2c00] ;  /* 0x002c0000350f7984 */ /* 0x000f220000000800 */
[----:B------:R-:W-:Y:S02]  /*37c0*/  ISETP.GT.U32.AND.EX P0, PT, R8, RZ, PT, P0 ;  /* 0x000000ff0800720c */ /* 0x000fe40003f04100 */
[----:B------:R-:W-:Y:S01]  /*37d0*/  ISETP.GT.U32.AND.EX P4, PT, R6, RZ, PT, P4 ;  /* 0x000000ff0600720c */ /* 0x000fe20003f84140 */
[----:B------:R-:W-:Y:S01]  /*37e0*/  @P1 STG.E desc[UR8][R2.64+0x1400], R17 ;  /* 0x0014001102001986 */ /* 0x000fe2000c101908 */
[----:B------:R-:W-:Y:S02]  /*37f0*/  LOP3.LUT R6, R0, 0xc00, RZ, 0xfc, !PT ;  /* 0x00000c0000067812 */ /* 0x000fe400078efcff */
[----:B---3--:R-:W-:Y:S01]  /*3800*/  @P2 LOP3.LUT R19, R30, 0x80000000, RZ, 0x3c, !PT ;  /* 0x800000001e132812 */ /* 0x008fe200078e3cff */
[----:B------:R-:W-:Y:S01]  /*3810*/  @P1 STG.E desc[UR8][R4.64+0x1400], R21 ;  /* 0x0014001504001986 */ /* 0x000fe2000c101908 */
[----:B------:R-:W-:Y:S01]  /*3820*/  ISETP.LT.U32.AND P1, PT, R6, UR6, PT ;  /* 0x0000000606007c0c */ /* 0x000fe2000bf21070 */
[----:B------:R-:W-:Y:S01]  /*3830*/  VIADD R6, R0, 0xd00 ;  /* 0x00000d0000067836 */ /* 0x000fe20000000000 */
[----:B------:R-:W-:Y:S01]  /*3840*/  @P3 LOP3.LUT R25, R32, 0x80000000, RZ, 0x3c, !PT ;  /* 0x8000000020193812 */ /* 0x000fe200078e3cff */
[----:B------:R-:W-:Y:S01]  /*3850*/  @P6 STG.E desc[UR8][R2.64+0x1800], R29 ;  /* 0x0018001d02006986 */ /* 0x000fe2000c101908 */
[----:B------:R-:W-:-:S03]  /*3860*/  ISETP.GT.U32.AND.EX P1, PT, R8, RZ, PT, P1 ;  /* 0x000000ff0800720c */ /* 0x000fc60003f24110 */
[----:B------:R-:W-:Y:S01]  /*3870*/  @P6 STG.E desc[UR8][R4.64+0x1800], R7 ;  /* 0x0018000704006986 */ /* 0x000fe2000c101908 */
[----:B------:R-:W-:Y:S01]  /*3880*/  ISETP.LT.U32.AND P6, PT, R6, UR6, PT ;  /* 0x0000000606007c0c */ /* 0x000fe2000bfc1070 */
[----:B------:R-:W-:Y:S01]  /*3890*/  VIADD R6, R0, 0xe00 ;  /* 0x00000e0000067836 */ /* 0x000fe20000000000 */
[----:B------:R-:W-:Y:S01]  /*38a0*/  @P4 LOP3.LUT R31, R31, 0x80000000, RZ, 0x3c, !PT ;  /* 0x800000001f1f4812 */ /* 0x000fe200078e3cff */
[----:B------:R-:W3:Y:S01]  /*38b0*/  LDS R7, [R53+0x3000] ;  /* 0x0030000035077984 */ /* 0x000ee20000000800 */
[----:B------:R-:W-:-:S03]  /*38c0*/  ISETP.GT.U32.AND.EX P6, PT, R10, RZ, PT, P6 ;  /* 0x000000ff0a00720c */ /* 0x000fc60003fc4160 */
[----:B------:R-:W-:Y:S02]  /*38d0*/  @P2 STG.E desc[UR8][R2.64+0x1c00], R19 ;  /* 0x001c001302002986 */ /* 0x000fe4000c101908 */
[----:B------:R-:W-:Y:S02]  /*38e0*/  @P1 LOP3.LUT R35, R35, 0x80000000, RZ, 0x3c, !PT ;  /* 0x8000000023231812 */ /* 0x000fe400078e3cff */
[----:B------:R-:W3:Y:S04]  /*38f0*/  LDS R17, [R53+0x3400] ;  /* 0x0034000035117984 */ /* 0x000ee80000000800 */
[----:B------:R-:W-:Y:S01]  /*3900*/  @P2 STG.E desc[UR8][R4.64+0x1c00], R23 ;  /* 0x001c001704002986 */ /* 0x000fe2000c101908 */
[----:B------:R-:W-:Y:S01]  /*3910*/  ISETP.LT.U32.AND P2, PT, R6, UR6, PT ;  /* 0x0000000606007c0c */ /* 0x000fe2000bf41070 */
[----:B------:R-:W-:-:S02]  /*3920*/  VIADD R6, R0, 0xf00 ;  /* 0x00000f0000067836 */ /* 0x000fc40000000000 */
[----:B------:R-:W-:Y:S01]  /*3930*/  @P4 STG.E desc[UR8][R2.64+0x2000], R31 ;  /* 0x0020001f02004986 */ /* 0x000fe2000c101908 */
[----:B------:R-:W-:-:S03]  /*3940*/  ISETP.GT.U32.AND.EX P2, PT, R12, RZ, PT, P2 ;  /* 0x000000ff0c00720c */ /* 0x000fc60003f44120 */
[----:B------:R-:W3:Y:S04]  /*3950*/  LDS R19, [R53+0x3800] ;  /* 0x0038000035137984 */ /* 0x000ee80000000800 */
[----:B0-----:R-:W-:Y:S01]  /*3960*/  @P4 STG.E desc[UR8][R4.64+0x2000], R9 ;  /* 0x0020000904004986 */ /* 0x001fe2000c101908 */
[----:B------:R-:W-:Y:S02]  /*3970*/  ISETP.LT.U32.AND P4, PT, R6, UR6, PT ;  /* 0x0000000606007c0c */ /* 0x000fe4000bf81070 */
[----:B------:R-:W-:Y:S01]  /*3980*/  LOP3.LUT R6, R0, 0x1000, RZ, 0xfc, !PT ;  /* 0x0000100000067812 */ /* 0x000fe200078efcff */
[----:B------:R-:W0:Y:S02]  /*3990*/  LDS R9, [R53+0x3c00] ;  /* 0x003c000035097984 */ /* 0x000e240000000800 */
[----:B------:R-:W-:-:S02]  /*39a0*/  @P2 LOP3.LUT R37, R37, 0x80000000, RZ, 0x3c, !PT ;  /* 0x8000000025252812 */ /* 0x000fc400078e3cff */
[----:B------:R-:W0:Y:S04]  /*39b0*/  LDS R21, [R53+0x4000] ;  /* 0x0040000035157984 */ /* 0x000e280000000800 */
[----:B------:R-:W0:Y:S04]  /*39c0*/  LDS R23, [R53+0x4400] ;  /* 0x0044000035177984 */ /* 0x000e280000000800 */
[----:B------:R-:W-:Y:S04]  /*39d0*/  @P3 STG.E desc[UR8][R2.64+0x2400], R25 ;  /* 0x0024001902003986 */ /* 0x000fe8000c101908 */
[----:B--2---:R2:W-:Y:S01]  /*39e0*/  @P3 STG.E desc[UR8][R4.64+0x2400], R13 ;  /* 0x0024000d04003986 */ /* 0x0045e2000c101908 */
[----:B------:R-:W-:Y:S01]  /*39f0*/  ISETP.LT.U32.AND P3, PT, R6, UR6, PT ;  /* 0x0000000606007c0c */ /* 0x000fe2000bf61070 */
[----:B------:R-:W-:-:S02]  /*3a00*/  VIADD R6, R0, 0x1100 ;  /* 0x0000110000067836 */ /* 0x000fc40000000000 */
[----:B------:R-:W-:Y:S01]  /*3a10*/  @P5 STG.E desc[UR8][R2.64+0x2800], R33 ;  /* 0x0028002102005986 */ /* 0x000fe2000c101908 */
[----:B------:R-:W-:Y:S01]  /*3a20*/  VIADD R0, R0, 0x1200 ;  /* 0x0000120000007836 */ /* 0x000fe20000000000 */
[----:B------:R-:W-:Y:S02]  /*3a30*/  ISETP.GT.U32.AND.EX P3, PT, R8, RZ, PT, P3 ;  /* 0x000000ff0800720c */ /* 0x000fe40003f64130 */
[----:B-1----:R1:W-:Y:S01]  /*3a40*/  @P5 STG.E desc[UR8][R4.64+0x2800], R11 ;  /* 0x0028000b04005986 */ /* 0x0023e2000c101908 */
[----:B------:R-:W-:Y:S01]  /*3a50*/  ISETP.LT.U32.AND P5, PT, R6, UR6, PT ;  /* 0x0000000606007c0c */ /* 0x000fe2000bfa1070 */
[----:B------:R-:W-:Y:S01]  /*3a60*/  IMAD.U32 R6, RZ, RZ, UR7 ;  /* 0x00000007ff067e24 */ /* 0x000fe2000f8e00ff */
[----:B--2---:R-:W-:-:S04]  /*3a70*/  @P0 LOP3.LUT R13, R34, 0x80000000, RZ, 0x3c, !PT ;  /* 0x80000000220d0812 */ /* 0x004fc800078e3cff */
[----:B------:R-:W-:Y:S01]  /*3a80*/  ISETP.GT.U32.AND.EX P4, PT, R6, RZ, PT, P4 ;  /* 0x000000ff0600720c */ /* 0x000fe20003f84140 */
[----:B------:R2:W-:Y:S03]  /*3a90*/  @P0 STG.E desc[UR8][R2.64+0x2c00], R13 ;  /* 0x002c000d02000986 */ /* 0x0005e6000c101908 */
[----:B------:R-:W-:Y:S01]  /*3aa0*/  @P3 LOP3.LUT R39, R39, 0x80000000, RZ, 0x3c, !PT ;  /* 0x8000000027273812 */ /* 0x000fe200078e3cff */
[----:B----4-:R4:W-:Y:S01]  /*3ab0*/  @P0 STG.E desc[UR8][R4.64+0x2c00], R15 ;  /* 0x002c000f04000986 */ /* 0x0109e2000c101908 */
[----:B------:R-:W-:Y:S01]  /*3ac0*/  ISETP.LT.U32.AND P0, PT, R0, UR6, PT ;  /* 0x0000000600007c0c */ /* 0x000fe2000bf01070 */
[----:B------:R-:W-:Y:S01]  /*3ad0*/  IMAD.U32 R0, RZ, RZ, UR7 ;  /* 0x00000007ff007e24 */ /* 0x000fe2000f8e00ff */
[----:B-1----:R-:W-:Y:S01]  /*3ae0*/  @P6 LOP3.LUT R11, R36, 0x80000000, RZ, 0x3c, !PT ;  /* 0x80000000240b6812 */ /* 0x002fe200078e3cff */
[----:B------:R1:W-:Y:S01]  /*3af0*/  @P1 STG.E desc[UR8][R2.64+0x3000], R35 ;  /* 0x0030002302001986 */ /* 0x0003e2000c101908 */
[----:B------:R-:W-:-:S02]  /*3b00*/  ISETP.GT.U32.AND.EX P0, PT, R6, RZ, PT, P0 ;  /* 0x000000ff0600720c */ /* 0x000fc40003f04100 */
[----:B------:R-:W-:Y:S01]  /*3b10*/  ISETP.GT.U32.AND.EX P5, PT, R0, RZ, PT, P5 ;  /* 0x000000ff0000720c */ /* 0x000fe20003fa4150 */
[----:B---3--:R1:W-:Y:S01]  /*3b20*/  @P1 STG.E desc[UR8][R4.64+0x3000], R7 ;  /* 0x0030000704001986 */ /* 0x0083e2000c101908 */
[----:B--2---:R-:W-:-:S03]  /*3b30*/  @P4 LOP3.LUT R13, R38, 0x80000000, RZ, 0x3c, !PT ;  /* 0x80000000260d4812 */ /* 0x004fc600078e3cff */
[----:B------:R1:W-:Y:S04]  /*3b40*/  @P6 STG.E desc[UR8][R2.64+0x3400], R11 ;  /* 0x0034000b02006986 */ /* 0x0003e8000c101908 */
[----:B------:R1:W-:Y:S04]  /*3b50*/  @P6 STG.E desc[UR8][R4.64+0x3400], R17 ;  /* 0x0034001104006986 */ /* 0x0003e8000c101908 */
[----:B------:R1:W-:Y:S01]  /*3b60*/  @P2 STG.E desc[UR8][R2.64+0x3800], R37 ;  /* 0x0038002502002986 */ /* 0x0003e2000c101908 */
[----:B----4-:R-:W-:-:S03]  /*3b70*/  @P5 LOP3.LUT R15, R40, 0x80000000, RZ, 0x3c, !PT ;  /* 0x80000000280f5812 */ /* 0x010fc600078e3cff */
[----:B------:R1:W-:Y:S04]  /*3b80*/  @P2 STG.E desc[UR8][R4.64+0x3800], R19 ;  /* 0x0038001304002986 */ /* 0x0003e8000c101908 */
[----:B------:R1:W-:Y:S04]  /*3b90*/  @P4 STG.E desc[UR8][R2.64+0x3c00], R13 ;  /* 0x003c000d02004986 */ /* 0x0003e8000c101908 */
[----:B0-----:R1:W-:Y:S04]  /*3ba0*/  @P4 STG.E desc[UR8][R4.64+0x3c00], R9 ;  /* 0x003c000904004986 */ /* 0x0013e8000c101908 */
[----:B------:R1:W-:Y:S04]  /*3bb0*/  @P3 STG.E desc[UR8][R2.64+0x4000], R39 ;  /* 0x0040002702003986 */ /* 0x0003e8000c101908 */
[----:B------:R1:W-:Y:S04]  /*3bc0*/  @P3 STG.E desc[UR8][R4.64+0x4000], R21 ;  /* 0x0040001504003986 */ /* 0x0003e8000c101908 */
[----:B------:R1:W-:Y:S04]  /*3bd0*/  @P5 STG.E desc[UR8][R2.64+0x4400], R15 ;  /* 0x0044000f02005986 */ /* 0x0003e8000c101908 */
[----:B------:R1:W-:Y:S01]  /*3be0*/  @P5 STG.E desc[UR8][R4.64+0x4400], R23 ;  /* 0x0044001704005986 */ /* 0x0003e2000c101908 */
[----:B------:R-:W-:Y:S05]  /*3bf0*/  @!P0 EXIT ;  /* 0x000000000000894d */ /* 0x000fea0003800000 */
[----:B------:R-:W0:Y:S01]  /*3c00*/  LDS R53, [R53+0x4800] ;  /* 0x0048000035357984 */ /* 0x000e220000000800 */
[----:B------:R-:W-:-:S05]  /*3c10*/  LOP3.LUT R41, R41, 0x80000000, RZ, 0x3c, !PT ;  /* 0x8000000029297812 */ /* 0x000fca00078e3cff */
[----:B------:R-:W-:Y:S04]  /*3c20*/  STG.E desc[UR8][R2.64+0x4800], R41 ;  /* 0x0048002902007986 */ /* 0x000fe8000c101908 */
[----:B0-----:R-:W-:Y:S01]  /*3c30*/  STG.E desc[UR8][R4.64+0x4800], R53 ;  /* 0x0048003504007986 */ /* 0x001fe2000c101908 */
[----:B------:R-:W-:Y:S05]  /*3c40*/  EXIT ;  /* 0x000000000000794d */ /* 0x000fea0003800000 */
.L_x_223:
        /* <DEDUP_REMOVED lines=11> */
.L_x_453:


//--------------------- .text._ZN3cub18CUB_300001_SM_10006detail10radix_sort29DeviceRadixSortOnesweepKernelINS1_5radix10policy_hubIifyE10Policy1000ELNS0_9SortOrderE0EifyiiNS1_21identity_decomposer_tEEEvPT5_SB_PT3_PKSC_PT1_PKSG_PT2_PKSK_T4_iiT6_ --------------------------
	.section	.text._ZN3cub18CUB_300001_SM_10006detail10radix_sort29DeviceRadixSortOnesweepKernelINS1_5radix10policy_hubIifyE10Policy1000ELNS0_9SortOrderE0EifyiiNS1_21identity_decomposer_tEEEvPT5_SB_PT3_PKSC_PT1_PKSG_PT2_PKSK_T4_iiT6_,"ax",@progbits
	.align	128
        .global         _ZN3cub18CUB_300001_SM_10006detail10radix_sort29DeviceRadixSortOnesweepKernelINS1_5radix10policy_hubIifyE10Policy1000ELNS0_9SortOrderE0EifyiiNS1_21identity_decomposer_tEEEvPT5_SB_PT3_PKSC_PT1_PKSG_PT2_PKSK_T4_iiT6_
        .type           _ZN3cub18CUB_300001_SM_10006detail10radix_sort29DeviceRadixSortOnesweepKernelINS1_5radix10policy_hubIifyE10Policy1000ELNS0_9SortOrderE0EifyiiNS1_21identity_decomposer_tEEEvPT5_SB_PT3_PKSC_PT1_PKSG_PT2_PKSK_T4_iiT6_,@function
        .size           _ZN3cub18CUB_300001_SM_10006detail10radix_sort29DeviceRadixSortOnesweepKernelINS1_5radix10policy_hubIifyE10Policy1000ELNS0_9SortOrderE0EifyiiNS1_21identity_decomposer_tEEEvPT5_SB_PT3_PKSC_PT1_PKSG_PT2_PKSK_T4_iiT6_,(.L_x_454 - _ZN3cub18CUB_300001_SM_10006detail10radix_sort29DeviceRadixSortOnesweepKernelINS1_5radix10policy_hubIifyE10Policy1000ELNS0_9SortOrderE0EifyiiNS1_21identity_decomposer_tEEEvPT5_SB_PT3_PKSC_PT1_PKSG_PT2_PKSK_T4_iiT6_)
        .other          _ZN3cub18CUB_300001_SM_10006detail10radix_sort29DeviceRadixSortOnesweepKernelINS1_5radix10policy_hubIifyE10Policy1000ELNS0_9SortOrderE0EifyiiNS1_21identity_decomposer_tEEEvPT5_SB_PT3_PKSC_PT1_PKSG_PT2_PKSK_T4_iiT6_,@"STO_CUDA_ENTRY STV_DEFAULT"
_ZN3cub18CUB_300001_SM_10006detail10radix_sort29DeviceRadixSortOnesweepKernelINS1_5radix10policy_hubIifyE10Policy1000ELNS0_9SortOrderE0EifyiiNS1_21identity_decomposer_tEEEvPT5_SB_PT3_PKSC_PT1_PKSG_PT2_PKSK_T4_iiT6_:
.text._ZN3cub18CUB_300001_SM_10006detail10radix_sort29DeviceRadixSortOnesweepKernelINS1_5radix10policy_hubIifyE10Policy1000ELNS0_9SortOrderE0EifyiiNS1_21identity_decomposer_tEEEvPT5_SB_PT3_PKSC_PT1_PKSG_PT2_PKSK_T4_iiT6_:
        /* <DEDUP_REMOVED lines=16> */
.L_x_225:
[----:B------:R-:W-:Y:S05]  /*0100*/  BSYNC.RECONVERGENT B0 ;  /* 0x0000000000007941 */ /* 0x000fea0003800200 */
.L_x_224:
        /* <DEDUP_REMOVED lines=35> */
.L_x_226:
        /* <DEDUP_REMOVED lines=76> */
.L_x_227:
        /* <DEDUP_REMOVED lines=19> */
.L_x_230:
        /* <DEDUP_REMOVED lines=21> */
.L_x_229:
[----:B------:R-:W-:Y:S05]  /*0a80*/  BSYNC.RECONVERGENT B0 ;  /* 0x0000000000007941 */ /* 0x000fea0003800200 */
.L_x_228:
        /* <DEDUP_REMOVED lines=18> */
.L_x_234:
[----:B------:R-:W-:Y:S05]  /*0bb0*/  BSYNC.RECONVERGENT B1 ;  /* 0x0000000000017941 */ /* 0x000fea0003800200 */
.L_x_233:
        /* <DEDUP_REMOVED lines=14> */
.L_x_235:
[----:B------:R-:W-:Y:S01]  /*0ca0*/  VIADD R6, R6, 0x1 ;  /* 0x0000000106067836 */ /* 0x000fe20000000000 */
[----:B------:R0:W-:Y:S04]  /*0cb0*/  STS [R0], RZ ;  /* 0x000000ff00007388 */ /* 0x0001e80000000800 */
[----:B------:R-:W-:Y:S01]  /*0cc0*/  ISETP.NE.AND P0, PT, R6, RZ, PT ;  /* 0x000000ff0600720c */ /* 0x000fe20003f05270 */
[----:B0-----:R-:W-:-:S12]  /*0cd0*/  VIADD R0, R0, 0x80 ;  /* 0x0000008000007836 */ /* 0x001fd80000000000 */
[----:B------:R-:W-:Y:S05]  /*0ce0*/  @P0 BRA `(.L_x_235) ;  /* 0xfffffffc00ec0947 */ /* 0x000fea000383ffff */
.L_x_232:
[----:B------:R-:W-:Y:S05]  /*0cf0*/  BSYNC.RECONVERGENT B0 ;  /* 0x0000000000007941 */ /* 0x000fea0003800200 */
.L_x_231:
        /* <DEDUP_REMOVED lines=130> */
.L_x_237:
[----:B------:R-:W-:Y:S05]  /*1520*/  BSYNC.RECONVERGENT B0 ;  /* 0x0000000000007941 */ /* 0x000fea0003800200 */
.L_x_236:
        /* <DEDUP_REMOVED lines=38> */
.L_x_246:
[----:B0-----:R-:W0:Y:S01]  /*1790*/  LDC.64 R4, c[0x0][0x380] ;  /* 0x0000e000ff047b82 */ /* 0x001e220000000a00 */
[----:B------:R-:W-:Y:S01]  /*17a0*/  VIADD R19, R10, 0xffffffff ;  /* 0xffffffff0a137836 */ /* 0x000fe20000000000 */
[----:B------:R-:W-:Y:S03]  /*17b0*/  BSSY B2, `(.L_x_243) ;  /* 0x0000008000027945 */ /* 0x000fe60003800000 */
[----:B------:R-:W-:-:S04]  /*17c0*/  IMAD R11, R19, 0x100, R3 ;  /* 0x00000100130b7824 */ /* 0x000fc800078e0203 */
[----:B0-----:R-:W-:-:S07]  /*17d0*/  IMAD.WIDE R4, R11, 0x4, R4 ;  /* 0x000000040b047825 */ /* 0x001fce00078e0204 */
.L_x_244:
[----:B------:R-:W-:Y:S05]  /*17e0*/  YIELD ;  /* 0x0000000000007946 */ /* 0x000fea0003800000 */
[----:B------:R0:W-:Y:S06]  /*17f0*/  MEMBAR.SC.CTA ;  /* 0x0000000000007992 */ /* 0x0001ec0000000000 */
[----:B0-----:R-:W2:Y:S02]  /*1800*/  LDG.E.STRONG.SYS R11, desc[UR6][R4.64] ;  /* 0x00000006040b7981 */ /* 0x001ea4000c1f5900 */
[----:B--2---:R-:W-:-:S13]  /*1810*/  ISETP.NE.AND P0, PT, R11, RZ, PT ;  /* 0x000000ff0b00720c */ /* 0x004fda0003f05270 */
[----:B------:R-:W-:Y:S05]  /*1820*/  @!P0 BRA `(.L_x_244) ;  /* 0xfffffffc00ec8947 */ /* 0x000fea000383ffff */
[----:B------:R-:W-:Y:S05]  /*1830*/  BSYNC B2 ;  /* 0x0000000000027941 */ /* 0x000fea0003800000 */
.L_x_243:
[----:B------:R-:W-:Y:S01]  /*1840*/  BSSY.RECONVERGENT B2, `(.L_x_245) ;  /* 0x0000006000027945 */ /* 0x000fe20003800200 */
[C---:B------:R-:W-:Y:S02]  /*1850*/  ISETP.GT.AND P0, PT, R11.reuse, -0x1, PT ;  /* 0xffffffff0b00780c */ /* 0x040fe40003f04270 */
[----:B------:R-:W-:Y:S01]  /*1860*/  LOP3.LUT R4, R11, 0x3fffffff, RZ, 0xc0, !PT ;  /* 0x3fffffff0b047812 */ /* 0x000fe200078ec0ff */
[----:B------:R-:W-:Y:S05]  /*1870*/  WARPSYNC.EXCLUSIVE R6 ;  /* 0x0000000006007348 */ /* 0x000fea0003a00000 */
[----:B------:R-:W-:-:S05]  /*1880*/  IMAD.IADD R17, R4, 0x1, R17 ;  /* 0x0000000104117824 */ /* 0x000fca00078e0211 */
[----:B------:R-:W-:-:S07]  /*1890*/  VOTE.ANY R6, PT, P0 ;  /* 0x0000000000067806 */ /* 0x000fce00000e0100 */
[----:B------:R-:W-:Y:S05]  /*18a0*/  BSYNC.RECONVERGENT B2 ;  /* 0x0000000000027941 */ /* 0x000fea0003800200 */
.L_x_245:
[----:B------:R-:W-:Y:S01]  /*18b0*/  ISETP.GT.U32.AND P1, PT, R10, 0x1, PT ;  /* 0x000000010a00780c */ /* 0x000fe20003f24070 */
[----:B------:R-:W-:-:S12]  /*18c0*/  IMAD.MOV.U32 R10, RZ, RZ, R19 ;  /* 0x000000ffff0a7224 */ /* 0x000fd800078e0013 */
[----:B------:R-:W-:Y:S05]  /*18d0*/  @P0 BRA P1, `(.L_x_246) ;  /* 0xfffffffc00ac0947 */ /* 0x000fea000083ffff */
[----:B------:R-:W-:Y:S05]  /*18e0*/  BSYNC B0 ;  /* 0x0000000000007941 */ /* 0x000fea0003800000 */
.L_x_242:
[----:B------:R1:W2:Y:S02]  /*18f0*/  LDS.64 R4, [R13+0x6600] ;  /* 0x006600000d047984 */ /* 0x0002a40000000a00 */
.L_x_241:
[C---:B------:R-:W-:Y:S01]  /*1900*/  IMAD.IADD R19, R17.reuse, 0x1, -R0 ;  /* 0x0000000111137824 */ /* 0x040fe200078e0a00 */
[----:B------:R-:W-:-:S04]  /*1910*/  LOP3.LUT R11, R17, 0x80000000, RZ, 0xfc, !PT ;  /* 0x80000000110b7812 */ /* 0x000fc800078efcff */
[C---:B0-2---:R-:W-:Y:S01]  /*1920*/  IADD3 R4, P0, PT, R19.reuse, R4, RZ ;  /* 0x0000000413047210 */ /* 0x045fe20007f1e0ff */
[----:B------:R0:W-:Y:S03]  /*1930*/  STG.E.STRONG.SYS desc[UR6][R14.64], R11 ;  /* 0x0000000b0e007986 */ /* 0x0001e6000c115906 */
[----:B------:R-:W-:-:S05]  /*1940*/  LEA.HI.X.SX32 R5, R19, R5, 0x1, P0 ;  /* 0x0000000513057211 */ /* 0x000fca00000f0eff */
[----:B------:R0:W-:Y:S04]  /*1950*/  STS.64 [R13+0x6600], R4 ;  /* 0x006600040d007388 */ /* 0x0001e80000000a00 */
.L_x_240:
[----:B------:R-:W-:Y:S05]  /*1960*/  BSYNC B1 ;  /* 0x0000000000017941 */ /* 0x000fea0003800000 */
.L_x_239:
        /* <DEDUP_REMOVED lines=17> */
.L_x_247:
        /* <DEDUP_REMOVED lines=28> */
.L_x_248:
        /* <DEDUP_REMOVED lines=56> */
.L_x_249:
        /* <DEDUP_REMOVED lines=19> */
.L_x_250:
        /* <DEDUP_REMOVED lines=51> */
.L_x_251:
        /* <DEDUP_REMOVED lines=22> */
.L_x_252:
        /* <DEDUP_REMOVED lines=56> */
.L_x_238:
        /* <DEDUP_REMOVED lines=38> */
.L_x_344:
        /* <DEDUP_REMOVED lines=25> */
.L_x_253:
        /* <DEDUP_REMOVED lines=44> */
.L_x_256:
[----:B------:R-:W-:Y:S05]  /*2fb0*/  BSYNC.RECONVERGENT B0 ;  /* 0x0000000000007941 */ /* 0x000fea0003800200 */
.L_x_255:
        /* <DEDUP_REMOVED lines=39> */
.L_x_258:
[----:B------:R-:W-:Y:S05]  /*3230*/  BSYNC.RECONVERGENT B0 ;  /* 0x0000000000007941 */ /* 0x000fea0003800200 */
.L_x_257:
        /* <DEDUP_REMOVED lines=35> */
.L_x_260:
[----:B------:R-:W-:Y:S05]  /*3470*/  BSYNC.RECONVERGENT B0 ;  /* 0x0000000000007941 */ /* 0x000fea0003800200 */
.L_x_259:
        /* <DEDUP_REMOVED lines=35> */
.L_x_262:
[----:B------:R-:W-:Y:S05]  /*36b0*/  BSYNC.RECONVERGENT B0 ;  /* 0x0000000000007941 */ /* 0x000fea0003800200 */
.L_x_261:
        /* <DEDUP_REMOVED lines=37> */
.L_x_264:
[----:B------:R-:W-:Y:S05]  /*3910*/  BSYNC.RECONVERGENT B0 ;  /* 0x0000000000007941 */ /* 0x000fea0003800200 */
.L_x_263:
        /* <DEDUP_REMOVED lines=37> */
.L_x_266:
[----:B------:R-:W-:Y:S05]  /*3b70*/  BSYNC.RECONVERGENT B0 ;  /* 0x0000000000007941 */ /* 0x000fea0003800200 */
.L_x_265:
        /* <DEDUP_REMOVED lines=37> */
.L_x_268:
[----:B------:R-:W-:Y:S05]  /*3dd0*/  BSYNC.RECONVERGENT B0 ;  /* 0x0000000000007941 */ /* 0x000fea0003800200 */
.L_x_267:
        /* <DEDUP_REMOVED lines=37> */
.L_x_270:
[----:B------:R-:W-:Y:S05]  /*4030*/  BSYNC.RECONVERGENT B0 ;  /* 0x0000000000007941 */ /* 0x000fea0003800200 */
.L_x_269:
        /* <DEDUP_REMOVED lines=37> */
.L_x_272:
[----:B------:R-:W-:Y:S05]  /*4290*/  BSYNC.RECONVERGENT B0 ;  /* 0x0000000000007941 */ /* 0x000fea0003800200 */
.L_x_271:
        /* <DEDUP_REMOVED lines=37> */
.L_x_274:
[----:B------:R-:W-:Y:S05]  /*44f0*/  BSYNC.RECONVERGENT B0 ;  /* 0x0000000000007941 */ /* 0x000fea0003800200 */
.L_x_273:
        /* <DEDUP_REMOVED lines=37> */
.L_x_276:
[----:B------:R-:W-:Y:S05]  /*4750*/  BSYNC.RECONVERGENT B0 ;  /* 0x0000000000007941 */ /* 0x000fea0003800200 */
.L_x_275:
        /* <DEDUP_REMOVED lines=37> */
.L_x_278:
[----:B------:R-:W-:Y:S05]  /*49b0*/  BSYNC.RECONVERGENT B0 ;  /* 0x0000000000007941 */ /* 0x000fea0003800200 */
.L_x_277:
        /* <DEDUP_REMOVED lines=37> */
.L_x_280:
[----:B------:R-:W-:Y:S05]  /*4c10*/  BSYNC.RECONVERGENT B0 ;  /* 0x0000000000007941 */ /* 0x000fea0003800200 */
.L_x_279:
        /* <DEDUP_REMOVED lines=39> */
.L_x_282:
[----:B------:R-:W-:Y:S05]  /*4e90*/  BSYNC.RECONVERGENT B0 ;  /* 0x0000000000007941 */ /* 0x000fea0003800200 */
.L_x_281:
        /* <DEDUP_REMOVED lines=39> */
.L_x_284:
[----:B------:R-:W-:Y:S05]  /*5110*/  BSYNC.RECONVERGENT B0 ;  /* 0x0000000000007941 */ /* 0x000fea0003800200 */
.L_x_283:
        /* <DEDUP_REMOVED lines=39> */
.L_x_286:
[----:B------:R-:W-:Y:S05]  /*5390*/  BSYNC.RECONVERGENT B0 ;  /* 0x0000000000007941 */ /* 0x000fea0003800200 */
.L_x_285:
        /* <DEDUP_REMOVED lines=36> */
.L_x_288:
[----:B------:R-:W-:Y:S05]  /*55e0*/  BSYNC.RECONVERGENT B0 ;  /* 0x0000000000007941 */ /* 0x000fea0003800200 */
.L_x_287:
        /* <DEDUP_REMOVED lines=35> */
.L_x_290:
[----:B------:R-:W-:Y:S05]  /*5820*/  BSYNC.RECONVERGENT B0 ;  /* 0x0000000000007941 */ /* 0x000fea0003800200 */
.L_x_289:
        /* <DEDUP_REMOVED lines=65> */
.L_x_298:
[----:B-1----:R-:W1:Y:S01]  /*5c40*/  LDC.64 R8, c[0x0][0x380] ;  /* 0x0000e000ff087b82 */ /* 0x002e620000000a00 */
[----:B------:R-:W-:Y:S01]  /*5c50*/  VIADD R17, R10, 0xffffffff ;  /* 0xffffffff0a117836 */ /* 0x000fe20000000000 */
[----:B------:R-:W-:Y:S03]  /*5c60*/  BSSY B2, `(.L_x_295) ;  /* 0x0000008000027945 */ /* 0x000fe60003800000 */
[----:B------:R-:W-:-:S04]  /*5c70*/  IMAD R11, R17, 0x100, R3 ;  /* 0x00000100110b7824 */ /* 0x000fc800078e0203 */
[----:B-1----:R-:W-:-:S07]  /*5c80*/  IMAD.WIDE R8, R11, 0x4, R8 ;  /* 0x000000040b087825 */ /* 0x002fce00078e0208 */
.L_x_296:
[----:B------:R-:W-:Y:S05]  /*5c90*/  YIELD ;  /* 0x0000000000007946 */ /* 0x000fea0003800000 */
[----:B------:R1:W-:Y:S06]  /*5ca0*/  MEMBAR.SC.CTA ;  /* 0x0000000000007992 */ /* 0x0003ec0000000000 */
[----:B-1----:R-:W2:Y:S02]  /*5cb0*/  LDG.E.STRONG.SYS R11, desc[UR6][R8.64] ;  /* 0x00000006080b7981 */ /* 0x002ea4000c1f5900 */
[----:B--2---:R-:W-:-:S13]  /*5cc0*/  ISETP.NE.AND P0, PT, R11, RZ, PT ;  /* 0x000000ff0b00720c */ /* 0x004fda0003f05270 */
[----:B------:R-:W-:Y:S05]  /*5cd0*/  @!P0 BRA `(.L_x_296) ;  /* 0xfffffffc00ec8947 */ /* 0x000fea000383ffff */
[----:B------:R-:W-:Y:S05]  /*5ce0*/  BSYNC B2 ;  /* 0x0000000000027941 */ /* 0x000fea0003800000 */
.L_x_295:
[----:B------:R-:W-:Y:S01]  /*5cf0*/  BSSY.RECONVERGENT B2, `(.L_x_297) ;  /* 0x0000006000027945 */ /* 0x000fe20003800200 */
[C---:B------:R-:W-:Y:S02]  /*5d00*/  ISETP.GT.AND P0, PT, R11.reuse, -0x1, PT ;  /* 0xffffffff0b00780c */ /* 0x040fe40003f04270 */
[----:B------:R-:W-:Y:S01]  /*5d10*/  LOP3.LUT R8, R11, 0x3fffffff, RZ, 0xc0, !PT ;  /* 0x3fffffff0b087812 */ /* 0x000fe200078ec0ff */
[----:B------:R-:W-:Y:S05]  /*5d20*/  WARPSYNC.EXCLUSIVE R6 ;  /* 0x0000000006007348 */ /* 0x000fea0003a00000 */
[----:B------:R-:W-:-:S05]  /*5d30*/  IMAD.IADD R13, R8, 0x1, R13 ;  /* 0x00000001080d7824 */ /* 0x000fca00078e020d */
[----:B------:R-:W-:-:S07]  /*5d40*/  VOTE.ANY R6, PT, P0 ;  /* 0x0000000000067806 */ /* 0x000fce00000e0100 */
[----:B------:R-:W-:Y:S05]  /*5d50*/  BSYNC.RECONVERGENT B2 ;  /* 0x0000000000027941 */ /* 0x000fea0003800200 */
.L_x_297:
[----:B------:R-:W-:Y:S01]  /*5d60*/  ISETP.GT.U32.AND P1, PT, R10, 0x1, PT ;  /* 0x000000010a00780c */ /* 0x000fe20003f24070 */
[----:B------:R-:W-:-:S12]  /*5d70*/  IMAD.MOV.U32 R10, RZ, RZ, R17 ;  /* 0x000000ffff0a7224 */ /* 0x000fd800078e0011 */
[----:B------:R-:W-:Y:S05]  /*5d80*/  @P0 BRA P1, `(.L_x_298) ;  /* 0xfffffffc00ac0947 */ /* 0x000fea000083ffff */
[----:B------:R-:W-:Y:S05]  /*5d90*/  BSYNC B0 ;  /* 0x0000000000007941 */ /* 0x000fea0003800000 */
.L_x_294:
[----:B------:R2:W3:Y:S02]  /*5da0*/  LDS.64 R8, [R19+0x6600] ;  /* 0x0066000013087984 */ /* 0x0004e40000000a00 */
.L_x_293:
        /* <DEDUP_REMOVED lines=9> */
.L_x_292:
[----:B------:R-:W-:Y:S05]  /*5e40*/  BSYNC B1 ;  /* 0x0000000000017941 */ /* 0x000fea0003800000 */
.L_x_291:
        /* <DEDUP_REMOVED lines=16> */
.L_x_299:
        /* <DEDUP_REMOVED lines=212> */
.L_x_300:
        /* <DEDUP_REMOVED lines=28> */
.L_x_303:
[----:B------:R-:W-:Y:S05]  /*6e50*/  BSYNC.RECONVERGENT B0 ;  /* 0x0000000000007941 */ /* 0x000fea0003800200 */
.L_x_302:
        /* <DEDUP_REMOVED lines=18> */
.L_x_305:
[----:B------:R-:W-:Y:S05]  /*6f80*/  BSYNC.RECONVERGENT B0 ;  /* 0x0000000000007941 */ /* 0x000fea0003800200 */
.L_x_304:
        /* <DEDUP_REMOVED lines=18> */
.L_x_307:
[----:B------:R-:W-:Y:S05]  /*70b0*/  BSYNC.RECONVERGENT B0 ;  /* 0x0000000000007941 */ /* 0x000fea0003800200 */
.L_x_306:
        /* <DEDUP_REMOVED lines=18> */
.L_x_309:
[----:B------:R-:W-:Y:S05]  /*71e0*/  BSYNC.RECONVERGENT B0 ;  /* 0x0000000000007941 */ /* 0x000fea0003800200 */
.L_x_308:
        /* <DEDUP_REMOVED lines=18> */
.L_x_311:
[----:B------:R-:W-:Y:S05]  /*7310*/  BSYNC.RECONVERGENT B0 ;  /* 0x0000000000007941 */ /* 0x000fea0003800200 */
.L_x_310:
        /* <DEDUP_REMOVED lines=18> */
.L_x_313:
[----:B------:R-:W-:Y:S05]  /*7440*/  BSYNC.RECONVERGENT B0 ;  /* 0x0000000000007941 */ /* 0x000fea0003800200 */
.L_x_312:
        /* <DEDUP_REMOVED lines=18> */
.L_x_315:
[----:B------:R-:W-:Y:S05]  /*7570*/  BSYNC.RECONVERGENT B0 ;  /* 0x0000000000007941 */ /* 0x000fea0003800200 */
.L_x_314:
        /* <DEDUP_REMOVED lines=18> */
.L_x_317:
[----:B------:R-:W-:Y:S05]  /*76a0*/  BSYNC.RECONVERGENT B0 ;  /* 0x0000000000007941 */ /* 0x000fea0003800200 */
.L_x_316:
        /* <DEDUP_REMOVED lines=18> */
.L_x_319:
[----:B------:R-:W-:Y:S05]  /*77d0*/  BSYNC.RECONVERGENT B0 ;  /* 0x0000000000007941 */ /* 0x000fea0003800200 */
.L_x_318:
        /* <DEDUP_REMOVED lines=18> */
.L_x_321:
[----:B------:R-:W-:Y:S05]  /*7900*/  BSYNC.RECONVERGENT B0 ;  /* 0x0000000000007941 */ /* 0x000fea0003800200 */
.L_x_320:
        /* <DEDUP_REMOVED lines=18> */
.L_x_323:
[----:B------:R-:W-:Y:S05]  /*7a30*/  BSYNC.RECONVERGENT B0 ;  /* 0x0000000000007941 */ /* 0x000fea0003800200 */
.L_x_322:
        /* <DEDUP_REMOVED lines=17> */
.L_x_325:
[----:B------:R-:W-:Y:S05]  /*7b50*/  BSYNC.RECONVERGENT B0 ;  /* 0x0000000000007941 */ /* 0x000fea0003800200 */
.L_x_324:
        /* <DEDUP_REMOVED lines=16> */
.L_x_327:
[----:B------:R-:W-:Y:S05]  /*7c60*/  BSYNC.RECONVERGENT B0 ;  /* 0x0000000000007941 */ /* 0x000fea0003800200 */
.L_x_326:
        /* <DEDUP_REMOVED lines=16> */
.L_x_329:
[----:B------:R-:W-:Y:S05]  /*7d70*/  BSYNC.RECONVERGENT B0 ;  /* 0x0000000000007941 */ /* 0x000fea0003800200 */
.L_x_328:
        /* <DEDUP_REMOVED lines=16> */
.L_x_331:
[----:B------:R-:W-:Y:S05]  /*7e80*/  BSYNC.RECONVERGENT B0 ;  /* 0x0000000000007941 */ /* 0x000fea0003800200 */
.L_x_330:
        /* <DEDUP_REMOVED lines=16> */
.L_x_333:
[----:B------:R-:W-:Y:S05]  /*7f90*/  BSYNC.RECONVERGENT B0 ;  /* 0x0000000000007941 */ /* 0x000fea0003800200 */
.L_x_332:
        /* <DEDUP_REMOVED lines=16> */
.L_x_335:
[----:B------:R-:W-:Y:S05]  /*80a0*/  BSYNC.RECONVERGENT B0 ;  /* 0x0000000000007941 */ /* 0x000fea0003800200 */
.L_x_334:
[----:B------:R-:W-:Y:S01]  /*80b0*/  NOP ;  /* 0x0000000000007918 */ /* 0x000fe20000000000 */
.L_x_301:
        /* <DEDUP_REMOVED lines=78> */
.L_x_336:
        /* <DEDUP_REMOVED lines=104> */
.L_x_337:
        /* <DEDUP_REMOVED lines=179> */
.L_x_338:
        /* <DEDUP_REMOVED lines=205> */
.L_x_254:
[----:B------:R-:W-:Y:S02]  /*a420*/  IMAD.MOV.U32 R58, RZ, RZ, R39 ;  /* 0x000000ffff3a7224 */ /* 0x000fe400078e0027 */
[----:B------:R-:W-:Y:S02]  /*a430*/  IMAD.MOV.U32 R49, RZ, RZ, 0x1 ;  /* 0x00000001ff317424 */ /* 0x000fe400078e00ff */
[----:B------:R-:W-:Y:S02]  /*a440*/  IMAD.MOV.U32 R60, RZ, RZ, RZ ;  /* 0x000000ffff3c7224 */ /* 0x000fe400078e00ff */
[----:B------:R-:W-:-:S07]  /*a450*/  IMAD.MOV.U32 R47, RZ, RZ, -0x1 ;  /* 0xffffffffff2f7424 */ /* 0x000fce00078e00ff */
[----:B------:R-:W-:Y:S05]  /*a460*/  WARPSYNC.COLLECTIVE R47, `(.L_x_339) ;  /* 0x000000002f087348 */ /* 0x000fea0003c00000 */
[----:B------:R0:W1:Y:S02]  /*a470*/  SHFL.UP P0, R46, R58, R49, R60 ;  /* 0x040000313a2e7389 */ /* 0x000064000000003c */
[----:B01----:R-:W-:Y:S05]  /*a480*/  ENDCOLLECTIVE ;  /* 0x000000000000791b */ /* 0x003fea0003800000 */
.L_x_339:
[----:B------:R-:W-:Y:S02]  /*a490*/  IMAD.MOV.U32 R49, RZ, RZ, 0x2 ;  /* 0x00000002ff317424 */ /* 0x000fe400078e00ff */
[----:B------:R-:W-:-:S04]  /*a4a0*/  IMAD.MOV.U32 R40, RZ, RZ, R46 ;  /* 0x000000ffff287224 */ /* 0x000fc800078e002e */
[----:B------:R-:W-:-:S04]  /*a4b0*/  @P0 IMAD.IADD R40, R39, 0x1, R40 ;  /* 0x0000000127280824 */ /* 0x000fc800078e0228 */
[----:B------:R-:W-:-:S07]  /*a4c0*/  IMAD.MOV.U32 R58, RZ, RZ, R40 ;  /* 0x000000ffff3a7224 */ /* 0x000fce00078e0028 */
[----:B------:R-:W-:Y:S05]  /*a4d0*/  WARPSYNC.COLLECTIVE R47, `(.L_x_340) ;  /* 0x000000002f087348 */ /* 0x000fea0003c00000 */
[----:B------:R0:W1:Y:S02]  /*a4e0*/  SHFL.UP P0, R46, R58, R49, R60 ;  /* 0x040000313a2e7389 */ /* 0x000064000000003c */
[----:B01----:R-:W-:Y:S05]  /*a4f0*/  ENDCOLLECTIVE ;  /* 0x000000000000791b */ /* 0x003fea0003800000 */
.L_x_340:
[----:B------:R-:W-:Y:S02]  /*a500*/  IMAD.MOV.U32 R49, RZ, RZ, 0x4 ;  /* 0x00000004ff317424 */ /* 0x000fe400078e00ff */
[----:B------:R-:W-:-:S04]  /*a510*/  IMAD.MOV.U32 R43, RZ, RZ, R46 ;  /* 0x000000ffff2b7224 */ /* 0x000fc800078e002e */
[----:B------:R-:W-:-:S04]  /*a520*/  @P0 IMAD.IADD R43, R40, 0x1, R43 ;  /* 0x00000001282b0824 */ /* 0x000fc800078e022b */
[----:B------:R-:W-:-:S07]  /*a530*/  IMAD.MOV.U32 R58, RZ, RZ, R43 ;  /* 0x000000ffff3a7224 */ /* 0x000fce00078e002b */
[----:B------:R-:W-:Y:S05]  /*a540*/  WARPSYNC.COLLECTIVE R47, `(.L_x_341) ;  /* 0x000000002f087348 */ /* 0x000fea0003c00000 */
[----:B------:R0:W1:Y:S02]  /*a550*/  SHFL.UP P0, R46, R58, R49, R60 ;  /* 0x040000313a2e7389 */ /* 0x000064000000003c */
[----:B01----:R-:W-:Y:S05]  /*a560*/  ENDCOLLECTIVE ;  /* 0x000000000000791b */ /* 0x003fea0003800000 */
.L_x_341:
[----:B------:R-:W-:Y:S02]  /*a570*/  IMAD.MOV.U32 R49, RZ, RZ, 0x8 ;  /* 0x00000008ff317424 */ /* 0x000fe400078e00ff */
[----:B------:R-:W-:-:S04]  /*a580*/  IMAD.MOV.U32 R44, RZ, RZ, R46 ;  /* 0x000000ffff2c7224 */ /* 0x000fc800078e002e */
[----:B------:R-:W-:-:S04]  /*a590*/  @P0 IMAD.IADD R44, R43, 0x1, R44 ;  /* 0x000000012b2c0824 */ /* 0x000fc800078e022c */
[----:B------:R-:W-:-:S07]  /*a5a0*/  IMAD.MOV.U32 R58, RZ, RZ, R44 ;  /* 0x000000ffff3a7224 */ /* 0x000fce00078e002c */
[----:B------:R-:W-:Y:S05]  /*a5b0*/  WARPSYNC.COLLECTIVE R47, `(.L_x_342) ;  /* 0x000000002f087348 */ /* 0x000fea0003c00000 */
[----:B------:R0:W1:Y:S02]  /*a5c0*/  SHFL.UP P0, R46, R58, R49, R60 ;  /* 0x040000313a2e7389 */ /* 0x000064000000003c */
[----:B01----:R-:W-:Y:S05]  /*a5d0*/  ENDCOLLECTIVE ;  /* 0x000000000000791b */ /* 0x003fea0003800000 */
.L_x_342:
[----:B------:R-:W-:Y:S02]  /*a5e0*/  IMAD.MOV.U32 R49, RZ, RZ, 0x10 ;  /* 0x00000010ff317424 */ /* 0x000fe400078e00ff */
[----:B------:R-:W-:-:S04]  /*a5f0*/  IMAD.MOV.U32 R45, RZ, RZ, R46 ;  /* 0x000000ffff2d7224 */ /* 0x000fc800078e002e */
[----:B------:R-:W-:-:S04]  /*a600*/  @P0 IMAD.IADD R45, R44, 0x1, R45 ;  /* 0x000000012c2d0824 */ /* 0x000fc800078e022d */
[----:B------:R-:W-:-:S07]  /*a610*/  IMAD.MOV.U32 R58, RZ, RZ, R45 ;  /* 0x000000ffff3a7224 */ /* 0x000fce00078e002d */
[----:B------:R-:W-:Y:S05]  /*a620*/  WARPSYNC.COLLECTIVE R47, `(.L_x_343) ;  /* 0x000000002f087348 */ /* 0x000fea0003c00000 */
[----:B------:R0:W1:Y:S02]  /*a630*/  SHFL.UP P0, R46, R58, R49, R60 ;  /* 0x040000313a2e7389 */ /* 0x000064000000003c */
[----:B01----:R-:W-:Y:S05]  /*a640*/  ENDCOLLECTIVE ;  /* 0x000000000000791b */ /* 0x003fea0003800000 */
.L_x_343:
[----:B------:R-:W-:Y:S05]  /*a650*/  BRA `(.L_x_344) ;  /* 0xffffff8400407947 */ /* 0x000fea000383ffff */
.L_x_345:
        /* <DEDUP_REMOVED lines=10> */
.L_x_454:


//--------------------- .text._ZN3cub18CUB_300001_SM_10006detail10radix_sort33DeviceRadixSortExclusiveSumKernelINS1_5radix10policy_hubIifyE10Policy1000EyEEvPT0_ --------------------------
	.section	.text._ZN3cub18CUB_300001_SM_10006detail10radix_sort33DeviceRadixSortExclusiveSumKernelINS1_5radix10policy_hubIifyE10Policy1000EyEEvPT0_,"ax",@progbits
	.align	128
        .global         _ZN3cub18CUB_300001_SM_10006detail10radix_sort33DeviceRadixSortExclusiveSumKernelINS1_5radix10policy_hubIifyE10Policy1000EyEEvPT0_
        .type           _ZN3cub18CUB_300001_SM_10006detail10radix_sort33DeviceRadixSortExclusiveSumKernelINS1_5radix10policy_hubIifyE10Policy1000EyEEvPT0_,@function
        .size           _ZN3cub18CUB_300001_SM_10006detail10radix_sort33DeviceRadixSortExclusiveSumKernelINS1_5radix10policy_hubIifyE10Policy1000EyEEvPT0_,(.L_x_455 - _ZN3cub18CUB_300001_SM_10006detail10radix_sort33DeviceRadixSortExclusiveSumKernelINS1_5radix10policy_hubIifyE10Policy1000EyEEvPT0_)
        .other          _ZN3cub18CUB_300001_SM_10006detail10radix_sort33DeviceRadixSortExclusiveSumKernelINS1_5radix10policy_hubIifyE10Policy1000EyEEvPT0_,@"STO_CUDA_ENTRY STV_DEFAULT"
_ZN3cub18CUB_300001_SM_10006detail10radix_sort33DeviceRadixSortExclusiveSumKernelINS1_5radix10policy_hubIifyE10Policy1000EyEEvPT0_:
.text._ZN3cub18CUB_300001_SM_10006detail10radix_sort33DeviceRadixSortExclusiveSumKernelINS1_5radix10policy_hubIifyE10Policy1000EyEEvPT0_:
        /* <DEDUP_REMOVED lines=63> */
.L_x_358:
        /* <DEDUP_REMOVED lines=28> */
.L_x_346:
[----:B------:R-:W-:Y:S05]  /*05b0*/  WARPSYNC.ALL ;  /* 0x0000000000007948 */ /* 0x000fea0003800000 */
[----:B------:R-:W-:Y:S06]  /*05c0*/  BAR.SYNC.DEFER_BLOCKING 0x0 ;  /* 0x0000000000007b1d */ /* 0x000fec0000010000 */
[----:B------:R-:W-:Y:S05]  /*05d0*/  @P1 EXIT ;  /* 0x000000000000194d */ /* 0x000fea0003800000 */
[----:B01----:R-:W0:Y:S04]  /*05e0*/  LDS.64 R2, [R0+0x10] ;  /* 0x0000100000027984 */ /* 0x003e280000000a00 */
[----:B0-----:R-:W-:Y:S01]  /*05f0*/  STG.E.64 desc[UR4][R16.64], R2 ;  /* 0x0000000210007986 */ /* 0x001fe2000c101b04 */
[----:B------:R-:W-:Y:S05]  /*0600*/  EXIT ;  /* 0x000000000000794d */ /* 0x000fea0003800000 */
.L_x_347:
[----:B------:R-:W-:Y:S02]  /*0610*/  IMAD.MOV.U32 R24, RZ, RZ, R20 ;  /* 0x000000ffff187224 */ /* 0x000fe400078e0014 */
[----:B------:R-:W-:Y:S02]  /*0620*/  IMAD.MOV.U32 R23, RZ, RZ, 0x1 ;  /* 0x00000001ff177424 */ /* 0x000fe400078e00ff */
[----:B------:R-:W-:Y:S02]  /*0630*/  IMAD.MOV.U32 R22, RZ, RZ, RZ ;  /* 0x000000ffff167224 */ /* 0x000fe400078e00ff */
[----:B------:R-:W-:-:S07]  /*0640*/  IMAD.MOV.U32 R21, RZ, RZ, -0x1 ;  /* 0xffffffffff157424 */ /* 0x000fce00078e00ff */
[----:B------:R-:W-:Y:S05]  /*0650*/  WARPSYNC.COLLECTIVE R21, `(.L_x_348) ;  /* 0x0000000015087348 */ /* 0x000fea0003c00000 */
[----:B------:R0:W1:Y:S02]  /*0660*/  SHFL.UP P0, R25, R24, R23, R22 ;  /* 0x0400001718197389 */ /* 0x0000640000000016 */
[----:B01----:R-:W-:Y:S05]  /*0670*/  ENDCOLLECTIVE ;  /* 0x000000000000791b */ /* 0x003fea0003800000 */
.L_x_348:
[----:B------:R-:W-:Y:S02]  /*0680*/  IMAD.MOV.U32 R24, RZ, RZ, R19 ;  /* 0x000000ffff187224 */ /* 0x000fe400078e0013 */
[----:B------:R-:W-:-:S07]  /*0690*/  IMAD.MOV.U32 R27, RZ, RZ, R25 ;  /* 0x000000ffff1b7224 */ /* 0x000fce00078e0019 */
[----:B------:R-:W-:Y:S05]  /*06a0*/  WARPSYNC.COLLECTIVE R21, `(.L_x_349) ;  /* 0x0000000015087348 */ /* 0x000fea0003c00000 */
[----:B------:R0:W1:Y:S02]  /*06b0*/  SHFL.UP P0, R25, R24, R23, R22 ;  /* 0x0400001718197389 */ /* 0x0000640000000016 */
[----:B01----:R-:W-:Y:S05]  /*06c0*/  ENDCOLLECTIVE ;  /* 0x000000000000791b */ /* 0x003fea0003800000 */
.L_x_349:
        /* <DEDUP_REMOVED lines=9> */
.L_x_350:
[----:B------:R-:W-:Y:S02]  /*0760*/  IMAD.MOV.U32 R24, RZ, RZ, R26 ;  /* 0x000000ffff187224 */ /* 0x000fe400078e001a */
[----:B------:R-:W-:-:S07]  /*0770*/  IMAD.MOV.U32 R28, RZ, RZ, R25 ;  /* 0x000000ffff1c7224 */ /* 0x000fce00078e0019 */
[----:B------:R-:W-:Y:S05]  /*0780*/  WARPSYNC.COLLECTIVE R21, `(.L_x_351) ;  /* 0x0000000015087348 */ /* 0x000fea0003c00000 */
[----:B------:R0:W1:Y:S02]  /*0790*/  SHFL.UP P0, R25, R24, R23, R22 ;  /* 0x0400001718197389 */ /* 0x0000640000000016 */
[----:B01----:R-:W-:Y:S05]  /*07a0*/  ENDCOLLECTIVE ;  /* 0x000000000000791b */ /* 0x003fea0003800000 */
.L_x_351:
        /* <DEDUP_REMOVED lines=9> */
.L_x_352:
[----:B------:R-:W-:Y:S02]  /*0840*/  IMAD.MOV.U32 R24, RZ, RZ, R29 ;  /* 0x000000ffff187224 */ /* 0x000fe400078e001d */
[----:B------:R-:W-:-:S07]  /*0850*/  IMAD.MOV.U32 R27, RZ, RZ, R25 ;  /* 0x000000ffff1b7224 */ /* 0x000fce00078e0019 */
[----:B------:R-:W-:Y:S05]  /*0860*/  WARPSYNC.COLLECTIVE R21, `(.L_x_353) ;  /* 0x0000000015087348 */ /* 0x000fea0003c00000 */
[----:B------:R0:W1:Y:S02]  /*0870*/  SHFL.UP P0, R25, R24, R23, R22 ;  /* 0x0400001718197389 */ /* 0x0000640000000016 */
[----:B01----:R-:W-:Y:S05]  /*0880*/  ENDCOLLECTIVE ;  /* 0x000000000000791b */ /* 0x003fea0003800000 */
.L_x_353:
        /* <DEDUP_REMOVED lines=9> */
.L_x_354:
[----:B------:R-:W-:Y:S02]  /*0920*/  IMAD.MOV.U32 R24, RZ, RZ, R29 ;  /* 0x000000ffff187224 */ /* 0x000fe400078e001d */
[----:B------:R-:W-:-:S07]  /*0930*/  IMAD.MOV.U32 R27, RZ, RZ, R25 ;  /* 0x000000ffff1b7224 */ /* 0x000fce00078e0019 */
[----:B------:R-:W-:Y:S05]  /*0940*/  WARPSYNC.COLLECTIVE R21, `(.L_x_355) ;  /* 0x0000000015087348 */ /* 0x000fea0003c00000 */
[----:B------:R0:W1:Y:S02]  /*0950*/  SHFL.UP P0, R25, R24, R23, R22 ;  /* 0x0400001718197389 */ /* 0x0000640000000016 */
[----:B01----:R-:W-:Y:S05]  /*0960*/  ENDCOLLECTIVE ;  /* 0x000000000000791b */ /* 0x003fea0003800000 */
.L_x_355:
        /* <DEDUP_REMOVED lines=9> */
.L_x_356:
[----:B------:R-:W-:Y:S02]  /*0a00*/  IMAD.MOV.U32 R24, RZ, RZ, R26 ;  /* 0x000000ffff187224 */ /* 0x000fe400078e001a */
[----:B------:R-:W-:-:S07]  /*0a10*/  IMAD.MOV.U32 R28, RZ, RZ, R25 ;  /* 0x000000ffff1c7224 */ /* 0x000fce00078e0019 */
[----:B------:R-:W-:Y:S05]  /*0a20*/  WARPSYNC.COLLECTIVE R21, `(.L_x_357) ;  /* 0x0000000015087348 */ /* 0x000fea0003c00000 */
[----:B------:R0:W1:Y:S02]  /*0a30*/  SHFL.UP P0, R25, R24, R23, R22 ;  /* 0x0400001718197389 */ /* 0x0000640000000016 */
[----:B01----:R-:W-:Y:S05]  /*0a40*/  ENDCOLLECTIVE ;  /* 0x000000000000791b */ /* 0x003fea0003800000 */
.L_x_357:
[----:B------:R-:W-:Y:S05]  /*0a50*/  BRA `(.L_x_358) ;  /* 0xfffffff800647947 */ /* 0x000fea000383ffff */
.L_x_359:
        /* <DEDUP_REMOVED lines=10> */
.L_x_455:


//--------------------- .text._ZN3cub18CUB_300001_SM_10006detail10radix_sort30DeviceRadixSortHistogramKernelINS1_5radix10policy_hubIifyE10Policy1000ELNS0_9SortOrderE0EiyNS1_21identity_decomposer_tEEEvPT2_PKT1_SA_iiT3_ --------------------------
	.section	.text._ZN3cub18CUB_300001_SM_10006detail10radix_sort30DeviceRadixSortHistogramKernelINS1_5radix10policy_hubIifyE10Policy1000ELNS0_9SortOrderE0EiyNS1_21identity_decomposer_tEEEvPT2_PKT1_SA_iiT3_,"ax",@progbits
	.align	128
        .global         _ZN3cub18CUB_300001_SM_10006detail10radix_sort30DeviceRadixSortHistogramKernelINS1_5radix10policy_hubIifyE10Policy1000ELNS0_9SortOrderE0EiyNS1_21identity_decomposer_tEEEvPT2_PKT1_SA_iiT3_
        .type           _ZN3cub18CUB_300001_SM_10006detail10radix_sort30DeviceRadixSortHistogramKernelINS1_5radix10policy_hubIifyE10Policy1000ELNS0_9SortOrderE0EiyNS1_21identity_decomposer_tEEEvPT2_PKT1_SA_iiT3_,@function
        .size           _ZN3cub18CUB_300001_SM_10006detail10radix_sort30DeviceRadixSortHistogramKernelINS1_5radix10policy_hubIifyE10Policy1000ELNS0_9SortOrderE0EiyNS1_21identity_decomposer_tEEEvPT2_PKT1_SA_iiT3_,(.L_x_456 - _ZN3cub18CUB_300001_SM_10006detail10radix_sort30DeviceRadixSortHistogramKernelINS1_5radix10policy_hubIifyE10Policy1000ELNS0_9SortOrderE0EiyNS1_21identity_decomposer_tEEEvPT2_PKT1_SA_iiT3_)
        .other          _ZN3cub18CUB_300001_SM_10006detail10radix_sort30DeviceRadixSortHistogramKernelINS1_5radix10policy_hubIifyE10Policy1000ELNS0_9SortOrderE0EiyNS1_21identity_decomposer_tEEEvPT2_PKT1_SA_iiT3_,@"STO_CUDA_ENTRY STV_DEFAULT"
_ZN3cub18CUB_300001_SM_10006detail10radix_sort30DeviceRadixSortHistogramKernelINS1_5radix10policy_hubIifyE10Policy1000ELNS0_9SortOrderE0EiyNS1_21identity_decomposer_tEEEvPT2_PKT1_SA_iiT3_:
.text._ZN3cub18CUB_300001_SM_10006detail10radix_sort30DeviceRadixSortHistogramKernelINS1_5radix10policy_hubIifyE10Policy1000ELNS0_9SortOrderE0EiyNS1_21identity_decomposer_tEEEvPT2_PKT1_SA_iiT3_:
        /* <DEDUP_REMOVED lines=42> */
.L_x_443:
        /* <DEDUP_REMOVED lines=9> */
.L_x_363:
        /* <DEDUP_REMOVED lines=21> */
.L_x_362:
        /* <DEDUP_REMOVED lines=19> */
.L_x_365:
        /* <DEDUP_REMOVED lines=18> */
.L_x_364:
[----:B------:R-:W-:-:S13]  /*06d0*/  ISETP.GT.U32.AND P2, PT, R4, 0x7f, PT ;  /* 0x0000007f0400780c */ /* 0x000fda0003f44070 */
[----:B------:R-:W-:Y:S05]  /*06e0*/  @P2 BRA `(.L_x_361) ;  /* 0x0000000000e02947 */ /* 0x000fea0003800000 */
[----:B--23--:R-:W-:Y:S01]  /*06f0*/  HFMA2 R3, -RZ, RZ, 0, 0 ;  /* 0x00000000ff037431 */ /* 0x00cfe200000001ff */
[----:B------:R-:W-:Y:S06]  /*0700*/  @!P1 BRA `(.L_x_366) ;  /* 0x0000000000589947 */ /* 0x000fec0003800000 */
[----:B------:R-:W-:-:S07]  /*0710*/  IMAD.MOV.U32 R3, RZ, RZ, RZ ;  /* 0x000000ffff037224 */ /* 0x000fce00078e00ff */
.L_x_367:
        /* <DEDUP_REMOVED lines=21> */
.L_x_366:
        /* <DEDUP_REMOVED lines=14> */
.L_x_368:
        /* <DEDUP_REMOVED lines=18> */
.L_x_361:
[----:B------:R-:W-:Y:S05]  /*0a70*/  BSYNC.RECONVERGENT B0 ;  /* 0x0000000000007941 */ /* 0x000fea0003800200 */
.L_x_360:
        /* <DEDUP_REMOVED lines=16> */
.L_x_374:
        /* <DEDUP_REMOVED lines=36> */
.L_x_370:
        /* <DEDUP_REMOVED lines=67> */
.L_x_371:
        /* <DEDUP_REMOVED lines=24> */
.L_x_373:
        /* <DEDUP_REMOVED lines=73> */
.L_x_372:
[----:B------:R-:W-:Y:S05]  /*1800*/  BRA.U !UP0, `(.L_x_374) ;  /* 0xfffffff108dc7547 */ /* 0x000fea000b83ffff */
.L_x_369:
        /* <DEDUP_REMOVED lines=9> */
.L_x_394:
        /* <DEDUP_REMOVED lines=16> */
.L_x_379:
[----:B------:R-:W-:Y:S05]  /*19a0*/  BSYNC.RECONVERGENT B1 ;  /* 0x0000000000017941 */ /* 0x000fea0003800200 */
.L_x_378:
        /* <DEDUP_REMOVED lines=15> */
.L_x_381:
[----:B------:R-:W-:Y:S05]  /*1aa0*/  BSYNC.RECONVERGENT B1 ;  /* 0x0000000000017941 */ /* 0x000fea0003800200 */
.L_x_380:
[----:B------:R-:W-:Y:S04]  /*1ab0*/  BSSY.RECONVERGENT B1, `(.L_x_382) ;  /* 0x0000007000017945 */ /* 0x000fe80003800200 */
[----:B------:R-:W-:Y:S05]  /*1ac0*/  @!P0 BRA `(.L_x_383) ;  /* 0x0000000000148947 */ /* 0x000fea0003800000 */
[----:B01----:R-:W-:Y:S02]  /*1ad0*/  IMAD R17, R5, 0x100, R4 ;  /* 0x0000010005117824 */ /* 0x003fe400078e0204 */
[----:B------:R-:W-:-:S03]  /*1ae0*/  IMAD.MOV.U32 R23, RZ, RZ, RZ ;  /* 0x000000ffff177224 */ /* 0x000fc600078e00ff */
[----:B------:R-:W-:-:S05]  /*1af0*/  IADD3 R17, PT, PT, R17, 0x200, RZ ;  /* 0x0000020011117810 */ /* 0x000fca0007ffe0ff */
[----:B------:R-:W-:-:S05]  /*1b00*/  IMAD.WIDE.U32 R16, R17, 0x8, R2 ;  /* 0x0000000811107825 */ /* 0x000fca00078e0002 */
[----:B------:R2:W-:Y:S02]  /*1b10*/  REDG.E.ADD.64.STRONG.GPU desc[UR20][R16.64], R22 ;  /* 0x000000161000798e */ /* 0x0005e4000c12e514 */
.L_x_383:
[----:B------:R-:W-:Y:S05]  /*1b20*/  BSYNC.RECONVERGENT B1 ;  /* 0x0000000000017941 */ /* 0x000fea0003800200 */
.L_x_382:
[----:B------:R-:W-:Y:S04]  /*1b30*/  BSSY.RECONVERGENT B1, `(.L_x_384) ;  /* 0x0000007000017945 */ /* 0x000fe80003800200 */
[----:B------:R-:W-:Y:S05]  /*1b40*/  @!P1 BRA `(.L_x_385) ;  /* 0x0000000000149947 */ /* 0x000fea0003800000 */
[----:B012---:R-:W-:Y:S02]  /*1b50*/  IMAD R17, R5, 0x100, R4 ;  /* 0x0000010005117824 */ /* 0x007fe400078e0204 */
[----:B------:R-:W-:Y:S02]  /*1b60*/  IMAD.MOV.U32 R15, RZ, RZ, RZ ;  /* 0x000000ffff0f7224 */ /* 0x000fe400078e00ff */
[----:B------:R-:W-:-:S04]  /*1b70*/  VIADD R17, R17, 0x300 ;  /* 0x0000030011117836 */ /* 0x000fc80000000000 */
[----:B------:R-:W-:-:S05]  /*1b80*/  IMAD.WIDE.U32 R16, R17, 0x8, R2 ;  /* 0x0000000811107825 */ /* 0x000fca00078e0002 */
[----:B------:R3:W-:Y:S02]  /*1b90*/  REDG.E.ADD.64.STRONG.GPU desc[UR20][R16.64], R14 ;  /* 0x0000000e1000798e */ /* 0x0007e4000c12e514 */
.L_x_385:
[----:B------:R-:W-:Y:S05]  /*1ba0*/  BSYNC.RECONVERGENT B1 ;  /* 0x0000000000017941 */ /* 0x000fea0003800200 */
.L_x_384:
[----:B------:R-:W-:Y:S04]  /*1bb0*/  BSSY.RECONVERGENT B1, `(.L_x_386) ;  /* 0x0000007000017945 */ /* 0x000fe80003800200 */
[----:B------:R-:W-:Y:S05]  /*1bc0*/  @!P2 BRA `(.L_x_387) ;  /* 0x000000000014a947 */ /* 0x000fea0003800000 */
[----:B---3--:R-:W-:Y:S02]  /*1bd0*/  IMAD R15, R5, 0x100, R4 ;  /* 0x00000100050f7824 */ /* 0x008fe400078e0204 */
[----:B------:R-:W-:Y:S02]  /*1be0*/  HFMA2 R13, -RZ, RZ, 0, 0 ;  /* 0x00000000ff0d7431 */ /* 0x000fe400000001ff */
[----:B------:R-:W-:-:S04]  /*1bf0*/  VIADD R15, R15, 0x400 ;  /* 0x000004000f0f7836 */ /* 0x000fc80000000000 */
[----:B------:R-:W-:-:S05]  /*1c00*/  IMAD.WIDE.U32 R14, R15, 0x8, R2 ;  /* 0x000000080f0e7825 */ /* 0x000fca00078e0002 */
[----:B------:R4:W-:Y:S02]  /*1c10*/  REDG.E.ADD.64.STRONG.GPU desc[UR20][R14.64], R12 ;  /* 0x0000000c0e00798e */ /* 0x0009e4000c12e514 */
.L_x_387:
[----:B------:R-:W-:Y:S05]  /*1c20*/  BSYNC.RECONVERGENT B1 ;  /* 0x0000000000017941 */ /* 0x000fea0003800200 */
.L_x_386:
[----:B------:R-:W-:Y:S04]  /*1c30*/  BSSY.RECONVERGENT B1, `(.L_x_388) ;  /* 0x0000007000017945 */ /* 0x000fe80003800200 */
[----:B------:R-:W-:Y:S05]  /*1c40*/  @!P3 BRA `(.L_x_389) ;  /* 0x000000000014b947 */ /* 0x000fea0003800000 */
[----:B----4-:R-:W-:Y:S02]  /*1c50*/  IMAD R13, R5, 0x100, R4 ;  /* 0x00000100050d7824 */ /* 0x010fe400078e0204 */
[----:B------:R-:W-:Y:S02]  /*1c60*/  IMAD.MOV.U32 R7, RZ, RZ, RZ ;  /* 0x000000ffff077224 */ /* 0x000fe400078e00ff */
[----:B------:R-:W-:-:S04]  /*1c70*/  VIADD R13, R13, 0x500 ;  /* 0x000005000d0d7836 */ /* 0x000fc80000000000 */
[----:B------:R-:W-:-:S05]  /*1c80*/  IMAD.WIDE.U32 R12, R13, 0x8, R2 ;  /* 0x000000080d0c7825 */ /* 0x000fca00078e0002 */
[----:B------:R4:W-:Y:S02]  /*1c90*/  REDG.E.ADD.64.STRONG.GPU desc[UR20][R12.64], R6 ;  /* 0x000000060c00798e */ /* 0x0009e4000c12e514 */
.L_x_389:
[----:B------:R-:W-:Y:S05]  /*1ca0*/  BSYNC.RECONVERGENT B1 ;  /* 0x0000000000017941 */ /* 0x000fea0003800200 */
.L_x_388:
[----:B------:R-:W-:Y:S04]  /*1cb0*/  BSSY.RECONVERGENT B1, `(.L_x_390) ;  /* 0x0000007000017945 */ /* 0x000fe80003800200 */
[----:B------:R-:W-:Y:S05]  /*1cc0*/  @!P4 BRA `(.L_x_391) ;  /* 0x000000000014c947 */ /* 0x000fea0003800000 */
[----:B----4-:R-:W-:Y:S02]  /*1cd0*/  IMAD R7, R5, 0x100, R4 ;  /* 0x0000010005077824 */ /* 0x010fe400078e0204 */
[----:B------:R-:W-:Y:S02]  /*1ce0*/  IMAD.MOV.U32 R9, RZ, RZ, RZ ;  /* 0x000000ffff097224 */ /* 0x000fe400078e00ff */
[----:B------:R-:W-:-:S04]  /*1cf0*/  VIADD R7, R7, 0x600 ;  /* 0x0000060007077836 */ /* 0x000fc80000000000 */
[----:B------:R-:W-:-:S05]  /*1d00*/  IMAD.WIDE.U32 R6, R7, 0x8, R2 ;  /* 0x0000000807067825 */ /* 0x000fca00078e0002 */
[----:B------:R4:W-:Y:S02]  /*1d10*/  REDG.E.ADD.64.STRONG.GPU desc[UR20][R6.64], R8 ;  /* 0x000000080600798e */ /* 0x0009e4000c12e514 */
.L_x_391:
[----:B------:R-:W-:Y:S05]  /*1d20*/  BSYNC.RECONVERGENT B1 ;  /* 0x0000000000017941 */ /* 0x000fea0003800200 */
.L_x_390:
[----:B------:R-:W-:Y:S04]  /*1d30*/  BSSY.RECONVERGENT B1, `(.L_x_392) ;  /* 0x0000007000017945 */ /* 0x000fe80003800200 */
[----:B------:R-:W-:Y:S05]  /*1d40*/  @!P5 BRA `(.L_x_393) ;  /* 0x000000000014d947 */ /* 0x000fea0003800000 */
[----:B----4-:R-:W-:Y:S01]  /*1d50*/  LEA R7, R5, R4, 0x8 ;  /* 0x0000000405077211 */ /* 0x010fe200078e40ff */
[----:B------:R-:W-:-:S04]  /*1d60*/  IMAD.MOV.U32 R11, RZ, RZ, RZ ;  /* 0x000000ffff0b7224 */ /* 0x000fc800078e00ff */
[----:B------:R-:W-:-:S04]  /*1d70*/  VIADD R7, R7, 0x700 ;  /* 0x0000070007077836 */ /* 0x000fc80000000000 */
[----:B------:R-:W-:-:S05]  /*1d80*/  IMAD.WIDE.U32 R6, R7, 0x8, R2 ;  /* 0x0000000807067825 */ /* 0x000fca00078e0002 */
[----:B------:R4:W-:Y:S02]  /*1d90*/  REDG.E.ADD.64.STRONG.GPU desc[UR20][R6.64], R10 ;  /* 0x0000000a0600798e */ /* 0x0009e4000c12e514 */
.L_x_393:
[----:B------:R-:W-:Y:S05]  /*1da0*/  BSYNC.RECONVERGENT B1 ;  /* 0x0000000000017941 */ /* 0x000fea0003800200 */
.L_x_392:
[----:B------:R-:W-:-:S05]  /*1db0*/  VIADD R5, R5, 0x8 ;  /* 0x0000000805057836 */ /* 0x000fca0000000000 */
[----:B------:R-:W-:-:S13]  /*1dc0*/  ISETP.NE.AND P0, PT, R5, UR27, PT ;  /* 0x0000001b05007c0c */ /* 0x000fda000bf05270 */
[----:B------:R-:W-:Y:S05]  /*1dd0*/  @P0 BRA `(.L_x_394) ;  /* 0xfffffff800b00947 */ /* 0x000fea000383ffff */
[----:B------:R-:W-:-:S07]  /*1de0*/  IMAD.U32 R3, RZ, RZ, UR27 ;  /* 0x0000001bff037e24 */ /* 0x000fce000f8e00ff */
.L_x_377:
        /* <DEDUP_REMOVED lines=24> */
.L_x_398:
[----:B------:R-:W-:Y:S05]  /*1f70*/  BSYNC.RECONVERGENT B1 ;  /* 0x0000000000017941 */ /* 0x000fea0003800200 */
.L_x_397:
        /* <DEDUP_REMOVED lines=9> */
.L_x_400:
[----:B------:R-:W-:Y:S05]  /*2010*/  BSYNC.RECONVERGENT B1 ;  /* 0x0000000000017941 */ /* 0x000fea0003800200 */
.L_x_399:
        /* <DEDUP_REMOVED lines=8> */
.L_x_402:
[----:B------:R-:W-:Y:S05]  /*20a0*/  BSYNC.RECONVERGENT B1 ;  /* 0x0000000000017941 */ /* 0x000fea0003800200 */
.L_x_401:
        /* <DEDUP_REMOVED lines=9> */
.L_x_404:
[----:B------:R-:W-:Y:S05]  /*2140*/  BSYNC.RECONVERGENT B1 ;  /* 0x0000000000017941 */ /* 0x000fea0003800200 */
.L_x_403:
[----:B------:R-:W-:-:S07]  /*2150*/  VIADD R3, R3, 0x4 ;  /* 0x0000000403037836 */ /* 0x000fce0000000000 */
.L_x_396:
        /* <DEDUP_REMOVED lines=18> */
.L_x_408:
[----:B------:R-:W-:Y:S05]  /*2280*/  BSYNC.RECONVERGENT B2 ;  /* 0x0000000000027941 */ /* 0x000fea0003800200 */
.L_x_407:
        /* <DEDUP_REMOVED lines=9> */
.L_x_410:
[----:B------:R-:W-:Y:S05]  /*2320*/  BSYNC.RECONVERGENT B2 ;  /* 0x0000000000027941 */ /* 0x000fea0003800200 */
.L_x_409:
[----:B------:R-:W-:-:S07]  /*2330*/  VIADD R3, R3, 0x2 ;  /* 0x0000000203037836 */ /* 0x000fce0000000000 */
.L_x_406:
        /* <DEDUP_REMOVED lines=12> */
.L_x_405:
[----:B------:R-:W-:Y:S05]  /*2400*/  BSYNC.RECONVERGENT B1 ;  /* 0x0000000000017941 */ /* 0x000fea0003800200 */
.L_x_395:
[----:B------:R-:W-:-:S13]  /*2410*/  ISETP.GT.U32.AND P0, PT, R4, 0x7f, PT ;  /* 0x0000007f0400780c */ /* 0x000fda0003f04070 */
[----:B------:R-:W-:Y:S05]  /*2420*/  @P0 BRA `(.L_x_376) ;  /* 0x0000000800900947 */ /* 0x000fea0003800000 */
[----:B------:R-:W-:Y:S01]  /*2430*/  UISETP.GE.U32.AND UP0, UPT, UR22, 0x7, UPT ;  /* 0x000000071600788c */ /* 0x000fe2000bf06070 */
[----:B0-----:R-:W-:-:S08]  /*2440*/  IMAD.MOV.U32 R3, RZ, RZ, RZ ;  /* 0x000000ffff037224 */ /* 0x001fd000078e00ff */
[----:B------:R-:W-:Y:S05]  /*2450*/  BRA.U !UP0, `(.L_x_411) ;  /* 0x0000000508147547 */ /* 0x000fea000b800000 */
[----:B------:R-:W0:Y:S01]  /*2460*/  LDC.64 R2, c[0x0][0x380] ;  /* 0x0000e000ff027b82 */ /* 0x000e220000000a00 */
[----:B------:R-:W-:-:S07]  /*2470*/  IMAD.MOV.U32 R9, RZ, RZ, RZ ;  /* 0x000000ffff097224 */ /* 0x000fce00078e00ff */
.L_x_428:
        /* <DEDUP_REMOVED lines=18> */
.L_x_413:
[----:B------:R-:W-:Y:S05]  /*25a0*/  BSYNC.RECONVERGENT B1 ;  /* 0x0000000000017941 */ /* 0x000fea0003800200 */
.L_x_412:
[----:B------:R-:W-:Y:S04]  /*25b0*/  BSSY.RECONVERGENT B1, `(.L_x_414) ;  /* 0x0000005000017945 */ /* 0x000fe80003800200 */
[----:B------:R-:W-:Y:S05]  /*25c0*/  @!P1 BRA `(.L_x_415) ;  /* 0x00000000000c9947 */ /* 0x000fea0003800000 */
[----:B0-----:R-:W-:Y:S02]  /*25d0*/  IMAD.MOV.U32 R14, RZ, RZ, R13 ;  /* 0x000000ffff0e7224 */ /* 0x001fe400078e000d */
[----:B------:R-:W-:-:S05]  /*25e0*/  IMAD.MOV.U32 R15, RZ, RZ, RZ ;  /* 0x000000ffff0f7224 */ /* 0x000fca00078e00ff */
[----:B------:R1:W-:Y:S02]  /*25f0*/  REDG.E.ADD.64.STRONG.GPU desc[UR20][R6.64+0xc00], R14 ;  /* 0x000c000e0600798e */ /* 0x0003e4000c12e514 */
.L_x_415:
[----:B------:R-:W-:Y:S05]  /*2600*/  BSYNC.RECONVERGENT B1 ;  /* 0x0000000000017941 */ /* 0x000fea0003800200 */
.L_x_414:
        /* <DEDUP_REMOVED lines=12> */
.L_x_417:
[----:B------:R-:W-:Y:S05]  /*26d0*/  BSYNC.RECONVERGENT B1 ;  /* 0x0000000000017941 */ /* 0x000fea0003800200 */
.L_x_416:
[----:B------:R-:W-:Y:S04]  /*26e0*/  BSSY.RECONVERGENT B1, `(.L_x_418) ;  /* 0x0000005000017945 */ /* 0x000fe80003800200 */
[----:B------:R-:W-:Y:S05]  /*26f0*/  @!P1 BRA `(.L_x_419) ;  /* 0x00000000000c9947 */ /* 0x000fea0003800000 */
[----:B012---:R-:W-:Y:S02]  /*2700*/  IMAD.MOV.U32 R14, RZ, RZ, R18 ;  /* 0x000000ffff0e7224 */ /* 0x007fe400078e0012 */
[----:B------:R-:W-:-:S05]  /*2710*/  IMAD.MOV.U32 R15, RZ, RZ, RZ ;  /* 0x000000ffff0f7224 */ /* 0x000fca00078e00ff */
[----:B------:R3:W-:Y:S02]  /*2720*/  REDG.E.ADD.64.STRONG.GPU desc[UR20][R6.64+0x1c00], R14 ;  /* 0x001c000e0600798e */ /* 0x0007e4000c12e514 */
.L_x_419:
[----:B------:R-:W-:Y:S05]  /*2730*/  BSYNC.RECONVERGENT B1 ;  /* 0x0000000000017941 */ /* 0x000fea0003800200 */
.L_x_418:
[----:B------:R-:W-:Y:S04]  /*2740*/  BSSY.RECONVERGENT B1, `(.L_x_420) ;  /* 0x0000005000017945 */ /* 0x000fe80003800200 */
[----:B------:R-:W-:Y:S05]  /*2750*/  @!P2 BRA `(.L_x_421) ;  /* 0x00000000000ca947 */ /* 0x000fea0003800000 */
[----:B0123--:R-:W-:Y:S01]  /*2760*/  MOV R14, R19 ;  /* 0x00000013000e7202 */ /* 0x00ffe20000000f00 */
[----:B------:R-:W-:-:S05]  /*2770*/  IMAD.MOV.U32 R15, RZ, RZ, RZ ;  /* 0x000000ffff0f7224 */ /* 0x000fca00078e00ff */
[----:B------:R4:W-:Y:S02]  /*2780*/  REDG.E.ADD.64.STRONG.GPU desc[UR20][R6.64+0x2400], R14 ;  /* 0x0024000e0600798e */ /* 0x0009e4000c12e514 */
.L_x_421:
[----:B------:R-:W-:Y:S05]  /*2790*/  BSYNC.RECONVERGENT B1 ;  /* 0x0000000000017941 */ /* 0x000fea0003800200 */
.L_x_420:
[----:B------:R-:W-:Y:S04]  /*27a0*/  BSSY.RECONVERGENT B1, `(.L_x_422) ;  /* 0x0000004000017945 */ /* 0x000fe80003800200 */
[----:B------:R-:W-:Y:S05]  /*27b0*/  @!P3 BRA `(.L_x_423) ;  /* 0x000000000008b947 */ /* 0x000fea0003800000 */
[----:B------:R-:W-:-:S05]  /*27c0*/  IMAD.MOV.U32 R17, RZ, RZ, RZ ;  /* 0x000000ffff117224 */ /* 0x000fca00078e00ff */
[----:B------:R0:W-:Y:S02]  /*27d0*/  REDG.E.ADD.64.STRONG.GPU desc[UR20][R6.64+0x2c00], R16 ;  /* 0x002c00100600798e */ /* 0x0001e4000c12e514 */
.L_x_423:
[----:B------:R-:W-:Y:S05]  /*27e0*/  BSYNC.RECONVERGENT B1 ;  /* 0x0000000000017941 */ /* 0x000fea0003800200 */
.L_x_422:
[----:B------:R-:W-:Y:S04]  /*27f0*/  BSSY.RECONVERGENT B1, `(.L_x_424) ;  /* 0x0000004000017945 */ /* 0x000fe80003800200 */
[----:B------:R-:W-:Y:S05]  /*2800*/  @!P4 BRA `(.L_x_425) ;  /* 0x000000000008c947 */ /* 0x000fea0003800000 */
[----:B------:R-:W-:-:S05]  /*2810*/  IMAD.MOV.U32 R13, RZ, RZ, RZ ;  /* 0x000000ffff0d7224 */ /* 0x000fca00078e00ff */
[----:B------:R0:W-:Y:S02]  /*2820*/  REDG.E.ADD.64.STRONG.GPU desc[UR20][R6.64+0x3400], R12 ;  /* 0x0034000c0600798e */ /* 0x0001e4000c12e514 */
.L_x_425:
[----:B------:R-:W-:Y:S05]  /*2830*/  BSYNC.RECONVERGENT B1 ;  /* 0x0000000000017941 */ /* 0x000fea0003800200 */
.L_x_424:
[----:B------:R-:W-:Y:S04]  /*2840*/  BSSY.RECONVERGENT B1, `(.L_x_426) ;  /* 0x0000004000017945 */ /* 0x000fe80003800200 */
[----:B------:R-:W-:Y:S05]  /*2850*/  @!P5 BRA `(.L_x_427) ;  /* 0x000000000008d947 */ /* 0x000fea0003800000 */
[----:B------:R-:W-:-:S05]  /*2860*/  IMAD.MOV.U32 R11, RZ, RZ, RZ ;  /* 0x000000ffff0b7224 */ /* 0x000fca00078e00ff */
[----:B------:R0:W-:Y:S02]  /*2870*/  REDG.E.ADD.64.STRONG.GPU desc[UR20][R6.64+0x3c00], R10 ;  /* 0x003c000a0600798e */ /* 0x0001e4000c12e514 */
.L_x_427:
[----:B------:R-:W-:Y:S05]  /*2880*/  BSYNC.RECONVERGENT B1 ;  /* 0x0000000000017941 */ /* 0x000fea0003800200 */
.L_x_426:
[----:B------:R-:W-:Y:S05]  /*2890*/  @P0 BRA `(.L_x_428) ;  /* 0xfffffff800f80947 */ /* 0x000fea000383ffff */
[----:B------:R-:W-:-:S07]  /*28a0*/  IMAD.U32 R3, RZ, RZ, UR27 ;  /* 0x0000001bff037e24 */ /* 0x000fce000f8e00ff */
.L_x_411:
        /* <DEDUP_REMOVED lines=20> */
.L_x_431:
[----:B------:R-:W-:Y:S05]  /*29f0*/  BSYNC.RECONVERGENT B1 ;  /* 0x0000000000017941 */ /* 0x000fea0003800200 */
.L_x_430:
        /* <DEDUP_REMOVED lines=9> */
.L_x_433:
[----:B------:R-:W-:Y:S05]  /*2a90*/  BSYNC.RECONVERGENT B1 ;  /* 0x0000000000017941 */ /* 0x000fea0003800200 */
.L_x_432:
        /* <DEDUP_REMOVED lines=8> */
.L_x_435:
[----:B------:R-:W-:Y:S05]  /*2b20*/  BSYNC.RECONVERGENT B1 ;  /* 0x0000000000017941 */ /* 0x000fea0003800200 */
.L_x_434:
        /* <DEDUP_REMOVED lines=9> */
.L_x_437:
[----:B------:R-:W-:Y:S05]  /*2bc0*/  BSYNC.RECONVERGENT B1 ;  /* 0x0000000000017941 */ /* 0x000fea0003800200 */
.L_x_436:
[----:B------:R-:W-:-:S07]  /*2bd0*/  VIADD R3, R3, 0x4 ;  /* 0x0000000403037836 */ /* 0x000fce0000000000 */
.L_x_429:
        /* <DEDUP_REMOVED lines=17> */
.L_x_440:
[----:B------:R-:W-:Y:S05]  /*2cf0*/  BSYNC.RECONVERGENT B1 ;  /* 0x0000000000017941 */ /* 0x000fea0003800200 */
.L_x_439:
        /* <DEDUP_REMOVED lines=9> */
.L_x_442:
[----:B------:R-:W-:Y:S05]  /*2d90*/  BSYNC.RECONVERGENT B1 ;  /* 0x0000000000017941 */ /* 0x000fea0003800200 */
.L_x_441:
[----:B------:R-:W-:-:S07]  /*2da0*/  VIADD R3, R3, 0x2 ;  /* 0x0000000203037836 */ /* 0x000fce0000000000 */
.L_x_438:
        /* <DEDUP_REMOVED lines=12> */
.L_x_376:
[----:B------:R-:W-:Y:S05]  /*2e70*/  BSYNC.RECONVERGENT B0 ;  /* 0x0000000000007941 */ /* 0x000fea0003800200 */
.L_x_375:
[----:B------:R-:W-:Y:S01]  /*2e80*/  BAR.SYNC.DEFER_BLOCKING 0x0 ;  /* 0x0000000000007b1d */ /* 0x000fe20000010000 */
[----:B------:R-:W-:-:S04]  /*2e90*/  UIADD3 UR6, UP0, UPT, UR6, 0x1, URZ ;  /* 0x0000000106067890 */ /* 0x000fc8000ff1e0ff */
[----:B------:R-:W-:Y:S02]  /*2ea0*/  UIADD3.X UR7, UPT, UPT, URZ, UR7, URZ, UP0, !UPT ;  /* 0x00000007ff077290 */ /* 0x000fe400087fe4ff */
[----:B------:R-:W-:-:S04]  /*2eb0*/  UISETP.NE.U32.AND UP0, UPT, UR6, UR11, UPT ;  /* 0x0000000b0600728c */ /* 0x000fc8000bf05070 */
[----:B------:R-:W-:-:S09]  /*2ec0*/  UISETP.NE.AND.EX UP0, UPT, UR7, UR12, UPT, UP0 ;  /* 0x0000000c0700728c */ /* 0x000fd2000bf05300 */
[----:B------:R-:W-:Y:S05]  /*2ed0*/  BRA.U UP0, `(.L_x_443) ;  /* 0xffffffd100f07547 */ /* 0x000fea000b83ffff */
[----:B------:R-:W-:Y:S05]  /*2ee0*/  EXIT ;  /* 0x000000000000794d */ /* 0x000fea0003800000 */
.L_x_444:
        /* <DEDUP_REMOVED lines=9> */
.L_x_456:


//--------------------- .text._ZN3cub18CUB_300001_SM_10006detail10radix_sort31DeviceRadixSortSingleTileKernelINS1_5radix10policy_hubIifyE10Policy1000ELNS0_9SortOrderE0EifyNS1_21identity_decomposer_tEEEvPKT1_PSA_PKT2_PSE_T3_iiT4_ --------------------------
	.section	.text._ZN3cub18CUB_300001_SM_10006detail10radix_sort31DeviceRadixSortSingleTileKernelINS1_5radix10policy_hubIifyE10Policy1000ELNS0_9SortOrderE0EifyNS1_21identity_decomposer_tEEEvPKT1_PSA_PKT2_PSE_T3_iiT4_,"ax",@progbits
	.align	128
        .global         _ZN3cub18CUB_300001_SM_10006detail10radix_sort31DeviceRadixSortSingleTileKernelINS1_5radix10policy_hubIifyE10Policy1000ELNS0_9SortOrderE0EifyNS1_21identity_decomposer_tEEEvPKT1_PSA_PKT2_PSE_T3_iiT4_
        .type           _ZN3cub18CUB_300001_SM_10006detail10radix_sort31DeviceRadixSortSingleTileKernelINS1_5radix10policy_hubIifyE10Policy1000ELNS0_9SortOrderE0EifyNS1_21identity_decomposer_tEEEvPKT1_PSA_PKT2_PSE_T3_iiT4_,@function
        .size           _ZN3cub18CUB_300001_SM_10006detail10radix_sort31DeviceRadixSortSingleTileKernelINS1_5radix10policy_hubIifyE10Policy1000ELNS0_9SortOrderE0EifyNS1_21identity_decomposer_tEEEvPKT1_PSA_PKT2_PSE_T3_iiT4_,(.L_x_457 - _ZN3cub18CUB_300001_SM_10006detail10radix_sort31DeviceRadixSortSingleTileKernelINS1_5radix10policy_hubIifyE10Policy1000ELNS0_9SortOrderE0EifyNS1_21identity_decomposer_tEEEvPKT1_PSA_PKT2_PSE_T3_iiT4_)
        .other          _ZN3cub18CUB_300001_SM_10006detail10radix_sort31DeviceRadixSortSingleTileKernelINS1_5radix10policy_hubIifyE10Policy1000ELNS0_9SortOrderE0EifyNS1_21identity_decomposer_tEEEvPKT1_PSA_PKT2_PSE_T3_iiT4_,@"STO_CUDA_ENTRY STV_DEFAULT"
_ZN3cub18CUB_300001_SM_10006detail10radix_sort31DeviceRadixSortSingleTileKernelINS1_5radix10policy_hubIifyE10Policy1000ELNS0_9SortOrderE0EifyNS1_21identity_decomposer_tEEEvPKT1_PSA_PKT2_PSE_T3_iiT4_:
.text._ZN3cub18CUB_300001_SM_10006detail10radix_sort31DeviceRadixSortSingleTileKernelINS1_5radix10policy_hubIifyE10Policy1000ELNS0_9SortOrderE0EifyNS1_21identity_decomposer_tEEEvPKT1_PSA_PKT2_PSE_T3_iiT4_:
        /* <DEDUP_REMOVED lines=182> */
.L_x_446:
        /* <DEDUP_REMOVED lines=554> */
.L_x_445:
        /* <DEDUP_REMOVED lines=229> */
.L_x_447:
        /* <DEDUP_REMOVED lines=11> */
.L_x_457:


//--------------------- .text._ZN3cub18CUB_300001_SM_10006detail11EmptyKernelIvEEvv --------------------------
	.section	.text._ZN3cub18CUB_300001_SM_10006detail11EmptyKernelIvEEvv,"ax",@progbits
	.align	128
        .global         _ZN3cub18CUB_300001_SM_10006detail11EmptyKernelIvEEvv
        .type           _ZN3cub18CUB_300001_SM_10006detail11EmptyKernelIvEEvv,@function
        .size           _ZN3cub18CUB_300001_SM_10006detail11EmptyKernelIvEEvv,(.L_x_458 - _ZN3cub18CUB_300001_SM_10006detail11EmptyKernelIvEEvv)
        .other          _ZN3cub18CUB_300001_SM_10006detail11EmptyKernelIvEEvv,@"STO_CUDA_ENTRY STV_DEFAULT"
_ZN3cub18CUB_300001_SM_10006detail11EmptyKernelIvEEvv:
.text._ZN3cub18CUB_300001_SM_10006detail11EmptyKernelIvEEvv:
[----:B------:R-:W-:Y:S01]  /*0000*/  LDC R1, c[0x0][0x37c] ;  /* 0x0000df00ff017b82 */ /* 0x000fe20000000800 */
[----:B------:R-:W-:Y:S05]  /*0010*/  EXIT ;  /* 0x000000000000794d */ /* 0x000fea0003800000 */
.L_x_448:
        /* <DEDUP_REMOVED lines=14> */
.L_x_458:


//--------------------- .text._Z9mergeJoinPiPfS_S0_iiS_ --------------------------
	.section	.text._Z9mergeJoinPiPfS_S0_iiS_,"ax",@progbits
	.align	128
        .global         _Z9mergeJoinPiPfS_S0_iiS_
        .type           _Z9mergeJoinPiPfS_S0_iiS_,@function
        .size           _Z9mergeJoinPiPfS_S0_iiS_,(.L_x_459 - _Z9mergeJoinPiPfS_S0_iiS_)
        .other          _Z9mergeJoinPiPfS_S0_iiS_,@"STO_CUDA_ENTRY STV_DEFAULT"
_Z9mergeJoinPiPfS_S0_iiS_:
.text._Z9mergeJoinPiPfS_S0_iiS_:
[----:B------:R-:W-:Y:S01]  /*0000*/  LDC R1, c[0x0][0x37c] ;  /* 0x0000df00ff017b82 */ /* 0x000fe20000000800 */
[----:B------:R-:W-:Y:S05]  /*0010*/  EXIT ;  /* 0x000000000000794d */ /* 0x000fea0003800000 */
.L_x_449:
        /* <DEDUP_REMOVED lines=14> */
.L_x_459:


//--------------------- .nv.shared._ZN3cub18CUB_300001_SM_10006detail10radix_sort29DeviceRadixSortOnesweepKernelINS1_5radix10policy_hubIiiyE10Policy1000ELNS0_9SortOrderE0EiiyiiNS1_21identity_decomposer_tEEEvPT5_SB_PT3_PKSC_PT1_PKSG_PT2_PKSK_T4_iiT6_ --------------------------
	.section	.nv.shared._ZN3cub18CUB_300001_SM_10006detail10radix_sort29DeviceRadixSortOnesweepKernelINS1_5radix10policy_hubIiiyE10Policy1000ELNS0_9SortOrderE0EiiyiiNS1_21identity_decomposer_tEEEvPT5_SB_PT3_PKSC_PT1_PKSG_PT2_PKSK_T4_iiT6_,"aw",@nobits
	.sectionflags	@""
	.align	16
.nv.shared._ZN3cub18CUB_300001_SM_10006detail10radix_sort29DeviceRadixSortOnesweepKernelINS1_5radix10policy_hubIiiyE10Policy1000ELNS0_9SortOrderE0EiiyiiNS1_21identity_decomposer_tEEEvPT5_SB_PT3_PKSC_PT1_PKSG_PT2_PKSK_T4_iiT6_:
	.zero		29184


//--------------------- .nv.shared.reserved.0     --------------------------
	.section	.nv.shared.reserved.0,"aw",@nobits
	.weak		__nv_reservedSMEM_offset_0_alias
	.size		__nv_reservedSMEM_offset_0_alias, 0, 64
	.other		__nv_reservedSMEM_offset_0_alias,@"STO_CUDA_RESERVED_SHARED STV_DEFAULT"
__nv_reservedSMEM_offset_0_alias:
	.zero		0
	.zero		64


//--------------------- .nv.global                --------------------------
	.section	.nv.global,"aw",@nobits
.nv.global:
	.type		_ZN34_INTERNAL_5b45c73e_4_k_cu_e8a6bbfa6thrust24THRUST_300001_SM_1000_NS12placeholders2_8E,@object
	.size		_ZN34_INTERNAL_5b45c73e_4_k_cu_e8a6bbfa6thrust24THRUST_300001_SM_1000_NS12placeholders2_8E,(_ZN34_INTERNAL_5b45c73e_4_k_cu_e8a6bbfa4cuda3std3__436_GLOBAL__N__5b45c73e_4_k_cu_e8a6bbfa6ignoreE - _ZN34_INTERNAL_5b45c73e_4_k_cu_e8a6bbfa6thrust24THRUST_300001_SM_1000_NS12placeholders2_8E)
_ZN34_INTERNAL_5b45c73e_4_k_cu_e8a6bbfa6thrust24THRUST_300001_SM_1000_NS12placeholders2_8E:
	.zero		1
	.type		_ZN34_INTERNAL_5b45c73e_4_k_cu_e8a6bbfa4cuda3std3__436_GLOBAL__N__5b45c73e_4_k_cu_e8a6bbfa6ignoreE,@object
	.size		_ZN34_INTERNAL_5b45c73e_4_k_cu_e8a6bbfa4cuda3std3__436_GLOBAL__N__5b45c73e_4_k_cu_e8a6bbfa6ignoreE,(_ZN34_INTERNAL_5b45c73e_4_k_cu_e8a6bbfa4cuda3std6ranges3__45__cpo4dataE - _ZN34_INTERNAL_5b45c73e_4_k_cu_e8a6bbfa4cuda3std3__436_GLOBAL__N__5b45c73e_4_k_cu_e8a6bbfa6ignoreE)
_ZN34_INTERNAL_5b45c73e_4_k_cu_e8a6bbfa4cuda3std3__436_GLOBAL__N__5b45c73e_4_k_cu_e8a6bbfa6ignoreE:
	.zero		1
	.type		_ZN34_INTERNAL_5b45c73e_4_k_cu_e8a6bbfa4cuda3std6ranges3__45__cpo4dataE,@object
	.size		_ZN34_INTERNAL_5b45c73e_4_k_cu_e8a6bbfa4cuda3std6ranges3__45__cpo4dataE,(_ZN34_INTERNAL_5b45c73e_4_k_cu_e8a6bbfa6thrust24THRUST_300001_SM_1000_NS6system3cpp3parE - _ZN34_INTERNAL_5b45c73e_4_k_cu_e8a6bbfa4cuda3std6ranges3__45__cpo4dataE)
_ZN34_INTERNAL_5b45c73e_4_k_cu_e8a6bbfa4cuda3std6ranges3__45__cpo4dataE:
	.zero		1
	.type		_ZN34_INTERNAL_5b45c73e_4_k_cu_e8a6bbfa6thrust24THRUST_300001_SM_1000_NS6system3cpp3parE,@object
	.size		_ZN34_INTERNAL_5b45c73e_4_k_cu_e8a6bbfa6thrust24THRUST_300001_SM_1000_NS6system3cpp3parE,(_ZN34_INTERNAL_5b45c73e_4_k_cu_e8a6bbfa4cuda3std3__45__cpo5beginE - _ZN34_INTERNAL_5b45c73e_4_k_cu_e8a6bbfa6thrust24THRUST_300001_SM_1000_NS6system3cpp3parE)
_ZN34_INTERNAL_5b45c73e_4_k_cu_e8a6bbfa6thrust24THRUST_300001_SM_1000_NS6system3cpp3parE:
	.zero		1
	.type		_ZN34_INTERNAL_5b45c73e_4_k_cu_e8a6bbfa4cuda3std3__45__cpo5beginE,@object
	.size		_ZN34_INTERNAL_5b45c73e_4_k_cu_e8a6bbfa4cuda3std3__45__cpo5beginE,(_ZN34_INTERNAL_5b45c73e_4_k_cu_e8a6bbfa4cuda3std6ranges3__45__cpo5beginE - _ZN34_INTERNAL_5b45c73e_4_k_cu_e8a6bbfa4cuda3std3__45__cpo5beginE)
_ZN34_INTERNAL_5b45c73e_4_k_cu_e8a6bbfa4cuda3std3__45__cpo5beginE:
	.zero		1
	.type		_ZN34_INTERNAL_5b45c73e_4_k_cu_e8a6bbfa4cuda3std6ranges3__45__cpo5beginE,@object
	.size		_ZN34_INTERNAL_5b45c73e_4_k_cu_e8a6bbfa4cuda3std6ranges3__45__cpo5beginE,(_ZN34_INTERNAL_5b45c73e_4_k_cu_e8a6bbfa6thrust24THRUST_300001_SM_1000_NS6deviceE - _ZN34_INTERNAL_5b45c73e_4_k_cu_e8a6bbfa4cuda3std6ranges3__45__cpo5beginE)
_ZN34_INTERNAL_5b45c73e_4_k_cu_e8a6bbfa4cuda3std6ranges3__45__cpo5beginE:
	.zero		1
	.type		_ZN34_INTERNAL_5b45c73e_4_k_cu_e8a6bbfa6thrust24THRUST_300001_SM_1000_NS6deviceE,@object
	.size		_ZN34_INTERNAL_5b45c73e_4_k_cu_e8a6bbfa6thrust24THRUST_300001_SM_1000_NS6deviceE,(_ZN34_INTERNAL_5b45c73e_4_k_cu_e8a6bbfa4cuda3std3__47nulloptE - _ZN34_INTERNAL_5b45c73e_4_k_cu_e8a6bbfa6thrust24THRUST_300001_SM_1000_NS6deviceE)
_ZN34_INTERNAL_5b45c73e_4_k_cu_e8a6bbfa6thrust24THRUST_300001_SM_1000_NS6deviceE:
	.zero		1
	.type		_ZN34_INTERNAL_5b45c73e_4_k_cu_e8a6bbfa4cuda3std3__47nulloptE,@object
	.size		_ZN34_INTERNAL_5b45c73e_4_k_cu_e8a6bbfa4cuda3std3__47nulloptE,(_ZN34_INTERNAL_5b45c73e_4_k_cu_e8a6bbfa4cuda3std6ranges3__45__cpo8distanceE - _ZN34_INTERNAL_5b45c73e_4_k_cu_e8a6bbfa4cuda3std3__47nulloptE)
_ZN34_INTERNAL_5b45c73e_4_k_cu_e8a6bbfa4cuda3std3__47nulloptE:
	.zero		1
	.type		_ZN34_INTERNAL_5b45c73e_4_k_cu_e8a6bbfa4cuda3std6ranges3__45__cpo8distanceE,@object
	.size		_ZN34_INTERNAL_5b45c73e_4_k_cu_e8a6bbfa4cuda3std6ranges3__45__cpo8distanceE,(_ZN34_INTERNAL_5b45c73e_4_k_cu_e8a6bbfa6thrust24THRUST_300001_SM_1000_NS12placeholders2_4E - _ZN34_INTERNAL_5b45c73e_4_k_cu_e8a6bbfa4cuda3std6ranges3__45__cpo8distanceE)
_ZN34_INTERNAL_5b45c73e_4_k_cu_e8a6bbfa4cuda3std6ranges3__45__cpo8distanceE:
	.zero		1
	.type		_ZN34_INTERNAL_5b45c73e_4_k_cu_e8a6bbfa6thrust24THRUST_300001_SM_1000_NS12placeholders2_4E,@object
	.size		_ZN34_INTERNAL_5b45c73e_4_k_cu_e8a6bbfa6thrust24THRUST_300001_SM_1000_NS12placeholders2_4E,(_ZN34_INTERNAL_5b45c73e_4_k_cu_e8a6bbfa4cuda3std3__45__cpo6rbeginE - _ZN34_INTERNAL_5b45c73e_4_k_cu_e8a6bbfa6thrust24THRUST_300001_SM_1000_NS12placeholders2_4E)
_ZN34_INTERNAL_5b45c73e_4_k_cu_e8a6bbfa6thrust24THRUST_300001_SM_1000_NS12placeholders2_4E:
	.zero		1
	.type		_ZN34_INTERNAL_5b45c73e_4_k_cu_e8a6bbfa4cuda3std3__45__cpo6rbeginE,@object
	.size		_ZN34_INTERNAL_5b45c73e_4_k_cu_e8a6bbfa4cuda3std3__45__cpo6rbeginE,(_ZN34_INTERNAL_5b45c73e_4_k_cu_e8a6bbfa4cuda3std6ranges3__45__cpo7advanceE - _ZN34_INTERNAL_5b45c73e_4_k_cu_e8a6bbfa4cuda3std3__45__cpo6rbeginE)
_ZN34_INTERNAL_5b45c73e_4_k_cu_e8a6bbfa4cuda3std3__45__cpo6rbeginE:
	.zero		1
	.type		_ZN34_INTERNAL_5b45c73e_4_k_cu_e8a6bbfa4cuda3std6ranges3__45__cpo7advanceE,@object
	.size		_ZN34_INTERNAL_5b45c73e_4_k_cu_e8a6bbfa4cuda3std6ranges3__45__cpo7advanceE,(_ZN34_INTERNAL_5b45c73e_4_k_cu_e8a6bbfa6thrust24THRUST_300001_SM_1000_NS12placeholders3_10E - _ZN34_INTERNAL_5b45c73e_4_k_cu_e8a6bbfa4cuda3std6ranges3__45__cpo7advanceE)
_ZN34_INTERNAL_5b45c73e_4_k_cu_e8a6bbfa4cuda3std6ranges3__45__cpo7advanceE:
	.zero		1
	.type		_ZN34_INTERNAL_5b45c73e_4_k_cu_e8a6bbfa6thrust24THRUST_300001_SM_1000_NS12placeholders3_10E,@object
	.size		_ZN34_INTERNAL_5b45c73e_4_k_cu_e8a6bbfa6thrust24THRUST_300001_SM_1000_NS12placeholders3_10E,(_ZN34_INTERNAL_5b45c73e_4_k_cu_e8a6bbfa4cuda3std3__48in_placeE - _ZN34_INTERNAL_5b45c73e_4_k_cu_e8a6bbfa6thrust24THRUST_300001_SM_1000_NS12placeholders3_10E)
_ZN34_INTERNAL_5b45c73e_4_k_cu_e8a6bbfa6thrust24THRUST_300001_SM_1000_NS12placeholders3_10E:
	.zero		1
	.type		_ZN34_INTERNAL_5b45c73e_4_k_cu_e8a6bbfa4cuda3std3__48in_placeE,@object
	.size		_ZN34_INTERNAL_5b45c73e_4_k_cu_e8a6bbfa4cuda3std3__48in_placeE,(_ZN34_INTERNAL_5b45c73e_4_k_cu_e8a6bbfa4cuda3std6ranges3__45__cpo4sizeE - _ZN34_INTERNAL_5b45c73e_4_k_cu_e8a6bbfa4cuda3std3__48in_placeE)
_ZN34_INTERNAL_5b45c73e_4_k_cu_e8a6bbfa4cuda3std3__48in_placeE:
	.zero		1
	.type		_ZN34_INTERNAL_5b45c73e_4_k_cu_e8a6bbfa4cuda3std6ranges3__45__cpo4sizeE,@object
	.size		_ZN34_INTERNAL_5b45c73e_4_k_cu_e8a6bbfa4cuda3std6ranges3__45__cpo4sizeE,(_ZN34_INTERNAL_5b45c73e_4_k_cu_e8a6bbfa6thrust24THRUST_300001_SM_1000_NS12placeholders2_2E - _ZN34_INTERNAL_5b45c73e_4_k_cu_e8a6bbfa4cuda3std6ranges3__45__cpo4sizeE)
_ZN34_INTERNAL_5b45c73e_4_k_cu_e8a6bbfa4cuda3std6ranges3__45__cpo4sizeE:
	.zero		1
	.type		_ZN34_INTERNAL_5b45c73e_4_k_cu_e8a6bbfa6thrust24THRUST_300001_SM_1000_NS12placeholders2_2E,@object
	.size		_ZN34_INTERNAL_5b45c73e_4_k_cu_e8a6bbfa6thrust24THRUST_300001_SM_1000_NS12placeholders2_2E,(_ZN34_INTERNAL_5b45c73e_4_k_cu_e8a6bbfa4cuda3std3__45__cpo6cbeginE - _ZN34_INTERNAL_5b45c73e_4_k_cu_e8a6bbfa6thrust24THRUST_300001_SM_1000_NS12placeholders2_2E)
_ZN34_INTERNAL_5b45c73e_4_k_cu_e8a6bbfa6thrust24THRUST_300001_SM_1000_NS12placeholders2_2E:
	.zero		1
	.type		_ZN34_INTERNAL_5b45c73e_4_k_cu_e8a6bbfa4cuda3std3__45__cpo6cbeginE,@object
	.size		_ZN34_INTERNAL_5b45c73e_4_k_cu_e8a6bbfa4cuda3std3__45__cpo6cbeginE,(_ZN34_INTERNAL_5b45c73e_4_k_cu_e8a6bbfa4cuda3std6ranges3__45__cpo6cbeginE - _ZN34_INTERNAL_5b45c73e_4_k_cu_e8a6bbfa4cuda3std3__45__cpo6cbeginE)
_ZN34_INTERNAL_5b45c73e_4_k_cu_e8a6bbfa4cuda3std3__45__cpo6cbeginE:
	.zero		1
	.type		_ZN34_INTERNAL_5b45c73e_4_k_cu_e8a6bbfa4cuda3std6ranges3__45__cpo6cbeginE,@object
	.size		_ZN34_INTERNAL_5b45c73e_4_k_cu_e8a6bbfa4cuda3std6ranges3__45__cpo6cbeginE,(_ZN34_INTERNAL_5b45c73e_4_k_cu_e8a6bbfa6thrust24THRUST_300001_SM_1000_NS12placeholders2_6E - _ZN34_INTERNAL_5b45c73e_4_k_cu_e8a6bbfa4cuda3std6ranges3__45__cpo6cbeginE)
_ZN34_INTERNAL_5b45c73e_4_k_cu_e8a6bbfa4cuda3std6ranges3__45__cpo6cbeginE:
	.zero		1
	.type		_ZN34_INTERNAL_5b45c73e_4_k_cu_e8a6bbfa6thrust24THRUST_300001_SM_1000_NS12placeholders2_6E,@object
	.size		_ZN34_INTERNAL_5b45c73e_4_k_cu_e8a6bbfa6thrust24THRUST_300001_SM_1000_NS12placeholders2_6E,(_ZN34_INTERNAL_5b45c73e_4_k_cu_e8a6bbfa4cuda3std3__45__cpo7crbeginE - _ZN34_INTERNAL_5b45c73e_4_k_cu_e8a6bbfa6thrust24THRUST_300001_SM_1000_NS12placeholders2_6E)
_ZN34_INTERNAL_5b45c73e_4_k_cu_e8a6bbfa6thrust24THRUST_300001_SM_1000_NS12placeholders2_6E:
	.zero		1
	.type		_ZN34_INTERNAL_5b45c73e_4_k_cu_e8a6bbfa4cuda3std3__45__cpo7crbeginE,@object
	.size		_ZN34_INTERNAL_5b45c73e_4_k_cu_e8a6bbfa4cuda3std3__45__cpo7crbeginE,(_ZN34_INTERNAL_5b45c73e_4_k_cu_e8a6bbfa4cuda3std6ranges3__45__cpo4nextE - _ZN34_INTERNAL_5b45c73e_4_k_cu_e8a6bbfa4cuda3std3__45__cpo7crbeginE)
_ZN34_INTERNAL_5b45c73e_4_k_cu_e8a6bbfa4cuda3std3__45__cpo7crbeginE:
	.zero		1
	.type		_ZN34_INTERNAL_5b45c73e_4_k_cu_e8a6bbfa4cuda3std6ranges3__45__cpo4nextE,@object
	.size		_ZN34_INTERNAL_5b45c73e_4_k_cu_e8a6bbfa4cuda3std6ranges3__45__cpo4nextE,(_ZN34_INTERNAL_5b45c73e_4_k_cu_e8a6bbfa4cuda3std6ranges3__45__cpo4swapE - _ZN34_INTERNAL_5b45c73e_4_k_cu_e8a6bbfa4cuda3std6ranges3__45__cpo4nextE)
_ZN34_INTERNAL_5b45c73e_4_k_cu_e8a6bbfa4cuda3std6ranges3__45__cpo4nextE:
	.zero		1
	.type		_ZN34_INTERNAL_5b45c73e_4_k_cu_e8a6bbfa4cuda3std6ranges3__45__cpo4swapE,@object
	.size		_ZN34_INTERNAL_5b45c73e_4_k_cu_e8a6bbfa4cuda3std6ranges3__45__cpo4swapE,(_ZN34_INTERNAL_5b45c73e_4_k_cu_e8a6bbfa6thrust24THRUST_300001_SM_1000_NS8cuda_cub10par_nosyncE - _ZN34_INTERNAL_5b45c73e_4_k_cu_e8a6bbfa4cuda3std6ranges3__45__cpo4swapE)
_ZN34_INTERNAL_5b45c73e_4_k_cu_e8a6bbfa4cuda3std6ranges3__45__cpo4swapE:
	.zero		1
	.type		_ZN34_INTERNAL_5b45c73e_4_k_cu_e8a6bbfa6thrust24THRUST_300001_SM_1000_NS8cuda_cub10par_nosyncE,@object
	.size		_ZN34_INTERNAL_5b45c73e_4_k_cu_e8a6bbfa6thrust24THRUST_300001_SM_1000_NS8cuda_cub10par_nosyncE,(_ZN34_INTERNAL_5b45c73e_4_k_cu_e8a6bbfa6thrust24THRUST_300001_SM_1000_NS3seqE - _ZN34_INTERNAL_5b45c73e_4_k_cu_e8a6bbfa6thrust24THRUST_300001_SM_1000_NS8cuda_cub10par_nosyncE)
_ZN34_INTERNAL_5b45c73e_4_k_cu_e8a6bbfa6thrust24THRUST_300001_SM_1000_NS8cuda_cub10par_nosyncE:
	.zero		1
	.type		_ZN34_INTERNAL_5b45c73e_4_k_cu_e8a6bbfa6thrust24THRUST_300001_SM_1000_NS3seqE,@object
	.size		_ZN34_INTERNAL_5b45c73e_4_k_cu_e8a6bbfa6thrust24THRUST_300001_SM_1000_NS3seqE,(_ZN34_INTERNAL_5b45c73e_4_k_cu_e8a6bbfa4cuda3std3__420unreachable_sentinelE - _ZN34_INTERNAL_5b45c73e_4_k_cu_e8a6bbfa6thrust24THRUST_300001_SM_1000_NS3seqE)
_ZN34_INTERNAL_5b45c73e_4_k_cu_e8a6bbfa6thrust24THRUST_300001_SM_1000_NS3seqE:
	.zero		1
	.type		_ZN34_INTERNAL_5b45c73e_4_k_cu_e8a6bbfa4cuda3std3__420unreachable_sentinelE,@object
	.size		_ZN34_INTERNAL_5b45c73e_4_k_cu_e8a6bbfa4cuda3std3__420unreachable_sentinelE,(_ZN34_INTERNAL_5b45c73e_4_k_cu_e8a6bbfa4cuda3std6ranges3__45__cpo5ssizeE - _ZN34_INTERNAL_5b45c73e_4_k_cu_e8a6bbfa4cuda3std3__420unreachable_sentinelE)
_ZN34_INTERNAL_5b45c73e_4_k_cu_e8a6bbfa4cuda3std3__420unreachable_sentinelE:
	.zero		1
	.type		_ZN34_INTERNAL_5b45c73e_4_k_cu_e8a6bbfa4cuda3std6ranges3__45__cpo5ssizeE,@object
	.size		_ZN34_INTERNAL_5b45c73e_4_k_cu_e8a6bbfa4cuda3std6ranges3__45__cpo5ssizeE,(_ZN34_INTERNAL_5b45c73e_4_k_cu_e8a6bbfa6thrust24THRUST_300001_SM_1000_NS12placeholders2_3E - _ZN34_INTERNAL_5b45c73e_4_k_cu_e8a6bbfa4cuda3std6ranges3__45__cpo5ssizeE)
_ZN34_INTERNAL_5b45c73e_4_k_cu_e8a6bbfa4cuda3std6ranges3__45__cpo5ssizeE:
	.zero		1
	.type		_ZN34_INTERNAL_5b45c73e_4_k_cu_e8a6bbfa6thrust24THRUST_300001_SM_1000_NS12placeholders2_3E,@object
	.size		_ZN34_INTERNAL_5b45c73e_4_k_cu_e8a6bbfa6thrust24THRUST_300001_SM_1000_NS12placeholders2_3E,(_ZN34_INTERNAL_5b45c73e_4_k_cu_e8a6bbfa4cuda3std3__45__cpo4cendE - _ZN34_INTERNAL_5b45c73e_4_k_cu_e8a6bbfa6thrust24THRUST_300001_SM_1000_NS12placeholders2_3E)
_ZN34_INTERNAL_5b45c73e_4_k_cu_e8a6bbfa6thrust24THRUST_300001_SM_1000_NS12placeholders2_3E:
	.zero		1
	.type		_ZN34_INTERNAL_5b45c73e_4_k_cu_e8a6bbfa4cuda3std3__45__cpo4cendE,@object
	.size		_ZN34_INTERNAL_5b45c73e_4_k_cu_e8a6bbfa4cuda3std3__45__cpo4cendE,(_ZN34_INTERNAL_5b45c73e_4_k_cu_e8a6bbfa4cuda3std6ranges3__45__cpo4cendE - _ZN34_INTERNAL_5b45c73e_4_k_cu_e8a6bbfa4cuda3std3__45__cpo4cendE)
_ZN34_INTERNAL_5b45c73e_4_k_cu_e8a6bbfa4cuda3std3__45__cpo4cendE:
	.zero		1
	.type		_ZN34_INTERNAL_5b45c73e_4_k_cu_e8a6bbfa4cuda3std6ranges3__45__cpo4cendE,@object
	.size		_ZN34_INTERNAL_5b45c73e_4_k_cu_e8a6bbfa4cuda3std6ranges3__45__cpo4cendE,(_ZN34_INTERNAL_5b45c73e_4_k_cu_e8a6bbfa6thrust24THRUST_300001_SM_1000_NS12placeholders2_7E - _ZN34_INTERNAL_5b45c73e_4_k_cu_e8a6bbfa4cuda3std6ranges3__45__cpo4cendE)
_ZN34_INTERNAL_5b45c73e_4_k_cu_e8a6bbfa4cuda3std6ranges3__45__cpo4cendE:
	.zero		1
	.type		_ZN34_INTERNAL_5b45c73e_4_k_cu_e8a6bbfa6thrust24THRUST_300001_SM_1000_NS12placeholders2_7E,@object
	.size		_ZN34_INTERNAL_5b45c73e_4_k_cu_e8a6bbfa6thrust24THRUST_300001_SM_1000_NS12placeholders2_7E,(_ZN34_INTERNAL_5b45c73e_4_k_cu_e8a6bbfa4cuda3std3__45__cpo5crendE - _ZN34_INTERNAL_5b45c73e_4_k_cu_e8a6bbfa6thrust24THRUST_300001_SM_1000_NS12placeholders2_7E)
_ZN34_INTERNAL_5b45c73e_4_k_cu_e8a6bbfa6thrust24THRUST_300001_SM_1000_NS12placeholders2_7E:
	.zero		1
	.type		_ZN34_INTERNAL_5b45c73e_4_k_cu_e8a6bbfa4cuda3std3__45__cpo5crendE,@object
	.size		_ZN34_INTERNAL_5b45c73e_4_k_cu_e8a6bbfa4cuda3std3__45__cpo5crendE,(_ZN34_INTERNAL_5b45c73e_4_k_cu_e8a6bbfa4cuda3std6ranges3__45__cpo4prevE - _ZN34_INTERNAL_5b45c73e_4_k_cu_e8a6bbfa4cuda3std3__45__cpo5crendE)
_ZN34_INTERNAL_5b45c73e_4_k_cu_e8a6bbfa4cuda3std3__45__cpo5crendE:
	.zero		1
	.type		_ZN34_INTERNAL_5b45c73e_4_k_cu_e8a6bbfa4cuda3std6ranges3__45__cpo4prevE,@object
	.size		_ZN34_INTERNAL_5b45c73e_4_k_cu_e8a6bbfa4cuda3std6ranges3__45__cpo4prevE,(_ZN34_INTERNAL_5b45c73e_4_k_cu_e8a6bbfa4cuda3std6ranges3__45__cpo9iter_moveE - _ZN34_INTERNAL_5b45c73e_4_k_cu_e8a6bbfa4cuda3std6ranges3__45__cpo4prevE)
_ZN34_INTERNAL_5b45c73e_4_k_cu_e8a6bbfa4cuda3std6ranges3__45__cpo4prevE:
	.zero		1
	.type		_ZN34_INTERNAL_5b45c73e_4_k_cu_e8a6bbfa4cuda3std6ranges3__45__cpo9iter_moveE,@object
	.size		_ZN34_INTERNAL_5b45c73e_4_k_cu_e8a6bbfa4cuda3std6ranges3__45__cpo9iter_moveE,(_ZN34_INTERNAL_5b45c73e_4_k_cu_e8a6bbfa6thrust24THRUST_300001_SM_1000_NS6system6detail10sequential3seqE - _ZN34_INTERNAL_5b45c73e_4_k_cu_e8a6bbfa4cuda3std6ranges3__45__cpo9iter_moveE)
_ZN34_INTERNAL_5b45c73e_4_k_cu_e8a6bbfa4cuda3std6ranges3__45__cpo9iter_moveE:
	.zero		1
	.type		_ZN34_INTERNAL_5b45c73e_4_k_cu_e8a6bbfa6thrust24THRUST_300001_SM_1000_NS6system6detail10sequential3seqE,@object
	.size		_ZN34_INTERNAL_5b45c73e_4_k_cu_e8a6bbfa6thrust24THRUST_300001_SM_1000_NS6system6detail10sequential3seqE,(_ZN34_INTERNAL_5b45c73e_4_k_cu_e8a6bbfa6thrust24THRUST_300001_SM_1000_NS12placeholders2_9E - _ZN34_INTERNAL_5b45c73e_4_k_cu_e8a6bbfa6thrust24THRUST_300001_SM_1000_NS6system6detail10sequential3seqE)
_ZN34_INTERNAL_5b45c73e_4_k_cu_e8a6bbfa6thrust24THRUST_300001_SM_1000_NS6system6detail10sequential3seqE:
	.zero		1
	.type		_ZN34_INTERNAL_5b45c73e_4_k_cu_e8a6bbfa6thrust24THRUST_300001_SM_1000_NS12placeholders2_9E,@object
	.size		_ZN34_INTERNAL_5b45c73e_4_k_cu_e8a6bbfa6thrust24THRUST_300001_SM_1000_NS12placeholders2_9E,(_ZN34_INTERNAL_5b45c73e_4_k_cu_e8a6bbfa4cuda3std3__419piecewise_constructE - _ZN34_INTERNAL_5b45c73e_4_k_cu_e8a6bbfa6thrust24THRUST_300001_SM_1000_NS12placeholders2_9E)
_ZN34_INTERNAL_5b45c73e_4_k_cu_e8a6bbfa6thrust24THRUST_300001_SM_1000_NS12placeholders2_9E:
	.zero		1
	.type		_ZN34_INTERNAL_5b45c73e_4_k_cu_e8a6bbfa4cuda3std3__419piecewise_constructE,@object
	.size		_ZN34_INTERNAL_5b45c73e_4_k_cu_e8a6bbfa4cuda3std3__419piecewise_constructE,(_ZN34_INTERNAL_5b45c73e_4_k_cu_e8a6bbfa4cuda3std6ranges3__45__cpo5cdataE - _ZN34_INTERNAL_5b45c73e_4_k_cu_e8a6bbfa4cuda3std3__419piecewise_constructE)
_ZN34_INTERNAL_5b45c73e_4_k_cu_e8a6bbfa4cuda3std3__419piecewise_constructE:
	.zero		1
	.type		_ZN34_INTERNAL_5b45c73e_4_k_cu_e8a6bbfa4cuda3std6ranges3__45__cpo5cdataE,@object
	.size		_ZN34_INTERNAL_5b45c73e_4_k_cu_e8a6bbfa4cuda3std6ranges3__45__cpo5cdataE,(_ZN34_INTERNAL_5b45c73e_4_k_cu_e8a6bbfa6thrust24THRUST_300001_SM_1000_NS12placeholders2_1E - _ZN34_INTERNAL_5b45c73e_4_k_cu_e8a6bbfa4cuda3std6ranges3__45__cpo5cdataE)
_ZN34_INTERNAL_5b45c73e_4_k_cu_e8a6bbfa4cuda3std6ranges3__45__cpo5cdataE:
	.zero		1
	.type		_ZN34_INTERNAL_5b45c73e_4_k_cu_e8a6bbfa6thrust24THRUST_300001_SM_1000_NS12placeholders2_1E,@object
	.size		_ZN34_INTERNAL_5b45c73e_4_k_cu_e8a6bbfa6thrust24THRUST_300001_SM_1000_NS12placeholders2_1E,(_ZN34_INTERNAL_5b45c73e_4_k_cu_e8a6bbfa4cuda3std3__45__cpo3endE - _ZN34_INTERNAL_5b45c73e_4_k_cu_e8a6bbfa6thrust24THRUST_300001_SM_1000_NS12placeholders2_1E)
_ZN34_INTERNAL_5b45c73e_4_k_cu_e8a6bbfa6thrust24THRUST_300001_SM_1000_NS12placeholders2_1E:
	.zero		1
	.type		_ZN34_INTERNAL_5b45c73e_4_k_cu_e8a6bbfa4cuda3std3__45__cpo3endE,@object
	.size		_ZN34_INTERNAL_5b45c73e_4_k_cu_e8a6bbfa4cuda3std3__45__cpo3endE,(_ZN34_INTERNAL_5b45c73e_4_k_cu_e8a6bbfa4cuda3std6ranges3__45__cpo3endE - _ZN34_INTERNAL_5b45c73e_4_k_cu_e8a6bbfa4cuda3std3__45__cpo3endE)
_ZN34_INTERNAL_5b45c73e_4_k_cu_e8a6bbfa4cuda3std3__45__cpo3endE:
	.zero		1
	.type		_ZN34_INTERNAL_5b45c73e_4_k_cu_e8a6bbfa4cuda3std6ranges3__45__cpo3endE,@object
	.size		_ZN34_INTERNAL_5b45c73e_4_k_cu_e8a6bbfa4cuda3std6ranges3__45__cpo3endE,(_ZN34_INTERNAL_5b45c73e_4_k_cu_e8a6bbfa6thrust24THRUST_300001_SM_1000_NS12placeholders2_5E - _ZN34_INTERNAL_5b45c73e_4_k_cu_e8a6bbfa4cuda3std6ranges3__45__cpo3endE)
_ZN34_INTERNAL_5b45c73e_4_k_cu_e8a6bbfa4cuda3std6ranges3__45__cpo3endE:
	.zero		1
	.type		_ZN34_INTERNAL_5b45c73e_4_k_cu_e8a6bbfa6thrust24THRUST_300001_SM_1000_NS12placeholders2_5E,@object
	.size		_ZN34_INTERNAL_5b45c73e_4_k_cu_e8a6bbfa6thrust24THRUST_300001_SM_1000_NS12placeholders2_5E,(_ZN34_INTERNAL_5b45c73e_4_k_cu_e8a6bbfa4cuda3std3__45__cpo4rendE - _ZN34_INTERNAL_5b45c73e_4_k_cu_e8a6bbfa6thrust24THRUST_300001_SM_1000_NS12placeholders2_5E)
_ZN34_INTERNAL_5b45c73e_4_k_cu_e8a6bbfa6thrust24THRUST_300001_SM_1000_NS12placeholders2_5E:
	.zero		1
	.type		_ZN34_INTERNAL_5b45c73e_4_k_cu_e8a6bbfa4cuda3std3__45__cpo4rendE,@object
	.size		_ZN34_INTERNAL_5b45c73e_4_k_cu_e8a6bbfa4cuda3std3__45__cpo4rendE,(_ZN34_INTERNAL_5b45c73e_4_k_cu_e8a6bbfa4cuda3std6ranges3__45__cpo9iter_swapE - _ZN34_INTERNAL_5b45c73e_4_k_cu_e8a6bbfa4cuda3std3__45__cpo4rendE)
_ZN34_INTERNAL_5b45c73e_4_k_cu_e8a6bbfa4cuda3std3__45__cpo4rendE:
	.zero		1
	.type		_ZN34_INTERNAL_5b45c73e_4_k_cu_e8a6bbfa4cuda3std6ranges3__45__cpo9iter_swapE,@object
	.size		_ZN34_INTERNAL_5b45c73e_4_k_cu_e8a6bbfa4cuda3std6ranges3__45__cpo9iter_swapE,(_ZN34_INTERNAL_5b45c73e_4_k_cu_e8a6bbfa4cuda3std3__48unexpectE - _ZN34_INTERNAL_5b45c73e_4_k_cu_e8a6bbfa4cuda3std6ranges3__45__cpo9iter_swapE)
_ZN34_INTERNAL_5b45c73e_4_k_cu_e8a6bbfa4cuda3std6ranges3__45__cpo9iter_swapE:
	.zero		1
	.type		_ZN34_INTERNAL_5b45c73e_4_k_cu_e8a6bbfa4cuda3std3__48unexpectE,@object
	.size		_ZN34_INTERNAL_5b45c73e_4_k_cu_e8a6bbfa4cuda3std3__48unexpectE,(_ZN34_INTERNAL_5b45c73e_4_k_cu_e8a6bbfa6thrust24THRUST_300001_SM_1000_NS8cuda_cub3parE - _ZN34_INTERNAL_5b45c73e_4_k_cu_e8a6bbfa4cuda3std3__48unexpectE)
_ZN34_INTERNAL_5b45c73e_4_k_cu_e8a6bbfa4cuda3std3__48unexpectE:
	.zero		1
	.type		_ZN34_INTERNAL_5b45c73e_4_k_cu_e8a6bbfa6thrust24THRUST_300001_SM_1000_NS8cuda_cub3parE,@object
	.size		_ZN34_INTERNAL_5b45c73e_4_k_cu_e8a6bbfa6thrust24THRUST_300001_SM_1000_NS8cuda_cub3parE,(.L_29 - _ZN34_INTERNAL_5b45c73e_4_k_cu_e8a6bbfa6thrust24THRUST_300001_SM_1000_NS8cuda_cub3parE)
_ZN34_INTERNAL_5b45c73e_4_k_cu_e8a6bbfa6thrust24THRUST_300001_SM_1000_NS8cuda_cub3parE:
	.zero		1
.L_29:


//--------------------- .nv.shared._ZN3cub18CUB_300001_SM_10006detail10radix_sort33DeviceRadixSortExclusiveSumKernelINS1_5radix10policy_hubIiiyE10Policy1000EyEEvPT0_ --------------------------
	.section	.nv.shared._ZN3cub18CUB_300001_SM_10006detail10radix_sort33DeviceRadixSortExclusiveSumKernelINS1_5radix10policy_hubIiiyE10Policy1000EyEEvPT0_,"aw",@nobits
	.sectionflags	@""
	.align	16
.nv.shared._ZN3cub18CUB_300001_SM_10006detail10radix_sort33DeviceRadixSortExclusiveSumKernelINS1_5radix10policy_hubIiiyE10Policy1000EyEEvPT0_:
	.zero		3360


//--------------------- .nv.shared._ZN3cub18CUB_300001_SM_10006detail10radix_sort30DeviceRadixSortHistogramKernelINS1_5radix10policy_hubIiiyE10Policy1000ELNS0_9SortOrderE0EiyNS1_21identity_decomposer_tEEEvPT2_PKT1_SA_iiT3_ --------------------------
	.section	.nv.shared._ZN3cub18CUB_300001_SM_10006detail10radix_sort30DeviceRadixSortHistogramKernelINS1_5radix10policy_hubIiiyE10Policy1000ELNS0_9SortOrderE0EiyNS1_21identity_decomposer_tEEEvPT2_PKT1_SA_iiT3_,"aw",@nobits
	.sectionflags	@""
	.align	4
.nv.shared._ZN3cub18CUB_300001_SM_10006detail10radix_sort30DeviceRadixSortHistogramKernelINS1_5radix10policy_hubIiiyE10Policy1000ELNS0_9SortOrderE0EiyNS1_21identity_decomposer_tEEEvPT2_PKT1_SA_iiT3_:
	.zero		5120


//--------------------- .nv.shared._ZN3cub18CUB_300001_SM_10006detail10radix_sort31DeviceRadixSortSingleTileKernelINS1_5radix10policy_hubIiiyE10Policy1000ELNS0_9SortOrderE0EiiyNS1_21identity_decomposer_tEEEvPKT1_PSA_PKT2_PSE_T3_iiT4_ --------------------------
	.section	.nv.shared._ZN3cub18CUB_300001_SM_10006detail10radix_sort31DeviceRadixSortSingleTileKernelINS1_5radix10policy_hubIiiyE10Policy1000ELNS0_9SortOrderE0EiiyNS1_21identity_decomposer_tEEEvPKT1_PSA_PKT2_PSE_T3_iiT4_,"aw",@nobits
	.sectionflags	@""
	.align	16
.nv.shared._ZN3cub18CUB_300001_SM_10006detail10radix_sort31DeviceRadixSortSingleTileKernelINS1_5radix10policy_hubIiiyE10Policy1000ELNS0_9SortOrderE0EiiyNS1_21identity_decomposer_tEEEvPKT1_PSA_PKT2_PSE_T3_iiT4_:
	.zero		34880


//--------------------- .nv.shared._ZN3cub18CUB_300001_SM_10006detail10radix_sort29DeviceRadixSortOnesweepKernelINS1_5radix10policy_hubIifyE10Policy1000ELNS0_9SortOrderE0EifyiiNS1_21identity_decomposer_tEEEvPT5_SB_PT3_PKSC_PT1_PKSG_PT2_PKSK_T4_iiT6_ --------------------------
	.section	.nv.shared._ZN3cub18CUB_300001_SM_10006detail10radix_sort29DeviceRadixSortOnesweepKernelINS1_5radix10policy_hubIifyE10Policy1000ELNS0_9SortOrderE0EifyiiNS1_21identity_decomposer_tEEEvPT5_SB_PT3_PKSC_PT1_PKSG_PT2_PKSK_T4_iiT6_,"aw",@nobits
	.sectionflags	@""
	.align	16
.nv.shared._ZN3cub18CUB_300001_SM_10006detail10radix_sort29DeviceRadixSortOnesweepKernelINS1_5radix10policy_hubIifyE10Policy1000ELNS0_9SortOrderE0EifyiiNS1_21identity_decomposer_tEEEvPT5_SB_PT3_PKSC_PT1_PKSG_PT2_PKSK_T4_iiT6_:
	.zero		29184


//--------------------- .nv.shared._ZN3cub18CUB_300001_SM_10006detail10radix_sort33DeviceRadixSortExclusiveSumKernelINS1_5radix10policy_hubIifyE10Policy1000EyEEvPT0_ --------------------------
	.section	.nv.shared._ZN3cub18CUB_300001_SM_10006detail10radix_sort33DeviceRadixSortExclusiveSumKernelINS1_5radix10policy_hubIifyE10Policy1000EyEEvPT0_,"aw",@nobits
	.sectionflags	@""
	.align	16
.nv.shared._ZN3cub18CUB_300001_SM_10006detail10radix_sort33DeviceRadixSortExclusiveSumKernelINS1_5radix10policy_hubIifyE10Policy1000EyEEvPT0_:
	.zero		3360


//--------------------- .nv.shared._ZN3cub18CUB_300001_SM_10006detail10radix_sort30DeviceRadixSortHistogramKernelINS1_5radix10policy_hubIifyE10Policy1000ELNS0_9SortOrderE0EiyNS1_21identity_decomposer_tEEEvPT2_PKT1_SA_iiT3_ --------------------------
	.section	.nv.shared._ZN3cub18CUB_300001_SM_10006detail10radix_sort30DeviceRadixSortHistogramKernelINS1_5radix10policy_hubIifyE10Policy1000ELNS0_9SortOrderE0EiyNS1_21identity_decomposer_tEEEvPT2_PKT1_SA_iiT3_,"aw",@nobits
	.sectionflags	@""
	.align	4
.nv.shared._ZN3cub18CUB_300001_SM_10006detail10radix_sort30DeviceRadixSortHistogramKernelINS1_5radix10policy_hubIifyE10Policy1000ELNS0_9SortOrderE0EiyNS1_21identity_decomposer_tEEEvPT2_PKT1_SA_iiT3_:
	.zero		5120


//--------------------- .nv.shared._ZN3cub18CUB_300001_SM_10006detail10radix_sort31DeviceRadixSortSingleTileKernelINS1_5radix10policy_hubIifyE10Policy1000ELNS0_9SortOrderE0EifyNS1_21identity_decomposer_tEEEvPKT1_PSA_PKT2_PSE_T3_iiT4_ --------------------------
	.section	.nv.shared._ZN3cub18CUB_300001_SM_10006detail10radix_sort31DeviceRadixSortSingleTileKernelINS1_5radix10policy_hubIifyE10Policy1000ELNS0_9SortOrderE0EifyNS1_21identity_decomposer_tEEEvPKT1_PSA_PKT2_PSE_T3_iiT4_,"aw",@nobits
	.sectionflags	@""
	.align	16
.nv.shared._ZN3cub18CUB_300001_SM_10006detail10radix_sort31DeviceRadixSortSingleTileKernelINS1_5radix10policy_hubIifyE10Policy1000ELNS0_9SortOrderE0EifyNS1_21identity_decomposer_tEEEvPKT1_PSA_PKT2_PSE_T3_iiT4_:
	.zero		34880


//--------------------- .nv.constant0._ZN3cub18CUB_300001_SM_10006detail10radix_sort29DeviceRadixSortOnesweepKernelINS1_5radix10policy_hubIiiyE10Policy1000ELNS0_9SortOrderE0EiiyiiNS1_21identity_decomposer_tEEEvPT5_SB_PT3_PKSC_PT1_PKSG_PT2_PKSK_T4_iiT6_ --------------------------
	.section	.nv.constant0._ZN3cub18CUB_300001_SM_10006detail10radix_sort29DeviceRadixSortOnesweepKernelINS1_5radix10policy_hubIiiyE10Policy1000ELNS0_9SortOrderE0EiiyiiNS1_21identity_decomposer_tEEEvPT5_SB_PT3_PKSC_PT1_PKSG_PT2_PKSK_T4_iiT6_,"a",@progbits
	.sectionflags	@""
	.align	4
.nv.constant0._ZN3cub18CUB_300001_SM_10006detail10radix_sort29DeviceRadixSortOnesweepKernelINS1_5radix10policy_hubIiiyE10Policy1000ELNS0_9SortOrderE0EiiyiiNS1_21identity_decomposer_tEEEvPT5_SB_PT3_PKSC_PT1_PKSG_PT2_PKSK_T4_iiT6_:
	.zero		973


//--------------------- .nv.constant0._ZN3cub18CUB_300001_SM_10006detail10radix_sort33DeviceRadixSortExclusiveSumKernelINS1_5radix10policy_hubIiiyE10Policy1000EyEEvPT0_ --------------------------
	.section	.nv.constant0._ZN3cub18CUB_300001_SM_10006detail10radix_sort33DeviceRadixSortExclusiveSumKernelINS1_5radix10policy_hubIiiyE10Policy1000EyEEvPT0_,"a",@progbits
	.sectionflags	@""
	.align	4
.nv.constant0._ZN3cub18CUB_300001_SM_10006detail10radix_sort33DeviceRadixSortExclusiveSumKernelINS1_5radix10policy_hubIiiyE10Policy1000EyEEvPT0_:
	.zero		904


//--------------------- .nv.constant0._ZN3cub18CUB_300001_SM_10006detail10radix_sort30DeviceRadixSortHistogramKernelINS1_5radix10policy_hubIiiyE10Policy1000ELNS0_9SortOrderE0EiyNS1_21identity_decomposer_tEEEvPT2_PKT1_SA_iiT3_ --------------------------
	.section	.nv.constant0._ZN3cub18CUB_300001_SM_10006detail10radix_sort30DeviceRadixSortHistogramKernelINS1_5radix10policy_hubIiiyE10Policy1000ELNS0_9SortOrderE0EiyNS1_21identity_decomposer_tEEEvPT2_PKT1_SA_iiT3_,"a",@progbits
	.sectionflags	@""
	.align	4
.nv.constant0._ZN3cub18CUB_300001_SM_10006detail10radix_sort30DeviceRadixSortHistogramKernelINS1_5radix10policy_hubIiiyE10Policy1000ELNS0_9SortOrderE0EiyNS1_21identity_decomposer_tEEEvPT2_PKT1_SA_iiT3_:
	.zero		929


//--------------------- .nv.constant0._ZN3cub18CUB_300001_SM_10006detail10radix_sort31DeviceRadixSortSingleTileKernelINS1_5radix10policy_hubIiiyE10Policy1000ELNS0_9SortOrderE0EiiyNS1_21identity_decomposer_tEEEvPKT1_PSA_PKT2_PSE_T3_iiT4_ --------------------------
	.section	.nv.constant0._ZN3cub18CUB_300001_SM_10006detail10radix_sort31DeviceRadixSortSingleTileKernelINS1_5radix10policy_hubIiiyE10Policy1000ELNS0_9SortOrderE0EiiyNS1_21identity_decomposer_tEEEvPKT1_PSA_PKT2_PSE_T3_iiT4_,"a",@progbits
	.sectionflags	@""
	.align	4
.nv.constant0._ZN3cub18CUB_300001_SM_10006detail10radix_sort31DeviceRadixSortSingleTileKernelINS1_5radix10policy_hubIiiyE10Policy1000ELNS0_9SortOrderE0EiiyNS1_21identity_decomposer_tEEEvPKT1_PSA_PKT2_PSE_T3_iiT4_:
	.zero		945


//--------------------- .nv.constant0._ZN3cub18CUB_300001_SM_10006detail10radix_sort29DeviceRadixSortOnesweepKernelINS1_5radix10policy_hubIifyE10Policy1000ELNS0_9SortOrderE0EifyiiNS1_21identity_decomposer_tEEEvPT5_SB_PT3_PKSC_PT1_PKSG_PT2_PKSK_T4_iiT6_ --------------------------
	.section	.nv.constant0._ZN3cub18CUB_300001_SM_10006detail10radix_sort29DeviceRadixSortOnesweepKernelINS1_5radix10policy_hubIifyE10Policy1000ELNS0_9SortOrderE0EifyiiNS1_21identity_decomposer_tEEEvPT5_SB_PT3_PKSC_PT1_PKSG_PT2_PKSK_T4_iiT6_,"a",@progbits
	.sectionflags	@""
	.align	4
.nv.constant0._ZN3cub18CUB_300001_SM_10006detail10radix_sort29DeviceRadixSortOnesweepKernelINS1_5radix10policy_hubIifyE10Policy1000ELNS0_9SortOrderE0EifyiiNS1_21identity_decomposer_tEEEvPT5_SB_PT3_PKSC_PT1_PKSG_PT2_PKSK_T4_iiT6_:
	.zero		973


//--------------------- .nv.constant0._ZN3cub18CUB_300001_SM_10006detail10radix_sort33DeviceRadixSortExclusiveSumKernelINS1_5radix10policy_hubIifyE10Policy1000EyEEvPT0_ --------------------------
	.section	.nv.constant0._ZN3cub18CUB_300001_SM_10006detail10radix_sort33DeviceRadixSortExclusiveSumKernelINS1_5radix10policy_hubIifyE10Policy1000EyEEvPT0_,"a",@progbits
	.sectionflags	@""
	.align	4
.nv.constant0._ZN3cub18CUB_300001_SM_10006detail10radix_sort33DeviceRadixSortExclusiveSumKernelINS1_5radix10policy_hubIifyE10Policy1000EyEEvPT0_:
	.zero		904


//--------------------- .nv.constant0._ZN3cub18CUB_300001_SM_10006detail10radix_sort30DeviceRadixSortHistogramKernelINS1_5radix10policy_hubIifyE10Policy1000ELNS0_9SortOrderE0EiyNS1_21identity_decomposer_tEEEvPT2_PKT1_SA_iiT3_ --------------------------
	.section	.nv.constant0._ZN3cub18CUB_300001_SM_10006detail10radix_sort30DeviceRadixSortHistogramKernelINS1_5radix10policy_hubIifyE10Policy1000ELNS0_9SortOrderE0EiyNS1_21identity_decomposer_tEEEvPT2_PKT1_SA_iiT3_,"a",@progbits
	.sectionflags	@""
	.align	4
.nv.constant0._ZN3cub18CUB_300001_SM_10006detail10radix_sort30DeviceRadixSortHistogramKernelINS1_5radix10policy_hubIifyE10Policy1000ELNS0_9SortOrderE0EiyNS1_21identity_decomposer_tEEEvPT2_PKT1_SA_iiT3_:
	.zero		929


//--------------------- .nv.constant0._ZN3cub18CUB_300001_SM_10006detail10radix_sort31DeviceRadixSortSingleTileKernelINS1_5radix10policy_hubIifyE10Policy1000ELNS0_9SortOrderE0EifyNS1_21identity_decomposer_tEEEvPKT1_PSA_PKT2_PSE_T3_iiT4_ --------------------------
	.section	.nv.constant0._ZN3cub18CUB_300001_SM_10006detail10radix_sort31DeviceRadixSortSingleTileKernelINS1_5radix10policy_hubIifyE10Policy1000ELNS0_9SortOrderE0EifyNS1_21identity_decomposer_tEEEvPKT1_PSA_PKT2_PSE_T3_iiT4_,"a",@progbits
	.sectionflags	@""
	.align	4
.nv.constant0._ZN3cub18CUB_300001_SM_10006detail10radix_sort31DeviceRadixSortSingleTileKernelINS1_5radix10policy_hubIifyE10Policy1000ELNS0_9SortOrderE0EifyNS1_21identity_decomposer_tEEEvPKT1_PSA_PKT2_PSE_T3_iiT4_:
	.zero		945


//--------------------- .nv.constant0._ZN3cub18CUB_300001_SM_10006detail11EmptyKernelIvEEvv --------------------------
	.section	.nv.constant0._ZN3cub18CUB_300001_SM_10006detail11EmptyKernelIvEEvv,"a",@progbits
	.sectionflags	@""
	.align	4
.nv.constant0._ZN3cub18CUB_300001_SM_10006detail11EmptyKernelIvEEvv:
	.zero		896


//--------------------- .nv.constant0._Z9mergeJoinPiPfS_S0_iiS_ --------------------------
	.section	.nv.constant0._Z9mergeJoinPiPfS_S0_iiS_,"a",@progbits
	.sectionflags	@""
	.align	4
.nv.constant0._Z9mergeJoinPiPfS_S0_iiS_:
	.zero		944


//--------------------- SYMBOLS --------------------------

	.type		.nv.reservedSmem.offset0,@object
	.size		.nv.reservedSmem.offset0,0x4
	.type		.nv.reservedSmem.cap,@object
	.size		.nv.reservedSmem.cap,0x4
